//
// Generated by NVIDIA NVVM Compiler
//
// Compiler Build ID: CL-36424714
// Cuda compilation tools, release 13.0, V13.0.88
// Based on NVVM 20.0.0
//

.version 9.0
.target sm_100
.address_size 64

	// .globl	macd_batch_f32

.visible .entry macd_batch_f32(
	.param .u64 .ptr .align 1 macd_batch_f32_param_0,
	.param .u64 .ptr .align 1 macd_batch_f32_param_1,
	.param .u64 .ptr .align 1 macd_batch_f32_param_2,
	.param .u64 .ptr .align 1 macd_batch_f32_param_3,
	.param .u32 macd_batch_f32_param_4,
	.param .u32 macd_batch_f32_param_5,
	.param .u32 macd_batch_f32_param_6,
	.param .u64 .ptr .align 1 macd_batch_f32_param_7,
	.param .u64 .ptr .align 1 macd_batch_f32_param_8,
	.param .u64 .ptr .align 1 macd_batch_f32_param_9
)
{
	.reg .pred 	%p<152>;
	.reg .b32 	%r<332>;
	.reg .b32 	%f<792>;
	.reg .b64 	%rd<244>;

	ld.param.u64 	%rd43, [macd_batch_f32_param_0];
	ld.param.u64 	%rd40, [macd_batch_f32_param_1];
	ld.param.u64 	%rd41, [macd_batch_f32_param_2];
	ld.param.u64 	%rd42, [macd_batch_f32_param_3];
	ld.param.u32 	%r123, [macd_batch_f32_param_4];
	ld.param.u32 	%r124, [macd_batch_f32_param_5];
	ld.param.u32 	%r125, [macd_batch_f32_param_6];
	ld.param.u64 	%rd44, [macd_batch_f32_param_7];
	ld.param.u64 	%rd45, [macd_batch_f32_param_8];
	ld.param.u64 	%rd46, [macd_batch_f32_param_9];
	cvta.to.global.u64 	%rd1, %rd46;
	cvta.to.global.u64 	%rd2, %rd45;
	cvta.to.global.u64 	%rd3, %rd44;
	cvta.to.global.u64 	%rd4, %rd43;
	setp.lt.s32 	%p7, %r123, 1;
	@%p7 bra 	$L__BB0_93;
	mov.u32 	%r1, %tid.x;
	and.b32  	%r298, %r1, 31;
	shr.u32 	%r126, %r1, 5;
	mov.u32 	%r127, %ntid.x;
	shr.u32 	%r128, %r127, 5;
	mov.u32 	%r129, %ctaid.x;
	mad.lo.s32 	%r3, %r128, %r129, %r126;
	setp.ge.s32 	%p8, %r3, %r125;
	@%p8 bra 	$L__BB0_93;
	cvt.s64.s32 	%rd5, %r3;
	cvta.to.global.u64 	%rd47, %rd40;
	mul.wide.s32 	%rd48, %r3, 4;
	add.s64 	%rd49, %rd47, %rd48;
	ld.global.nc.u32 	%r4, [%rd49];
	cvta.to.global.u64 	%rd50, %rd41;
	add.s64 	%rd51, %rd50, %rd48;
	ld.global.nc.u32 	%r130, [%rd51];
	cvta.to.global.u64 	%rd52, %rd42;
	add.s64 	%rd53, %rd52, %rd48;
	ld.global.nc.u32 	%r6, [%rd53];
	min.s32 	%r131, %r4, %r130;
	setp.lt.s32 	%p9, %r131, 1;
	@%p9 bra 	$L__BB0_93;
	setp.lt.s32 	%p10, %r6, 1;
	setp.ge.s32 	%p11, %r124, %r123;
	or.pred  	%p12, %p11, %p10;
	@%p12 bra 	$L__BB0_93;
	max.s32 	%r7, %r124, 0;
	cvt.u64.u32 	%rd54, %r123;
	mul.lo.s64 	%rd6, %rd54, %rd5;
	add.s32 	%r8, %r130, %r7;
	add.s32 	%r132, %r8, -1;
	add.s32 	%r9, %r8, %r6;
	add.s32 	%r133, %r9, -2;
	min.u32 	%r10, %r132, %r123;
	min.u32 	%r11, %r133, %r123;
	setp.ge.u32 	%p13, %r298, %r10;
	@%p13 bra 	$L__BB0_16;
	not.b32 	%r134, %r298;
	add.s32 	%r12, %r10, %r134;
	shr.u32 	%r135, %r12, 5;
	add.s32 	%r13, %r135, 1;
	and.b32  	%r14, %r13, 7;
	setp.lt.u32 	%p14, %r12, 224;
	@%p14 bra 	$L__BB0_8;
	and.b32  	%r136, %r13, 268435448;
	neg.s32 	%r297, %r136;
	cvt.u64.u32 	%rd55, %r1;
	and.b64  	%rd56, %rd55, 31;
	add.s64 	%rd57, %rd6, %rd56;
	shl.b64 	%rd58, %rd57, 2;
	add.s64 	%rd59, %rd58, %rd3;
	add.s64 	%rd233, %rd59, 512;
$L__BB0_7:
	.pragma "nounroll";
	mov.b32 	%r137, 2143289344;
	st.global.u32 	[%rd233+-512], %r137;
	st.global.u32 	[%rd233+-384], %r137;
	st.global.u32 	[%rd233+-256], %r137;
	st.global.u32 	[%rd233+-128], %r137;
	st.global.u32 	[%rd233], %r137;
	st.global.u32 	[%rd233+128], %r137;
	st.global.u32 	[%rd233+256], %r137;
	st.global.u32 	[%rd233+384], %r137;
	add.s32 	%r298, %r298, 256;
	add.s32 	%r297, %r297, 8;
	add.s64 	%rd233, %rd233, 1024;
	setp.eq.s32 	%p15, %r297, 0;
	@%p15 bra 	$L__BB0_8;
	bra.uni 	$L__BB0_7;
$L__BB0_8:
	setp.eq.s32 	%p16, %r14, 0;
	@%p16 bra 	$L__BB0_16;
	setp.lt.u32 	%p17, %r14, 4;
	@%p17 bra 	$L__BB0_11;
	cvt.u64.u32 	%rd60, %r298;
	add.s64 	%rd61, %rd6, %rd60;
	shl.b64 	%rd62, %rd61, 2;
	add.s64 	%rd63, %rd3, %rd62;
	mov.b32 	%r138, 2143289344;
	st.global.u32 	[%rd63], %r138;
	st.global.u32 	[%rd63+128], %r138;
	st.global.u32 	[%rd63+256], %r138;
	st.global.u32 	[%rd63+384], %r138;
	add.s32 	%r298, %r298, 128;
$L__BB0_11:
	and.b32  	%r139, %r13, 3;
	setp.eq.s32 	%p18, %r139, 0;
	@%p18 bra 	$L__BB0_16;
	setp.eq.s32 	%p19, %r139, 1;
	@%p19 bra 	$L__BB0_14;
	cvt.u64.u32 	%rd64, %r298;
	add.s64 	%rd65, %rd6, %rd64;
	shl.b64 	%rd66, %rd65, 2;
	add.s64 	%rd67, %rd3, %rd66;
	mov.b32 	%r140, 2143289344;
	st.global.u32 	[%rd67], %r140;
	st.global.u32 	[%rd67+128], %r140;
	add.s32 	%r298, %r298, 64;
$L__BB0_14:
	and.b32  	%r141, %r12, 32;
	setp.ne.s32 	%p20, %r141, 0;
	@%p20 bra 	$L__BB0_16;
	cvt.u64.u32 	%rd68, %r298;
	add.s64 	%rd69, %rd6, %rd68;
	shl.b64 	%rd70, %rd69, 2;
	add.s64 	%rd71, %rd3, %rd70;
	mov.b32 	%r142, 2143289344;
	st.global.u32 	[%rd71], %r142;
$L__BB0_16:
	and.b32  	%r301, %r1, 31;
	setp.ge.u32 	%p21, %r301, %r11;
	@%p21 bra 	$L__BB0_28;
	not.b32 	%r143, %r301;
	add.s32 	%r22, %r11, %r143;
	shr.u32 	%r144, %r22, 5;
	add.s32 	%r23, %r144, 1;
	and.b32  	%r24, %r23, 7;
	setp.lt.u32 	%p22, %r22, 224;
	@%p22 bra 	$L__BB0_20;
	and.b32  	%r145, %r23, 268435448;
	neg.s32 	%r299, %r145;
	cvt.u64.u32 	%rd72, %r1;
	and.b64  	%rd73, %rd72, 31;
	add.s64 	%rd74, %rd6, %rd73;
	shl.b64 	%rd75, %rd74, 2;
	add.s64 	%rd76, %rd75, 512;
	add.s64 	%rd235, %rd2, %rd76;
	add.s64 	%rd234, %rd1, %rd76;
$L__BB0_19:
	.pragma "nounroll";
	mov.b32 	%r146, 2143289344;
	st.global.u32 	[%rd235+-512], %r146;
	st.global.u32 	[%rd234+-512], %r146;
	st.global.u32 	[%rd235+-384], %r146;
	st.global.u32 	[%rd234+-384], %r146;
	st.global.u32 	[%rd235+-256], %r146;
	st.global.u32 	[%rd234+-256], %r146;
	st.global.u32 	[%rd235+-128], %r146;
	st.global.u32 	[%rd234+-128], %r146;
	st.global.u32 	[%rd235], %r146;
	st.global.u32 	[%rd234], %r146;
	st.global.u32 	[%rd235+128], %r146;
	st.global.u32 	[%rd234+128], %r146;
	st.global.u32 	[%rd235+256], %r146;
	st.global.u32 	[%rd234+256], %r146;
	st.global.u32 	[%rd235+384], %r146;
	st.global.u32 	[%rd234+384], %r146;
	add.s32 	%r301, %r301, 256;
	add.s32 	%r299, %r299, 8;
	add.s64 	%rd235, %rd235, 1024;
	add.s64 	%rd234, %rd234, 1024;
	setp.ne.s32 	%p23, %r299, 0;
	@%p23 bra 	$L__BB0_19;
$L__BB0_20:
	setp.eq.s32 	%p24, %r24, 0;
	@%p24 bra 	$L__BB0_28;
	setp.lt.u32 	%p25, %r24, 4;
	@%p25 bra 	$L__BB0_23;
	cvt.u64.u32 	%rd77, %r301;
	add.s64 	%rd78, %rd6, %rd77;
	shl.b64 	%rd79, %rd78, 2;
	add.s64 	%rd80, %rd2, %rd79;
	mov.b32 	%r147, 2143289344;
	st.global.u32 	[%rd80], %r147;
	add.s64 	%rd81, %rd1, %rd79;
	st.global.u32 	[%rd81], %r147;
	st.global.u32 	[%rd80+128], %r147;
	st.global.u32 	[%rd81+128], %r147;
	st.global.u32 	[%rd80+256], %r147;
	st.global.u32 	[%rd81+256], %r147;
	st.global.u32 	[%rd80+384], %r147;
	st.global.u32 	[%rd81+384], %r147;
	add.s32 	%r301, %r301, 128;
$L__BB0_23:
	and.b32  	%r148, %r23, 3;
	setp.eq.s32 	%p26, %r148, 0;
	@%p26 bra 	$L__BB0_28;
	setp.eq.s32 	%p27, %r148, 1;
	@%p27 bra 	$L__BB0_26;
	cvt.u64.u32 	%rd82, %r301;
	add.s64 	%rd83, %rd6, %rd82;
	shl.b64 	%rd84, %rd83, 2;
	add.s64 	%rd85, %rd2, %rd84;
	mov.b32 	%r149, 2143289344;
	st.global.u32 	[%rd85], %r149;
	add.s64 	%rd86, %rd1, %rd84;
	st.global.u32 	[%rd86], %r149;
	st.global.u32 	[%rd85+128], %r149;
	st.global.u32 	[%rd86+128], %r149;
	add.s32 	%r301, %r301, 64;
$L__BB0_26:
	and.b32  	%r150, %r22, 32;
	setp.ne.s32 	%p28, %r150, 0;
	@%p28 bra 	$L__BB0_28;
	cvt.u64.u32 	%rd87, %r301;
	add.s64 	%rd88, %rd6, %rd87;
	shl.b64 	%rd89, %rd88, 2;
	add.s64 	%rd90, %rd2, %rd89;
	mov.b32 	%r151, 2143289344;
	st.global.u32 	[%rd90], %r151;
	add.s64 	%rd91, %rd1, %rd89;
	st.global.u32 	[%rd91], %r151;
$L__BB0_28:
	setp.gt.u32 	%p29, %r8, %r123;
	mov.f32 	%f783, 0f00000000;
	@%p29 bra 	$L__BB0_93;
	cvt.rn.f32.u32 	%f117, %r4;
	add.f32 	%f118, %f117, 0f3F800000;
	mov.f32 	%f119, 0f40000000;
	div.rn.f32 	%f1, %f119, %f118;
	cvt.rn.f32.u32 	%f120, %r130;
	add.f32 	%f121, %f120, 0f3F800000;
	div.rn.f32 	%f2, %f119, %f121;
	cvt.rn.f32.u32 	%f3, %r6;
	add.f32 	%f122, %f3, 0f3F800000;
	div.rn.f32 	%f4, %f119, %f122;
	and.b32  	%r154, %r1, 31;
	setp.ne.s32 	%p30, %r154, 0;
	mov.b32 	%r326, 0;
	mov.f32 	%f762, 0f00000000;
	mov.f32 	%f780, %f762;
	@%p30 bra 	$L__BB0_80;
	sub.s32 	%r39, %r123, %r7;
	min.s32 	%r40, %r4, %r39;
	setp.lt.s32 	%p31, %r40, 1;
	mov.f32 	%f739, 0f00000000;
	@%p31 bra 	$L__BB0_43;
	setp.lt.u32 	%p32, %r40, 16;
	mov.f32 	%f729, 0f00000000;
	mov.b32 	%r306, 0;
	mov.f32 	%f739, %f729;
	@%p32 bra 	$L__BB0_34;
	and.b32  	%r306, %r40, 2147483632;
	neg.s32 	%r304, %r306;
	mul.wide.u32 	%rd92, %r7, 4;
	add.s64 	%rd93, %rd92, %rd4;
	add.s64 	%rd236, %rd93, 32;
	mov.f32 	%f729, 0f00000000;
$L__BB0_33:
	.pragma "nounroll";
	ld.global.nc.f32 	%f127, [%rd236+-32];
	sub.f32 	%f128, %f127, %f729;
	add.f32 	%f129, %f739, %f128;
	sub.f32 	%f130, %f129, %f739;
	sub.f32 	%f131, %f130, %f128;
	ld.global.nc.f32 	%f132, [%rd236+-28];
	sub.f32 	%f133, %f132, %f131;
	add.f32 	%f134, %f129, %f133;
	sub.f32 	%f135, %f134, %f129;
	sub.f32 	%f136, %f135, %f133;
	ld.global.nc.f32 	%f137, [%rd236+-24];
	sub.f32 	%f138, %f137, %f136;
	add.f32 	%f139, %f134, %f138;
	sub.f32 	%f140, %f139, %f134;
	sub.f32 	%f141, %f140, %f138;
	ld.global.nc.f32 	%f142, [%rd236+-20];
	sub.f32 	%f143, %f142, %f141;
	add.f32 	%f144, %f139, %f143;
	sub.f32 	%f145, %f144, %f139;
	sub.f32 	%f146, %f145, %f143;
	ld.global.nc.f32 	%f147, [%rd236+-16];
	sub.f32 	%f148, %f147, %f146;
	add.f32 	%f149, %f144, %f148;
	sub.f32 	%f150, %f149, %f144;
	sub.f32 	%f151, %f150, %f148;
	ld.global.nc.f32 	%f152, [%rd236+-12];
	sub.f32 	%f153, %f152, %f151;
	add.f32 	%f154, %f149, %f153;
	sub.f32 	%f155, %f154, %f149;
	sub.f32 	%f156, %f155, %f153;
	ld.global.nc.f32 	%f157, [%rd236+-8];
	sub.f32 	%f158, %f157, %f156;
	add.f32 	%f159, %f154, %f158;
	sub.f32 	%f160, %f159, %f154;
	sub.f32 	%f161, %f160, %f158;
	ld.global.nc.f32 	%f162, [%rd236+-4];
	sub.f32 	%f163, %f162, %f161;
	add.f32 	%f164, %f159, %f163;
	sub.f32 	%f165, %f164, %f159;
	sub.f32 	%f166, %f165, %f163;
	ld.global.nc.f32 	%f167, [%rd236];
	sub.f32 	%f168, %f167, %f166;
	add.f32 	%f169, %f164, %f168;
	sub.f32 	%f170, %f169, %f164;
	sub.f32 	%f171, %f170, %f168;
	ld.global.nc.f32 	%f172, [%rd236+4];
	sub.f32 	%f173, %f172, %f171;
	add.f32 	%f174, %f169, %f173;
	sub.f32 	%f175, %f174, %f169;
	sub.f32 	%f176, %f175, %f173;
	ld.global.nc.f32 	%f177, [%rd236+8];
	sub.f32 	%f178, %f177, %f176;
	add.f32 	%f179, %f174, %f178;
	sub.f32 	%f180, %f179, %f174;
	sub.f32 	%f181, %f180, %f178;
	ld.global.nc.f32 	%f182, [%rd236+12];
	sub.f32 	%f183, %f182, %f181;
	add.f32 	%f184, %f179, %f183;
	sub.f32 	%f185, %f184, %f179;
	sub.f32 	%f186, %f185, %f183;
	ld.global.nc.f32 	%f187, [%rd236+16];
	sub.f32 	%f188, %f187, %f186;
	add.f32 	%f189, %f184, %f188;
	sub.f32 	%f190, %f189, %f184;
	sub.f32 	%f191, %f190, %f188;
	ld.global.nc.f32 	%f192, [%rd236+20];
	sub.f32 	%f193, %f192, %f191;
	add.f32 	%f194, %f189, %f193;
	sub.f32 	%f195, %f194, %f189;
	sub.f32 	%f196, %f195, %f193;
	ld.global.nc.f32 	%f197, [%rd236+24];
	sub.f32 	%f198, %f197, %f196;
	add.f32 	%f199, %f194, %f198;
	sub.f32 	%f200, %f199, %f194;
	sub.f32 	%f201, %f200, %f198;
	ld.global.nc.f32 	%f202, [%rd236+28];
	sub.f32 	%f203, %f202, %f201;
	add.f32 	%f739, %f199, %f203;
	sub.f32 	%f204, %f739, %f199;
	sub.f32 	%f729, %f204, %f203;
	add.s32 	%r304, %r304, 16;
	add.s64 	%rd236, %rd236, 64;
	setp.ne.s32 	%p33, %r304, 0;
	@%p33 bra 	$L__BB0_33;
$L__BB0_34:
	and.b32  	%r157, %r40, 15;
	setp.eq.s32 	%p34, %r157, 0;
	@%p34 bra 	$L__BB0_43;
	setp.lt.u32 	%p35, %r157, 8;
	@%p35 bra 	$L__BB0_37;
	add.s32 	%r159, %r306, %r7;
	mul.wide.u32 	%rd94, %r159, 4;
	add.s64 	%rd95, %rd4, %rd94;
	ld.global.nc.f32 	%f206, [%rd95];
	sub.f32 	%f207, %f206, %f729;
	add.f32 	%f208, %f739, %f207;
	sub.f32 	%f209, %f208, %f739;
	sub.f32 	%f210, %f209, %f207;
	cvt.u64.u32 	%rd96, %r7;
	cvt.u64.u32 	%rd97, %r306;
	add.s64 	%rd98, %rd97, %rd96;
	shl.b64 	%rd99, %rd98, 2;
	add.s64 	%rd100, %rd4, %rd99;
	ld.global.nc.f32 	%f211, [%rd100+4];
	sub.f32 	%f212, %f211, %f210;
	add.f32 	%f213, %f208, %f212;
	sub.f32 	%f214, %f213, %f208;
	sub.f32 	%f215, %f214, %f212;
	ld.global.nc.f32 	%f216, [%rd100+8];
	sub.f32 	%f217, %f216, %f215;
	add.f32 	%f218, %f213, %f217;
	sub.f32 	%f219, %f218, %f213;
	sub.f32 	%f220, %f219, %f217;
	ld.global.nc.f32 	%f221, [%rd100+12];
	sub.f32 	%f222, %f221, %f220;
	add.f32 	%f223, %f218, %f222;
	sub.f32 	%f224, %f223, %f218;
	sub.f32 	%f225, %f224, %f222;
	ld.global.nc.f32 	%f226, [%rd100+16];
	sub.f32 	%f227, %f226, %f225;
	add.f32 	%f228, %f223, %f227;
	sub.f32 	%f229, %f228, %f223;
	sub.f32 	%f230, %f229, %f227;
	ld.global.nc.f32 	%f231, [%rd100+20];
	sub.f32 	%f232, %f231, %f230;
	add.f32 	%f233, %f228, %f232;
	sub.f32 	%f234, %f233, %f228;
	sub.f32 	%f235, %f234, %f232;
	ld.global.nc.f32 	%f236, [%rd100+24];
	sub.f32 	%f237, %f236, %f235;
	add.f32 	%f238, %f233, %f237;
	sub.f32 	%f239, %f238, %f233;
	sub.f32 	%f240, %f239, %f237;
	ld.global.nc.f32 	%f241, [%rd100+28];
	sub.f32 	%f242, %f241, %f240;
	add.f32 	%f739, %f238, %f242;
	sub.f32 	%f243, %f739, %f238;
	sub.f32 	%f729, %f243, %f242;
	add.s32 	%r306, %r306, 8;
$L__BB0_37:
	and.b32  	%r160, %r40, 7;
	setp.eq.s32 	%p36, %r160, 0;
	@%p36 bra 	$L__BB0_43;
	and.b32  	%r48, %r40, 3;
	setp.lt.u32 	%p37, %r160, 4;
	@%p37 bra 	$L__BB0_40;
	add.s32 	%r162, %r306, %r7;
	mul.wide.u32 	%rd101, %r162, 4;
	add.s64 	%rd102, %rd4, %rd101;
	ld.global.nc.f32 	%f245, [%rd102];
	sub.f32 	%f246, %f245, %f729;
	add.f32 	%f247, %f739, %f246;
	sub.f32 	%f248, %f247, %f739;
	sub.f32 	%f249, %f248, %f246;
	cvt.u64.u32 	%rd103, %r7;
	cvt.u64.u32 	%rd104, %r306;
	add.s64 	%rd105, %rd104, %rd103;
	shl.b64 	%rd106, %rd105, 2;
	add.s64 	%rd107, %rd4, %rd106;
	ld.global.nc.f32 	%f250, [%rd107+4];
	sub.f32 	%f251, %f250, %f249;
	add.f32 	%f252, %f247, %f251;
	sub.f32 	%f253, %f252, %f247;
	sub.f32 	%f254, %f253, %f251;
	ld.global.nc.f32 	%f255, [%rd107+8];
	sub.f32 	%f256, %f255, %f254;
	add.f32 	%f257, %f252, %f256;
	sub.f32 	%f258, %f257, %f252;
	sub.f32 	%f259, %f258, %f256;
	ld.global.nc.f32 	%f260, [%rd107+12];
	sub.f32 	%f261, %f260, %f259;
	add.f32 	%f739, %f257, %f261;
	sub.f32 	%f262, %f739, %f257;
	sub.f32 	%f729, %f262, %f261;
	add.s32 	%r306, %r306, 4;
$L__BB0_40:
	setp.eq.s32 	%p38, %r48, 0;
	@%p38 bra 	$L__BB0_43;
	add.s32 	%r163, %r306, %r7;
	mul.wide.u32 	%rd108, %r163, 4;
	add.s64 	%rd237, %rd4, %rd108;
	neg.s32 	%r308, %r48;
	mov.f32 	%f738, %f739;
$L__BB0_42:
	.pragma "nounroll";
	ld.global.nc.f32 	%f263, [%rd237];
	sub.f32 	%f264, %f263, %f729;
	add.f32 	%f739, %f738, %f264;
	sub.f32 	%f265, %f739, %f738;
	sub.f32 	%f729, %f265, %f264;
	add.s64 	%rd237, %rd237, 4;
	add.s32 	%r308, %r308, 1;
	setp.ne.s32 	%p39, %r308, 0;
	mov.f32 	%f738, %f739;
	@%p39 bra 	$L__BB0_42;
$L__BB0_43:
	cvt.rn.f32.u32 	%f267, %r4;
	div.rn.f32 	%f762, %f739, %f267;
	min.s32 	%r54, %r130, %r39;
	setp.lt.s32 	%p40, %r54, 1;
	mov.f32 	%f753, 0f00000000;
	@%p40 bra 	$L__BB0_56;
	setp.lt.u32 	%p41, %r54, 16;
	mov.f32 	%f743, 0f00000000;
	mov.b32 	%r311, 0;
	mov.f32 	%f753, %f743;
	@%p41 bra 	$L__BB0_47;
	and.b32  	%r311, %r54, 2147483632;
	neg.s32 	%r309, %r311;
	mul.wide.u32 	%rd109, %r7, 4;
	add.s64 	%rd110, %rd109, %rd4;
	add.s64 	%rd238, %rd110, 32;
	mov.f32 	%f743, 0f00000000;
$L__BB0_46:
	.pragma "nounroll";
	ld.global.nc.f32 	%f271, [%rd238+-32];
	sub.f32 	%f272, %f271, %f743;
	add.f32 	%f273, %f753, %f272;
	sub.f32 	%f274, %f273, %f753;
	sub.f32 	%f275, %f274, %f272;
	ld.global.nc.f32 	%f276, [%rd238+-28];
	sub.f32 	%f277, %f276, %f275;
	add.f32 	%f278, %f273, %f277;
	sub.f32 	%f279, %f278, %f273;
	sub.f32 	%f280, %f279, %f277;
	ld.global.nc.f32 	%f281, [%rd238+-24];
	sub.f32 	%f282, %f281, %f280;
	add.f32 	%f283, %f278, %f282;
	sub.f32 	%f284, %f283, %f278;
	sub.f32 	%f285, %f284, %f282;
	ld.global.nc.f32 	%f286, [%rd238+-20];
	sub.f32 	%f287, %f286, %f285;
	add.f32 	%f288, %f283, %f287;
	sub.f32 	%f289, %f288, %f283;
	sub.f32 	%f290, %f289, %f287;
	ld.global.nc.f32 	%f291, [%rd238+-16];
	sub.f32 	%f292, %f291, %f290;
	add.f32 	%f293, %f288, %f292;
	sub.f32 	%f294, %f293, %f288;
	sub.f32 	%f295, %f294, %f292;
	ld.global.nc.f32 	%f296, [%rd238+-12];
	sub.f32 	%f297, %f296, %f295;
	add.f32 	%f298, %f293, %f297;
	sub.f32 	%f299, %f298, %f293;
	sub.f32 	%f300, %f299, %f297;
	ld.global.nc.f32 	%f301, [%rd238+-8];
	sub.f32 	%f302, %f301, %f300;
	add.f32 	%f303, %f298, %f302;
	sub.f32 	%f304, %f303, %f298;
	sub.f32 	%f305, %f304, %f302;
	ld.global.nc.f32 	%f306, [%rd238+-4];
	sub.f32 	%f307, %f306, %f305;
	add.f32 	%f308, %f303, %f307;
	sub.f32 	%f309, %f308, %f303;
	sub.f32 	%f310, %f309, %f307;
	ld.global.nc.f32 	%f311, [%rd238];
	sub.f32 	%f312, %f311, %f310;
	add.f32 	%f313, %f308, %f312;
	sub.f32 	%f314, %f313, %f308;
	sub.f32 	%f315, %f314, %f312;
	ld.global.nc.f32 	%f316, [%rd238+4];
	sub.f32 	%f317, %f316, %f315;
	add.f32 	%f318, %f313, %f317;
	sub.f32 	%f319, %f318, %f313;
	sub.f32 	%f320, %f319, %f317;
	ld.global.nc.f32 	%f321, [%rd238+8];
	sub.f32 	%f322, %f321, %f320;
	add.f32 	%f323, %f318, %f322;
	sub.f32 	%f324, %f323, %f318;
	sub.f32 	%f325, %f324, %f322;
	ld.global.nc.f32 	%f326, [%rd238+12];
	sub.f32 	%f327, %f326, %f325;
	add.f32 	%f328, %f323, %f327;
	sub.f32 	%f329, %f328, %f323;
	sub.f32 	%f330, %f329, %f327;
	ld.global.nc.f32 	%f331, [%rd238+16];
	sub.f32 	%f332, %f331, %f330;
	add.f32 	%f333, %f328, %f332;
	sub.f32 	%f334, %f333, %f328;
	sub.f32 	%f335, %f334, %f332;
	ld.global.nc.f32 	%f336, [%rd238+20];
	sub.f32 	%f337, %f336, %f335;
	add.f32 	%f338, %f333, %f337;
	sub.f32 	%f339, %f338, %f333;
	sub.f32 	%f340, %f339, %f337;
	ld.global.nc.f32 	%f341, [%rd238+24];
	sub.f32 	%f342, %f341, %f340;
	add.f32 	%f343, %f338, %f342;
	sub.f32 	%f344, %f343, %f338;
	sub.f32 	%f345, %f344, %f342;
	ld.global.nc.f32 	%f346, [%rd238+28];
	sub.f32 	%f347, %f346, %f345;
	add.f32 	%f753, %f343, %f347;
	sub.f32 	%f348, %f753, %f343;
	sub.f32 	%f743, %f348, %f347;
	add.s32 	%r309, %r309, 16;
	add.s64 	%rd238, %rd238, 64;
	setp.ne.s32 	%p42, %r309, 0;
	@%p42 bra 	$L__BB0_46;
$L__BB0_47:
	and.b32  	%r166, %r54, 15;
	setp.eq.s32 	%p43, %r166, 0;
	@%p43 bra 	$L__BB0_56;
	setp.lt.u32 	%p44, %r166, 8;
	@%p44 bra 	$L__BB0_50;
	add.s32 	%r168, %r311, %r7;
	mul.wide.u32 	%rd111, %r168, 4;
	add.s64 	%rd112, %rd4, %rd111;
	ld.global.nc.f32 	%f350, [%rd112];
	sub.f32 	%f351, %f350, %f743;
	add.f32 	%f352, %f753, %f351;
	sub.f32 	%f353, %f352, %f753;
	sub.f32 	%f354, %f353, %f351;
	cvt.u64.u32 	%rd113, %r7;
	cvt.u64.u32 	%rd114, %r311;
	add.s64 	%rd115, %rd114, %rd113;
	shl.b64 	%rd116, %rd115, 2;
	add.s64 	%rd117, %rd4, %rd116;
	ld.global.nc.f32 	%f355, [%rd117+4];
	sub.f32 	%f356, %f355, %f354;
	add.f32 	%f357, %f352, %f356;
	sub.f32 	%f358, %f357, %f352;
	sub.f32 	%f359, %f358, %f356;
	ld.global.nc.f32 	%f360, [%rd117+8];
	sub.f32 	%f361, %f360, %f359;
	add.f32 	%f362, %f357, %f361;
	sub.f32 	%f363, %f362, %f357;
	sub.f32 	%f364, %f363, %f361;
	ld.global.nc.f32 	%f365, [%rd117+12];
	sub.f32 	%f366, %f365, %f364;
	add.f32 	%f367, %f362, %f366;
	sub.f32 	%f368, %f367, %f362;
	sub.f32 	%f369, %f368, %f366;
	ld.global.nc.f32 	%f370, [%rd117+16];
	sub.f32 	%f371, %f370, %f369;
	add.f32 	%f372, %f367, %f371;
	sub.f32 	%f373, %f372, %f367;
	sub.f32 	%f374, %f373, %f371;
	ld.global.nc.f32 	%f375, [%rd117+20];
	sub.f32 	%f376, %f375, %f374;
	add.f32 	%f377, %f372, %f376;
	sub.f32 	%f378, %f377, %f372;
	sub.f32 	%f379, %f378, %f376;
	ld.global.nc.f32 	%f380, [%rd117+24];
	sub.f32 	%f381, %f380, %f379;
	add.f32 	%f382, %f377, %f381;
	sub.f32 	%f383, %f382, %f377;
	sub.f32 	%f384, %f383, %f381;
	ld.global.nc.f32 	%f385, [%rd117+28];
	sub.f32 	%f386, %f385, %f384;
	add.f32 	%f753, %f382, %f386;
	sub.f32 	%f387, %f753, %f382;
	sub.f32 	%f743, %f387, %f386;
	add.s32 	%r311, %r311, 8;
$L__BB0_50:
	and.b32  	%r169, %r54, 7;
	setp.eq.s32 	%p45, %r169, 0;
	@%p45 bra 	$L__BB0_56;
	and.b32  	%r62, %r54, 3;
	setp.lt.u32 	%p46, %r169, 4;
	@%p46 bra 	$L__BB0_53;
	add.s32 	%r171, %r311, %r7;
	mul.wide.u32 	%rd118, %r171, 4;
	add.s64 	%rd119, %rd4, %rd118;
	ld.global.nc.f32 	%f389, [%rd119];
	sub.f32 	%f390, %f389, %f743;
	add.f32 	%f391, %f753, %f390;
	sub.f32 	%f392, %f391, %f753;
	sub.f32 	%f393, %f392, %f390;
	cvt.u64.u32 	%rd120, %r7;
	cvt.u64.u32 	%rd121, %r311;
	add.s64 	%rd122, %rd121, %rd120;
	shl.b64 	%rd123, %rd122, 2;
	add.s64 	%rd124, %rd4, %rd123;
	ld.global.nc.f32 	%f394, [%rd124+4];
	sub.f32 	%f395, %f394, %f393;
	add.f32 	%f396, %f391, %f395;
	sub.f32 	%f397, %f396, %f391;
	sub.f32 	%f398, %f397, %f395;
	ld.global.nc.f32 	%f399, [%rd124+8];
	sub.f32 	%f400, %f399, %f398;
	add.f32 	%f401, %f396, %f400;
	sub.f32 	%f402, %f401, %f396;
	sub.f32 	%f403, %f402, %f400;
	ld.global.nc.f32 	%f404, [%rd124+12];
	sub.f32 	%f405, %f404, %f403;
	add.f32 	%f753, %f401, %f405;
	sub.f32 	%f406, %f753, %f401;
	sub.f32 	%f743, %f406, %f405;
	add.s32 	%r311, %r311, 4;
$L__BB0_53:
	setp.eq.s32 	%p47, %r62, 0;
	@%p47 bra 	$L__BB0_56;
	add.s32 	%r172, %r311, %r7;
	mul.wide.u32 	%rd125, %r172, 4;
	add.s64 	%rd239, %rd4, %rd125;
	neg.s32 	%r313, %r62;
	mov.f32 	%f752, %f753;
$L__BB0_55:
	.pragma "nounroll";
	ld.global.nc.f32 	%f407, [%rd239];
	sub.f32 	%f408, %f407, %f743;
	add.f32 	%f753, %f752, %f408;
	sub.f32 	%f409, %f753, %f752;
	sub.f32 	%f743, %f409, %f408;
	add.s64 	%rd239, %rd239, 4;
	add.s32 	%r313, %r313, 1;
	setp.ne.s32 	%p48, %r313, 0;
	mov.f32 	%f752, %f753;
	@%p48 bra 	$L__BB0_55;
$L__BB0_56:
	cvt.rn.f32.u32 	%f410, %r130;
	div.rn.f32 	%f780, %f753, %f410;
	add.s32 	%r173, %r123, -1;
	add.s32 	%r174, %r8, -1;
	min.u32 	%r68, %r174, %r173;
	add.s32 	%r317, %r4, %r7;
	setp.lt.u32 	%p49, %r68, %r317;
	@%p49 bra 	$L__BB0_70;
	sub.s32 	%r175, %r68, %r317;
	add.s32 	%r70, %r175, 1;
	setp.lt.u32 	%p50, %r175, 15;
	@%p50 bra 	$L__BB0_61;
	add.s32 	%r315, %r317, 7;
	and.b32  	%r176, %r70, -16;
	neg.s32 	%r314, %r176;
$L__BB0_59:
	.pragma "nounroll";
	add.s32 	%r177, %r315, -7;
	mul.wide.u32 	%rd126, %r177, 4;
	add.s64 	%rd127, %rd4, %rd126;
	ld.global.nc.f32 	%f412, [%rd127];
	abs.f32 	%f413, %f412;
	setp.equ.f32 	%p51, %f413, 0f7F800000;
	sub.f32 	%f414, %f412, %f762;
	fma.rn.f32 	%f415, %f414, %f1, %f762;
	selp.f32 	%f416, %f762, %f415, %p51;
	add.s32 	%r178, %r315, -6;
	mul.wide.u32 	%rd128, %r178, 4;
	add.s64 	%rd129, %rd4, %rd128;
	ld.global.nc.f32 	%f417, [%rd129];
	abs.f32 	%f418, %f417;
	setp.equ.f32 	%p52, %f418, 0f7F800000;
	sub.f32 	%f419, %f417, %f416;
	fma.rn.f32 	%f420, %f419, %f1, %f416;
	selp.f32 	%f421, %f416, %f420, %p52;
	add.s32 	%r179, %r315, -5;
	mul.wide.u32 	%rd130, %r179, 4;
	add.s64 	%rd131, %rd4, %rd130;
	ld.global.nc.f32 	%f422, [%rd131];
	abs.f32 	%f423, %f422;
	setp.equ.f32 	%p53, %f423, 0f7F800000;
	sub.f32 	%f424, %f422, %f421;
	fma.rn.f32 	%f425, %f424, %f1, %f421;
	selp.f32 	%f426, %f421, %f425, %p53;
	add.s32 	%r180, %r315, -4;
	mul.wide.u32 	%rd132, %r180, 4;
	add.s64 	%rd133, %rd4, %rd132;
	ld.global.nc.f32 	%f427, [%rd133];
	abs.f32 	%f428, %f427;
	setp.equ.f32 	%p54, %f428, 0f7F800000;
	sub.f32 	%f429, %f427, %f426;
	fma.rn.f32 	%f430, %f429, %f1, %f426;
	selp.f32 	%f431, %f426, %f430, %p54;
	add.s32 	%r181, %r315, -3;
	mul.wide.u32 	%rd134, %r181, 4;
	add.s64 	%rd135, %rd4, %rd134;
	ld.global.nc.f32 	%f432, [%rd135];
	abs.f32 	%f433, %f432;
	setp.equ.f32 	%p55, %f433, 0f7F800000;
	sub.f32 	%f434, %f432, %f431;
	fma.rn.f32 	%f435, %f434, %f1, %f431;
	selp.f32 	%f436, %f431, %f435, %p55;
	add.s32 	%r182, %r315, -2;
	mul.wide.u32 	%rd136, %r182, 4;
	add.s64 	%rd137, %rd4, %rd136;
	ld.global.nc.f32 	%f437, [%rd137];
	abs.f32 	%f438, %f437;
	setp.equ.f32 	%p56, %f438, 0f7F800000;
	sub.f32 	%f439, %f437, %f436;
	fma.rn.f32 	%f440, %f439, %f1, %f436;
	selp.f32 	%f441, %f436, %f440, %p56;
	add.s32 	%r183, %r315, -1;
	mul.wide.u32 	%rd138, %r183, 4;
	add.s64 	%rd139, %rd4, %rd138;
	ld.global.nc.f32 	%f442, [%rd139];
	abs.f32 	%f443, %f442;
	setp.equ.f32 	%p57, %f443, 0f7F800000;
	sub.f32 	%f444, %f442, %f441;
	fma.rn.f32 	%f445, %f444, %f1, %f441;
	selp.f32 	%f446, %f441, %f445, %p57;
	add.s32 	%r184, %r315, 8;
	mul.wide.u32 	%rd140, %r315, 4;
	add.s64 	%rd141, %rd4, %rd140;
	ld.global.nc.f32 	%f447, [%rd141];
	abs.f32 	%f448, %f447;
	setp.equ.f32 	%p58, %f448, 0f7F800000;
	sub.f32 	%f449, %f447, %f446;
	fma.rn.f32 	%f450, %f449, %f1, %f446;
	selp.f32 	%f451, %f446, %f450, %p58;
	add.s32 	%r185, %r315, 1;
	mul.wide.u32 	%rd142, %r185, 4;
	add.s64 	%rd143, %rd4, %rd142;
	ld.global.nc.f32 	%f452, [%rd143];
	abs.f32 	%f453, %f452;
	setp.equ.f32 	%p59, %f453, 0f7F800000;
	sub.f32 	%f454, %f452, %f451;
	fma.rn.f32 	%f455, %f454, %f1, %f451;
	selp.f32 	%f456, %f451, %f455, %p59;
	add.s32 	%r186, %r315, 2;
	mul.wide.u32 	%rd144, %r186, 4;
	add.s64 	%rd145, %rd4, %rd144;
	ld.global.nc.f32 	%f457, [%rd145];
	abs.f32 	%f458, %f457;
	setp.equ.f32 	%p60, %f458, 0f7F800000;
	sub.f32 	%f459, %f457, %f456;
	fma.rn.f32 	%f460, %f459, %f1, %f456;
	selp.f32 	%f461, %f456, %f460, %p60;
	add.s32 	%r187, %r315, 3;
	mul.wide.u32 	%rd146, %r187, 4;
	add.s64 	%rd147, %rd4, %rd146;
	ld.global.nc.f32 	%f462, [%rd147];
	abs.f32 	%f463, %f462;
	setp.equ.f32 	%p61, %f463, 0f7F800000;
	sub.f32 	%f464, %f462, %f461;
	fma.rn.f32 	%f465, %f464, %f1, %f461;
	selp.f32 	%f466, %f461, %f465, %p61;
	add.s32 	%r188, %r315, 4;
	mul.wide.u32 	%rd148, %r188, 4;
	add.s64 	%rd149, %rd4, %rd148;
	ld.global.nc.f32 	%f467, [%rd149];
	abs.f32 	%f468, %f467;
	setp.equ.f32 	%p62, %f468, 0f7F800000;
	sub.f32 	%f469, %f467, %f466;
	fma.rn.f32 	%f470, %f469, %f1, %f466;
	selp.f32 	%f471, %f466, %f470, %p62;
	add.s32 	%r189, %r315, 5;
	mul.wide.u32 	%rd150, %r189, 4;
	add.s64 	%rd151, %rd4, %rd150;
	ld.global.nc.f32 	%f472, [%rd151];
	abs.f32 	%f473, %f472;
	setp.equ.f32 	%p63, %f473, 0f7F800000;
	sub.f32 	%f474, %f472, %f471;
	fma.rn.f32 	%f475, %f474, %f1, %f471;
	selp.f32 	%f476, %f471, %f475, %p63;
	add.s32 	%r190, %r315, 6;
	mul.wide.u32 	%rd152, %r190, 4;
	add.s64 	%rd153, %rd4, %rd152;
	ld.global.nc.f32 	%f477, [%rd153];
	abs.f32 	%f478, %f477;
	setp.equ.f32 	%p64, %f478, 0f7F800000;
	sub.f32 	%f479, %f477, %f476;
	fma.rn.f32 	%f480, %f479, %f1, %f476;
	selp.f32 	%f481, %f476, %f480, %p64;
	add.s32 	%r191, %r315, 7;
	mul.wide.u32 	%rd154, %r191, 4;
	add.s64 	%rd155, %rd4, %rd154;
	ld.global.nc.f32 	%f482, [%rd155];
	abs.f32 	%f483, %f482;
	setp.equ.f32 	%p65, %f483, 0f7F800000;
	sub.f32 	%f484, %f482, %f481;
	fma.rn.f32 	%f485, %f484, %f1, %f481;
	selp.f32 	%f486, %f481, %f485, %p65;
	mul.wide.u32 	%rd156, %r184, 4;
	add.s64 	%rd157, %rd4, %rd156;
	ld.global.nc.f32 	%f487, [%rd157];
	abs.f32 	%f488, %f487;
	setp.equ.f32 	%p66, %f488, 0f7F800000;
	sub.f32 	%f489, %f487, %f486;
	fma.rn.f32 	%f490, %f489, %f1, %f486;
	selp.f32 	%f762, %f486, %f490, %p66;
	add.s32 	%r315, %r315, 16;
	add.s32 	%r314, %r314, 16;
	setp.ne.s32 	%p67, %r314, 0;
	@%p67 bra 	$L__BB0_59;
	add.s32 	%r317, %r315, -7;
$L__BB0_61:
	and.b32  	%r192, %r70, 15;
	setp.eq.s32 	%p68, %r192, 0;
	@%p68 bra 	$L__BB0_70;
	and.b32  	%r79, %r70, 7;
	setp.lt.u32 	%p69, %r192, 8;
	@%p69 bra 	$L__BB0_64;
	mul.wide.u32 	%rd158, %r317, 4;
	add.s64 	%rd159, %rd4, %rd158;
	ld.global.nc.f32 	%f492, [%rd159];
	abs.f32 	%f493, %f492;
	setp.equ.f32 	%p70, %f493, 0f7F800000;
	sub.f32 	%f494, %f492, %f762;
	fma.rn.f32 	%f495, %f494, %f1, %f762;
	selp.f32 	%f496, %f762, %f495, %p70;
	add.s32 	%r194, %r317, 1;
	mul.wide.u32 	%rd160, %r194, 4;
	add.s64 	%rd161, %rd4, %rd160;
	ld.global.nc.f32 	%f497, [%rd161];
	abs.f32 	%f498, %f497;
	setp.equ.f32 	%p71, %f498, 0f7F800000;
	sub.f32 	%f499, %f497, %f496;
	fma.rn.f32 	%f500, %f499, %f1, %f496;
	selp.f32 	%f501, %f496, %f500, %p71;
	add.s32 	%r195, %r317, 2;
	mul.wide.u32 	%rd162, %r195, 4;
	add.s64 	%rd163, %rd4, %rd162;
	ld.global.nc.f32 	%f502, [%rd163];
	abs.f32 	%f503, %f502;
	setp.equ.f32 	%p72, %f503, 0f7F800000;
	sub.f32 	%f504, %f502, %f501;
	fma.rn.f32 	%f505, %f504, %f1, %f501;
	selp.f32 	%f506, %f501, %f505, %p72;
	add.s32 	%r196, %r317, 3;
	mul.wide.u32 	%rd164, %r196, 4;
	add.s64 	%rd165, %rd4, %rd164;
	ld.global.nc.f32 	%f507, [%rd165];
	abs.f32 	%f508, %f507;
	setp.equ.f32 	%p73, %f508, 0f7F800000;
	sub.f32 	%f509, %f507, %f506;
	fma.rn.f32 	%f510, %f509, %f1, %f506;
	selp.f32 	%f511, %f506, %f510, %p73;
	add.s32 	%r197, %r317, 4;
	mul.wide.u32 	%rd166, %r197, 4;
	add.s64 	%rd167, %rd4, %rd166;
	ld.global.nc.f32 	%f512, [%rd167];
	abs.f32 	%f513, %f512;
	setp.equ.f32 	%p74, %f513, 0f7F800000;
	sub.f32 	%f514, %f512, %f511;
	fma.rn.f32 	%f515, %f514, %f1, %f511;
	selp.f32 	%f516, %f511, %f515, %p74;
	add.s32 	%r198, %r317, 5;
	mul.wide.u32 	%rd168, %r198, 4;
	add.s64 	%rd169, %rd4, %rd168;
	ld.global.nc.f32 	%f517, [%rd169];
	abs.f32 	%f518, %f517;
	setp.equ.f32 	%p75, %f518, 0f7F800000;
	sub.f32 	%f519, %f517, %f516;
	fma.rn.f32 	%f520, %f519, %f1, %f516;
	selp.f32 	%f521, %f516, %f520, %p75;
	add.s32 	%r199, %r317, 6;
	mul.wide.u32 	%rd170, %r199, 4;
	add.s64 	%rd171, %rd4, %rd170;
	ld.global.nc.f32 	%f522, [%rd171];
	abs.f32 	%f523, %f522;
	setp.equ.f32 	%p76, %f523, 0f7F800000;
	sub.f32 	%f524, %f522, %f521;
	fma.rn.f32 	%f525, %f524, %f1, %f521;
	selp.f32 	%f526, %f521, %f525, %p76;
	add.s32 	%r200, %r317, 7;
	mul.wide.u32 	%rd172, %r200, 4;
	add.s64 	%rd173, %rd4, %rd172;
	ld.global.nc.f32 	%f527, [%rd173];
	abs.f32 	%f528, %f527;
	setp.equ.f32 	%p77, %f528, 0f7F800000;
	sub.f32 	%f529, %f527, %f526;
	fma.rn.f32 	%f530, %f529, %f1, %f526;
	selp.f32 	%f762, %f526, %f530, %p77;
	add.s32 	%r317, %r317, 8;
$L__BB0_64:
	setp.eq.s32 	%p78, %r79, 0;
	@%p78 bra 	$L__BB0_70;
	and.b32  	%r82, %r70, 3;
	setp.lt.u32 	%p79, %r79, 4;
	@%p79 bra 	$L__BB0_67;
	mul.wide.u32 	%rd174, %r317, 4;
	add.s64 	%rd175, %rd4, %rd174;
	ld.global.nc.f32 	%f532, [%rd175];
	abs.f32 	%f533, %f532;
	setp.equ.f32 	%p80, %f533, 0f7F800000;
	sub.f32 	%f534, %f532, %f762;
	fma.rn.f32 	%f535, %f534, %f1, %f762;
	selp.f32 	%f536, %f762, %f535, %p80;
	add.s32 	%r201, %r317, 1;
	mul.wide.u32 	%rd176, %r201, 4;
	add.s64 	%rd177, %rd4, %rd176;
	ld.global.nc.f32 	%f537, [%rd177];
	abs.f32 	%f538, %f537;
	setp.equ.f32 	%p81, %f538, 0f7F800000;
	sub.f32 	%f539, %f537, %f536;
	fma.rn.f32 	%f540, %f539, %f1, %f536;
	selp.f32 	%f541, %f536, %f540, %p81;
	add.s32 	%r202, %r317, 2;
	mul.wide.u32 	%rd178, %r202, 4;
	add.s64 	%rd179, %rd4, %rd178;
	ld.global.nc.f32 	%f542, [%rd179];
	abs.f32 	%f543, %f542;
	setp.equ.f32 	%p82, %f543, 0f7F800000;
	sub.f32 	%f544, %f542, %f541;
	fma.rn.f32 	%f545, %f544, %f1, %f541;
	selp.f32 	%f546, %f541, %f545, %p82;
	add.s32 	%r203, %r317, 3;
	mul.wide.u32 	%rd180, %r203, 4;
	add.s64 	%rd181, %rd4, %rd180;
	ld.global.nc.f32 	%f547, [%rd181];
	abs.f32 	%f548, %f547;
	setp.equ.f32 	%p83, %f548, 0f7F800000;
	sub.f32 	%f549, %f547, %f546;
	fma.rn.f32 	%f550, %f549, %f1, %f546;
	selp.f32 	%f762, %f546, %f550, %p83;
	add.s32 	%r317, %r317, 4;
$L__BB0_67:
	setp.eq.s32 	%p84, %r82, 0;
	@%p84 bra 	$L__BB0_70;
	neg.s32 	%r319, %r82;
$L__BB0_69:
	.pragma "nounroll";
	mul.wide.u32 	%rd182, %r317, 4;
	add.s64 	%rd183, %rd4, %rd182;
	ld.global.nc.f32 	%f551, [%rd183];
	abs.f32 	%f552, %f551;
	setp.equ.f32 	%p85, %f552, 0f7F800000;
	sub.f32 	%f553, %f551, %f762;
	fma.rn.f32 	%f554, %f553, %f1, %f762;
	selp.f32 	%f762, %f762, %f554, %p85;
	add.s32 	%r317, %r317, 1;
	add.s32 	%r319, %r319, 1;
	setp.ne.s32 	%p86, %r319, 0;
	@%p86 bra 	$L__BB0_69;
$L__BB0_70:
	sub.f32 	%f778, %f762, %f780;
	cvt.u64.u32 	%rd184, %r174;
	add.s64 	%rd185, %rd6, %rd184;
	shl.b64 	%rd186, %rd185, 2;
	add.s64 	%rd187, %rd3, %rd186;
	st.global.f32 	[%rd187], %f778;
	add.s32 	%r90, %r9, -2;
	setp.ge.s32 	%p87, %r90, %r123;
	@%p87 bra 	$L__BB0_80;
	setp.eq.s32 	%p88, %r6, 1;
	@%p88 bra 	$L__BB0_94;
	setp.gt.s32 	%p89, %r8, %r90;
	@%p89 bra 	$L__BB0_79;
	and.b32  	%r206, %r6, 3;
	setp.eq.s32 	%p90, %r206, 1;
	mov.f32 	%f769, 0f00000000;
	mov.u32 	%r323, %r8;
	@%p90 bra 	$L__BB0_76;
	add.s32 	%r207, %r6, -1;
	and.b32  	%r208, %r207, 3;
	neg.s32 	%r321, %r208;
	mov.f32 	%f769, 0f00000000;
	mov.u32 	%r323, %r8;
	mov.f32 	%f766, %f778;
$L__BB0_75:
	.pragma "nounroll";
	cvt.u64.u32 	%rd188, %r323;
	mul.wide.u32 	%rd189, %r323, 4;
	add.s64 	%rd190, %rd4, %rd189;
	ld.global.nc.f32 	%f559, [%rd190];
	abs.f32 	%f560, %f559;
	setp.equ.f32 	%p91, %f560, 0f7F800000;
	sub.f32 	%f561, %f559, %f762;
	fma.rn.f32 	%f562, %f561, %f1, %f762;
	sub.f32 	%f563, %f559, %f780;
	fma.rn.f32 	%f564, %f563, %f2, %f780;
	selp.f32 	%f762, %f762, %f562, %p91;
	selp.f32 	%f780, %f780, %f564, %p91;
	sub.f32 	%f565, %f762, %f780;
	add.s64 	%rd191, %rd6, %rd188;
	shl.b64 	%rd192, %rd191, 2;
	add.s64 	%rd193, %rd3, %rd192;
	st.global.f32 	[%rd193], %f565;
	sub.f32 	%f566, %f565, %f769;
	add.f32 	%f778, %f766, %f566;
	sub.f32 	%f567, %f778, %f766;
	sub.f32 	%f769, %f567, %f566;
	add.s32 	%r323, %r323, 1;
	add.s32 	%r321, %r321, 1;
	setp.ne.s32 	%p92, %r321, 0;
	mov.f32 	%f766, %f778;
	@%p92 bra 	$L__BB0_75;
$L__BB0_76:
	add.s32 	%r209, %r6, -2;
	setp.lt.u32 	%p93, %r209, 3;
	@%p93 bra 	$L__BB0_79;
	add.s32 	%r325, %r323, 1;
	sub.s32 	%r210, %r323, %r130;
	sub.s32 	%r211, %r210, %r6;
	sub.s32 	%r324, %r211, %r7;
$L__BB0_78:
	add.s32 	%r212, %r325, -1;
	cvt.u64.u32 	%rd194, %r212;
	mul.wide.u32 	%rd195, %r212, 4;
	add.s64 	%rd196, %rd4, %rd195;
	ld.global.nc.f32 	%f568, [%rd196];
	abs.f32 	%f569, %f568;
	setp.equ.f32 	%p94, %f569, 0f7F800000;
	sub.f32 	%f570, %f568, %f762;
	fma.rn.f32 	%f571, %f570, %f1, %f762;
	sub.f32 	%f572, %f568, %f780;
	fma.rn.f32 	%f573, %f572, %f2, %f780;
	selp.f32 	%f574, %f762, %f571, %p94;
	selp.f32 	%f575, %f780, %f573, %p94;
	sub.f32 	%f576, %f574, %f575;
	add.s64 	%rd197, %rd6, %rd194;
	shl.b64 	%rd198, %rd197, 2;
	add.s64 	%rd199, %rd3, %rd198;
	st.global.f32 	[%rd199], %f576;
	sub.f32 	%f577, %f576, %f769;
	add.f32 	%f578, %f778, %f577;
	sub.f32 	%f579, %f578, %f778;
	sub.f32 	%f580, %f579, %f577;
	add.s32 	%r213, %r325, 2;
	cvt.u64.u32 	%rd200, %r325;
	mul.wide.u32 	%rd201, %r325, 4;
	add.s64 	%rd202, %rd4, %rd201;
	ld.global.nc.f32 	%f581, [%rd202];
	abs.f32 	%f582, %f581;
	setp.equ.f32 	%p95, %f582, 0f7F800000;
	sub.f32 	%f583, %f581, %f574;
	fma.rn.f32 	%f584, %f583, %f1, %f574;
	sub.f32 	%f585, %f581, %f575;
	fma.rn.f32 	%f586, %f585, %f2, %f575;
	selp.f32 	%f587, %f574, %f584, %p95;
	selp.f32 	%f588, %f575, %f586, %p95;
	sub.f32 	%f589, %f587, %f588;
	add.s64 	%rd203, %rd6, %rd200;
	shl.b64 	%rd204, %rd203, 2;
	add.s64 	%rd205, %rd3, %rd204;
	st.global.f32 	[%rd205], %f589;
	sub.f32 	%f590, %f589, %f580;
	add.f32 	%f591, %f578, %f590;
	sub.f32 	%f592, %f591, %f578;
	sub.f32 	%f593, %f592, %f590;
	add.s32 	%r214, %r325, 1;
	cvt.u64.u32 	%rd206, %r214;
	mul.wide.u32 	%rd207, %r214, 4;
	add.s64 	%rd208, %rd4, %rd207;
	ld.global.nc.f32 	%f594, [%rd208];
	abs.f32 	%f595, %f594;
	setp.equ.f32 	%p96, %f595, 0f7F800000;
	sub.f32 	%f596, %f594, %f587;
	fma.rn.f32 	%f597, %f596, %f1, %f587;
	sub.f32 	%f598, %f594, %f588;
	fma.rn.f32 	%f599, %f598, %f2, %f588;
	selp.f32 	%f600, %f587, %f597, %p96;
	selp.f32 	%f601, %f588, %f599, %p96;
	sub.f32 	%f602, %f600, %f601;
	add.s64 	%rd209, %rd6, %rd206;
	shl.b64 	%rd210, %rd209, 2;
	add.s64 	%rd211, %rd3, %rd210;
	st.global.f32 	[%rd211], %f602;
	sub.f32 	%f603, %f602, %f593;
	add.f32 	%f604, %f591, %f603;
	sub.f32 	%f605, %f604, %f591;
	sub.f32 	%f606, %f605, %f603;
	cvt.u64.u32 	%rd212, %r213;
	mul.wide.u32 	%rd213, %r213, 4;
	add.s64 	%rd214, %rd4, %rd213;
	ld.global.nc.f32 	%f607, [%rd214];
	abs.f32 	%f608, %f607;
	setp.equ.f32 	%p97, %f608, 0f7F800000;
	sub.f32 	%f609, %f607, %f600;
	fma.rn.f32 	%f610, %f609, %f1, %f600;
	sub.f32 	%f611, %f607, %f601;
	fma.rn.f32 	%f612, %f611, %f2, %f601;
	selp.f32 	%f762, %f600, %f610, %p97;
	selp.f32 	%f780, %f601, %f612, %p97;
	sub.f32 	%f613, %f762, %f780;
	add.s64 	%rd215, %rd6, %rd212;
	shl.b64 	%rd216, %rd215, 2;
	add.s64 	%rd217, %rd3, %rd216;
	st.global.f32 	[%rd217], %f613;
	sub.f32 	%f614, %f613, %f606;
	add.f32 	%f778, %f604, %f614;
	sub.f32 	%f615, %f778, %f604;
	sub.f32 	%f769, %f615, %f614;
	add.s32 	%r325, %r325, 4;
	add.s32 	%r324, %r324, 4;
	setp.ne.s32 	%p98, %r324, -1;
	@%p98 bra 	$L__BB0_78;
$L__BB0_79:
	div.rn.f32 	%f783, %f778, %f3;
	add.s32 	%r216, %r9, -2;
	cvt.u64.u32 	%rd218, %r216;
	add.s64 	%rd219, %rd6, %rd218;
	shl.b64 	%rd220, %rd219, 2;
	add.s64 	%rd221, %rd2, %rd220;
	st.global.f32 	[%rd221], %f783;
	add.s64 	%rd222, %rd3, %rd220;
	ld.global.f32 	%f616, [%rd222];
	sub.f32 	%f617, %f616, %f783;
	add.s64 	%rd223, %rd1, %rd220;
	st.global.f32 	[%rd223], %f617;
	mov.b32 	%r326, 1;
$L__BB0_80:
	mov.b32 	%r219, %f762;
	shfl.sync.idx.b32	%r329|%p1, %r219, 0, 31, -1;
	mov.b32 	%r220, %f780;
	shfl.sync.idx.b32	%r330|%p2, %r220, 0, 31, -1;
	mov.b32 	%r221, %f783;
	shfl.sync.idx.b32	%r106|%p99, %r221, 0, 31, -1;
	shfl.sync.idx.b32	%r107|%p100, %r326, 0, 31, -1;
	setp.eq.s32 	%p101, %r107, 0;
	add.s32 	%r222, %r9, -1;
	selp.b32 	%r331, %r8, %r222, %p101;
	setp.le.s32 	%p102, %r123, %r331;
	@%p102 bra 	$L__BB0_93;
	mov.b32 	%f791, %r106;
	sub.s32 	%r328, %r123, %r331;
	mov.u32 	%r223, %tid.x;
	and.b32  	%r224, %r223, 31;
	add.s32 	%r327, %r331, %r224;
	cvt.u64.u32 	%rd229, %r327;
	add.s64 	%rd230, %rd6, %rd229;
	shl.b64 	%rd231, %rd230, 2;
	add.s64 	%rd243, %rd1, %rd231;
	add.s64 	%rd242, %rd2, %rd231;
	add.s64 	%rd241, %rd3, %rd231;
	mul.wide.u32 	%rd232, %r327, 4;
	add.s64 	%rd240, %rd4, %rd232;
	mov.f32 	%f618, 0f3F800000;
	sub.f32 	%f96, %f618, %f4;
	sub.f32 	%f97, %f618, %f2;
	sub.f32 	%f98, %f618, %f1;
$L__BB0_82:
	mov.b32 	%f100, %r330;
	setp.ge.s32 	%p103, %r327, %r123;
	mov.f32 	%f785, 0f3F800000;
	mov.f32 	%f786, 0f00000000;
	mov.f32 	%f787, 0f3F800000;
	mov.f32 	%f788, 0f00000000;
	@%p103 bra 	$L__BB0_85;
	ld.global.nc.f32 	%f101, [%rd240];
	abs.f32 	%f623, %f101;
	setp.equ.f32 	%p104, %f623, 0f7F800000;
	@%p104 bra 	$L__BB0_85;
	mul.f32 	%f786, %f1, %f101;
	mul.f32 	%f788, %f2, %f101;
	mov.f32 	%f785, %f98;
	mov.f32 	%f787, %f97;
$L__BB0_85:
	setp.ge.s32 	%p105, %r327, %r123;
	mov.u32 	%r225, %tid.x;
	and.b32  	%r226, %r225, 31;
	setp.lt.u32 	%p106, %r226, 16;
	setp.lt.u32 	%p107, %r226, 8;
	setp.lt.u32 	%p108, %r226, 4;
	setp.lt.u32 	%p109, %r226, 2;
	setp.eq.s32 	%p110, %r226, 0;
	mov.b32 	%r227, %f785;
	shfl.sync.up.b32	%r228|%p111, %r227, 1, 0, -1;
	mov.b32 	%r229, %f786;
	shfl.sync.up.b32	%r230|%p112, %r229, 1, 0, -1;
	mov.b32 	%f625, %r230;
	mov.b32 	%f626, %r228;
	mul.f32 	%f627, %f785, %f626;
	fma.rn.f32 	%f628, %f785, %f625, %f786;
	selp.f32 	%f629, %f785, %f627, %p110;
	selp.f32 	%f630, %f786, %f628, %p110;
	mov.b32 	%r231, %f629;
	shfl.sync.up.b32	%r232|%p113, %r231, 2, 0, -1;
	mov.b32 	%r233, %f630;
	shfl.sync.up.b32	%r234|%p114, %r233, 2, 0, -1;
	mov.b32 	%f631, %r234;
	mov.b32 	%f632, %r232;
	mul.f32 	%f633, %f629, %f632;
	fma.rn.f32 	%f634, %f629, %f631, %f630;
	selp.f32 	%f635, %f629, %f633, %p109;
	selp.f32 	%f636, %f630, %f634, %p109;
	mov.b32 	%r235, %f635;
	shfl.sync.up.b32	%r236|%p115, %r235, 4, 0, -1;
	mov.b32 	%r237, %f636;
	shfl.sync.up.b32	%r238|%p116, %r237, 4, 0, -1;
	mov.b32 	%f637, %r238;
	mov.b32 	%f638, %r236;
	mul.f32 	%f639, %f635, %f638;
	fma.rn.f32 	%f640, %f635, %f637, %f636;
	selp.f32 	%f641, %f635, %f639, %p108;
	selp.f32 	%f642, %f636, %f640, %p108;
	mov.b32 	%r239, %f641;
	shfl.sync.up.b32	%r240|%p117, %r239, 8, 0, -1;
	mov.b32 	%r241, %f642;
	shfl.sync.up.b32	%r242|%p118, %r241, 8, 0, -1;
	mov.b32 	%f643, %r242;
	mov.b32 	%f644, %r240;
	mul.f32 	%f645, %f641, %f644;
	fma.rn.f32 	%f646, %f641, %f643, %f642;
	selp.f32 	%f647, %f641, %f645, %p107;
	selp.f32 	%f648, %f642, %f646, %p107;
	mov.b32 	%r243, %f647;
	shfl.sync.up.b32	%r244|%p119, %r243, 16, 0, -1;
	mov.b32 	%r245, %f648;
	shfl.sync.up.b32	%r246|%p120, %r245, 16, 0, -1;
	mov.b32 	%f649, %r246;
	mov.b32 	%f650, %r244;
	mul.f32 	%f651, %f647, %f650;
	fma.rn.f32 	%f652, %f647, %f649, %f648;
	selp.f32 	%f653, %f647, %f651, %p106;
	selp.f32 	%f654, %f648, %f652, %p106;
	mov.b32 	%r247, %f787;
	shfl.sync.up.b32	%r248|%p121, %r247, 1, 0, -1;
	mov.b32 	%r249, %f788;
	shfl.sync.up.b32	%r250|%p122, %r249, 1, 0, -1;
	mov.b32 	%f655, %r250;
	mov.b32 	%f656, %r248;
	mul.f32 	%f657, %f787, %f656;
	fma.rn.f32 	%f658, %f787, %f655, %f788;
	selp.f32 	%f659, %f787, %f657, %p110;
	selp.f32 	%f660, %f788, %f658, %p110;
	mov.b32 	%r251, %f659;
	shfl.sync.up.b32	%r252|%p123, %r251, 2, 0, -1;
	mov.b32 	%r253, %f660;
	shfl.sync.up.b32	%r254|%p124, %r253, 2, 0, -1;
	mov.b32 	%f661, %r254;
	mov.b32 	%f662, %r252;
	mul.f32 	%f663, %f659, %f662;
	fma.rn.f32 	%f664, %f659, %f661, %f660;
	selp.f32 	%f665, %f659, %f663, %p109;
	selp.f32 	%f666, %f660, %f664, %p109;
	mov.b32 	%r255, %f665;
	shfl.sync.up.b32	%r256|%p125, %r255, 4, 0, -1;
	mov.b32 	%r257, %f666;
	shfl.sync.up.b32	%r258|%p126, %r257, 4, 0, -1;
	mov.b32 	%f667, %r258;
	mov.b32 	%f668, %r256;
	mul.f32 	%f669, %f665, %f668;
	fma.rn.f32 	%f670, %f665, %f667, %f666;
	selp.f32 	%f671, %f665, %f669, %p108;
	selp.f32 	%f672, %f666, %f670, %p108;
	mov.b32 	%r259, %f671;
	shfl.sync.up.b32	%r260|%p127, %r259, 8, 0, -1;
	mov.b32 	%r261, %f672;
	shfl.sync.up.b32	%r262|%p128, %r261, 8, 0, -1;
	mov.b32 	%f673, %r262;
	mov.b32 	%f674, %r260;
	mul.f32 	%f675, %f671, %f674;
	fma.rn.f32 	%f676, %f671, %f673, %f672;
	selp.f32 	%f677, %f671, %f675, %p107;
	selp.f32 	%f678, %f672, %f676, %p107;
	mov.b32 	%r263, %f677;
	shfl.sync.up.b32	%r264|%p129, %r263, 16, 0, -1;
	mov.b32 	%r265, %f678;
	shfl.sync.up.b32	%r266|%p130, %r265, 16, 0, -1;
	mov.b32 	%f679, %r266;
	mov.b32 	%f680, %r264;
	mul.f32 	%f681, %f677, %f680;
	fma.rn.f32 	%f682, %f677, %f679, %f678;
	selp.f32 	%f683, %f677, %f681, %p106;
	selp.f32 	%f684, %f678, %f682, %p106;
	mov.b32 	%f685, %r329;
	fma.rn.f32 	%f108, %f653, %f685, %f654;
	fma.rn.f32 	%f109, %f683, %f100, %f684;
	mov.f32 	%f789, 0f00000000;
	@%p105 bra 	$L__BB0_87;
	sub.f32 	%f789, %f108, %f109;
	st.global.f32 	[%rd241], %f789;
$L__BB0_87:
	setp.eq.s32 	%p131, %r107, 0;
	mov.f32 	%f790, 0f7FC00000;
	@%p131 bra 	$L__BB0_90;
	setp.ge.s32 	%p132, %r327, %r123;
	setp.lt.s32 	%p133, %r327, %r123;
	mov.u32 	%r267, %tid.x;
	and.b32  	%r268, %r267, 31;
	setp.lt.u32 	%p134, %r268, 16;
	setp.lt.u32 	%p135, %r268, 8;
	setp.lt.u32 	%p136, %r268, 4;
	setp.lt.u32 	%p137, %r268, 2;
	setp.eq.s32 	%p138, %r268, 0;
	mul.f32 	%f687, %f4, %f789;
	selp.f32 	%f688, %f96, 0f3F800000, %p133;
	selp.f32 	%f689, %f687, 0f00000000, %p133;
	mov.b32 	%r269, %f688;
	shfl.sync.up.b32	%r270|%p139, %r269, 1, 0, -1;
	mov.b32 	%r271, %f689;
	shfl.sync.up.b32	%r272|%p140, %r271, 1, 0, -1;
	mov.b32 	%f690, %r272;
	mov.b32 	%f691, %r270;
	fma.rn.f32 	%f692, %f688, %f690, %f689;
	selp.f32 	%f693, 0f3F800000, %f691, %p138;
	mul.f32 	%f694, %f688, %f693;
	selp.f32 	%f695, %f689, %f692, %p138;
	mov.b32 	%r273, %f694;
	shfl.sync.up.b32	%r274|%p141, %r273, 2, 0, -1;
	mov.b32 	%r275, %f695;
	shfl.sync.up.b32	%r276|%p142, %r275, 2, 0, -1;
	mov.b32 	%f696, %r276;
	mov.b32 	%f697, %r274;
	mul.f32 	%f698, %f694, %f697;
	fma.rn.f32 	%f699, %f694, %f696, %f695;
	selp.f32 	%f700, %f694, %f698, %p137;
	selp.f32 	%f701, %f695, %f699, %p137;
	mov.b32 	%r277, %f700;
	shfl.sync.up.b32	%r278|%p143, %r277, 4, 0, -1;
	mov.b32 	%r279, %f701;
	shfl.sync.up.b32	%r280|%p144, %r279, 4, 0, -1;
	mov.b32 	%f702, %r280;
	mov.b32 	%f703, %r278;
	mul.f32 	%f704, %f700, %f703;
	fma.rn.f32 	%f705, %f700, %f702, %f701;
	selp.f32 	%f706, %f700, %f704, %p136;
	selp.f32 	%f707, %f701, %f705, %p136;
	mov.b32 	%r281, %f706;
	shfl.sync.up.b32	%r282|%p145, %r281, 8, 0, -1;
	mov.b32 	%r283, %f707;
	shfl.sync.up.b32	%r284|%p146, %r283, 8, 0, -1;
	mov.b32 	%f708, %r284;
	mov.b32 	%f709, %r282;
	mul.f32 	%f710, %f706, %f709;
	fma.rn.f32 	%f711, %f706, %f708, %f707;
	selp.f32 	%f712, %f706, %f710, %p135;
	selp.f32 	%f713, %f707, %f711, %p135;
	mov.b32 	%r285, %f712;
	shfl.sync.up.b32	%r286|%p147, %r285, 16, 0, -1;
	mov.b32 	%r287, %f713;
	shfl.sync.up.b32	%r288|%p148, %r287, 16, 0, -1;
	mov.b32 	%f714, %r288;
	mov.b32 	%f715, %r286;
	mul.f32 	%f716, %f712, %f715;
	fma.rn.f32 	%f717, %f712, %f714, %f713;
	selp.f32 	%f718, %f712, %f716, %p134;
	selp.f32 	%f719, %f713, %f717, %p134;
	fma.rn.f32 	%f790, %f718, %f791, %f719;
	@%p132 bra 	$L__BB0_90;
	st.global.f32 	[%rd242], %f790;
	sub.f32 	%f720, %f789, %f790;
	st.global.f32 	[%rd243], %f720;
$L__BB0_90:
	setp.eq.s32 	%p149, %r107, 0;
	min.s32 	%r289, %r328, 32;
	add.s32 	%r117, %r289, -1;
	mov.b32 	%r290, %f108;
	shfl.sync.idx.b32	%r329|%p5, %r290, %r117, 31, -1;
	mov.b32 	%r291, %f109;
	shfl.sync.idx.b32	%r330|%p6, %r291, %r117, 31, -1;
	@%p149 bra 	$L__BB0_92;
	mov.b32 	%r292, %f790;
	shfl.sync.idx.b32	%r293|%p150, %r292, %r117, 31, -1;
	mov.b32 	%f791, %r293;
$L__BB0_92:
	add.s32 	%r331, %r331, 32;
	add.s32 	%r328, %r328, -32;
	add.s64 	%rd243, %rd243, 128;
	add.s64 	%rd242, %rd242, 128;
	add.s64 	%rd241, %rd241, 128;
	add.s64 	%rd240, %rd240, 128;
	add.s32 	%r327, %r327, 32;
	setp.lt.s32 	%p151, %r331, %r123;
	@%p151 bra 	$L__BB0_82;
$L__BB0_93:
	ret;
$L__BB0_94:
	cvt.u64.u32 	%rd224, %r90;
	add.s64 	%rd225, %rd6, %rd224;
	shl.b64 	%rd226, %rd225, 2;
	add.s64 	%rd227, %rd2, %rd226;
	st.global.f32 	[%rd227], %f778;
	add.s64 	%rd228, %rd1, %rd226;
	mov.b32 	%r218, 0;
	st.global.u32 	[%rd228], %r218;
	mov.b32 	%r326, 1;
	mov.f32 	%f783, %f778;
	bra.uni 	$L__BB0_80;

}
	// .globl	macd_many_series_one_param_f32
.visible .entry macd_many_series_one_param_f32(
	.param .u64 .ptr .align 1 macd_many_series_one_param_f32_param_0,
	.param .u32 macd_many_series_one_param_f32_param_1,
	.param .u32 macd_many_series_one_param_f32_param_2,
	.param .u32 macd_many_series_one_param_f32_param_3,
	.param .u32 macd_many_series_one_param_f32_param_4,
	.param .u32 macd_many_series_one_param_f32_param_5,
	.param .u64 .ptr .align 1 macd_many_series_one_param_f32_param_6,
	.param .u64 .ptr .align 1 macd_many_series_one_param_f32_param_7,
	.param .u64 .ptr .align 1 macd_many_series_one_param_f32_param_8,
	.param .u64 .ptr .align 1 macd_many_series_one_param_f32_param_9
)
{
	.reg .pred 	%p<274>;
	.reg .b16 	%rs<70>;
	.reg .b32 	%r<354>;
	.reg .b32 	%f<1409>;
	.reg .b64 	%rd<452>;

	ld.param.u64 	%rd53, [macd_many_series_one_param_f32_param_0];
	ld.param.u32 	%r179, [macd_many_series_one_param_f32_param_1];
	ld.param.u32 	%r180, [macd_many_series_one_param_f32_param_2];
	ld.param.u32 	%r181, [macd_many_series_one_param_f32_param_3];
	ld.param.u32 	%r182, [macd_many_series_one_param_f32_param_4];
	ld.param.u32 	%r183, [macd_many_series_one_param_f32_param_5];
	ld.param.u64 	%rd54, [macd_many_series_one_param_f32_param_6];
	ld.param.u64 	%rd55, [macd_many_series_one_param_f32_param_7];
	ld.param.u64 	%rd56, [macd_many_series_one_param_f32_param_8];
	ld.param.u64 	%rd57, [macd_many_series_one_param_f32_param_9];
	cvta.to.global.u64 	%rd1, %rd57;
	cvta.to.global.u64 	%rd2, %rd56;
	cvta.to.global.u64 	%rd3, %rd55;
	cvta.to.global.u64 	%rd4, %rd53;
	cvta.to.global.u64 	%rd5, %rd54;
	min.s32 	%r184, %r179, %r180;
	min.s32 	%r185, %r184, %r181;
	min.s32 	%r186, %r185, %r182;
	min.s32 	%r187, %r186, %r183;
	setp.lt.s32 	%p8, %r187, 1;
	@%p8 bra 	$L__BB1_224;
	mov.u32 	%r188, %ctaid.x;
	mov.u32 	%r1, %ntid.x;
	mov.u32 	%r189, %tid.x;
	mad.lo.s32 	%r305, %r188, %r1, %r189;
	setp.ge.s32 	%p9, %r305, %r179;
	@%p9 bra 	$L__BB1_224;
	add.s32 	%r3, %r183, -2;
	cvt.rn.f32.u32 	%f1, %r181;
	cvt.rn.f32.u32 	%f2, %r182;
	add.f32 	%f257, %f1, 0f3F800000;
	mov.f32 	%f258, 0f40000000;
	div.rn.f32 	%f3, %f258, %f257;
	add.f32 	%f259, %f2, 0f3F800000;
	div.rn.f32 	%f4, %f258, %f259;
	cvt.rn.f32.u32 	%f5, %r183;
	add.f32 	%f260, %f5, 0f3F800000;
	div.rn.f32 	%f6, %f258, %f260;
	add.s32 	%r4, %r180, -1;
	setp.gt.u32 	%p10, %r183, 1;
	mov.u32 	%r190, %nctaid.x;
	mul.lo.s32 	%r5, %r1, %r190;
	@%p10 bra 	$L__BB1_8;
	sub.s32 	%r6, %r182, %r180;
	mul.wide.u32 	%rd78, %r179, 4;
$L__BB1_4:
	mul.wide.s32 	%rd58, %r305, 4;
	add.s64 	%rd59, %rd5, %rd58;
	ld.global.nc.u32 	%r191, [%rd59];
	max.s32 	%r98, %r191, 0;
	setp.le.s32 	%p11, %r180, %r98;
	@%p11 bra 	$L__BB1_223;
	add.s32 	%r99, %r98, %r182;
	add.s32 	%r100, %r99, -1;
	add.s32 	%r101, %r3, %r99;
	min.s32 	%r102, %r101, %r180;
	setp.lt.s32 	%p12, %r99, 2;
	@%p12 bra 	$L__BB1_138;
	min.s32 	%r193, %r100, %r180;
	max.s32 	%r103, %r193, 1;
	and.b32  	%r104, %r103, 7;
	setp.lt.s32 	%p13, %r193, 8;
	mov.b32 	%r331, 0;
	@%p13 bra 	$L__BB1_130;
	and.b32  	%r331, %r103, 2147483640;
	mov.b32 	%r334, 0;
	bra.uni 	$L__BB1_129;
$L__BB1_8:
	sub.s32 	%r7, %r182, %r180;
	mul.wide.u32 	%rd6, %r179, 4;
	mul.wide.u32 	%rd259, %r179, 8;
	add.s64 	%rd7, %rd3, %rd259;
	mul.wide.u32 	%rd260, %r179, 12;
	add.s64 	%rd8, %rd3, %rd260;
	mul.wide.u32 	%rd261, %r179, 16;
	add.s64 	%rd9, %rd3, %rd261;
	mul.wide.u32 	%rd262, %r179, 20;
	add.s64 	%rd10, %rd3, %rd262;
	mul.wide.u32 	%rd263, %r179, 28;
	add.s64 	%rd11, %rd3, %rd263;
$L__BB1_9:
	mul.wide.s32 	%rd264, %r305, 4;
	add.s64 	%rd265, %rd5, %rd264;
	ld.global.nc.u32 	%r249, [%rd265];
	max.s32 	%r9, %r249, 0;
	setp.le.s32 	%p123, %r180, %r9;
	@%p123 bra 	$L__BB1_48;
	add.s32 	%r10, %r9, %r182;
	add.s32 	%r11, %r10, -1;
	add.s32 	%r12, %r3, %r10;
	min.s32 	%r13, %r12, %r180;
	setp.gt.s32 	%p124, %r10, 1;
	@%p124 bra 	$L__BB1_118;
$L__BB1_11:
	setp.gt.s32 	%p133, %r13, 0;
	@%p133 bra 	$L__BB1_107;
$L__BB1_12:
	setp.lt.s32 	%p142, %r180, %r10;
	@%p142 bra 	$L__BB1_48;
	sub.s32 	%r21, %r180, %r9;
	min.s32 	%r22, %r181, %r21;
	setp.gt.s32 	%p143, %r22, 0;
	mov.f32 	%f1301, 0f00000000;
	@%p143 bra 	$L__BB1_94;
$L__BB1_14:
	div.rn.f32 	%f1306, %f1301, %f1;
	min.s32 	%r25, %r182, %r21;
	setp.gt.s32 	%p153, %r25, 0;
	mov.f32 	%f1304, 0f00000000;
	@%p153 bra 	$L__BB1_81;
$L__BB1_15:
	div.rn.f32 	%f1335, %f1304, %f2;
	add.s32 	%r28, %r10, -1;
	min.s32 	%r29, %r28, %r4;
	add.s32 	%r315, %r9, %r181;
	setp.lt.s32 	%p163, %r29, %r315;
	@%p163 bra 	$L__BB1_16;
	bra.uni 	$L__BB1_68;
$L__BB1_16:
	setp.eq.s32 	%p204, %r183, 1;
	sub.f32 	%f1322, %f1306, %f1335;
	mad.lo.s32 	%r35, %r28, %r179, %r305;
	mul.wide.s32 	%rd419, %r35, 4;
	add.s64 	%rd12, %rd3, %rd419;
	st.global.f32 	[%rd12], %f1322;
	setp.lt.s32 	%p205, %r12, %r180;
	and.pred  	%p1, %p204, %p205;
	mov.f32 	%f1324, 0f00000000;
	mov.b16 	%rs59, 0;
	not.pred 	%p206, %p1;
	@%p206 bra 	$L__BB1_18;
	mad.lo.s32 	%r299, %r12, %r179, %r305;
	mul.wide.s32 	%rd420, %r299, 4;
	add.s64 	%rd421, %rd3, %rd420;
	ld.global.f32 	%f1324, [%rd421];
	add.s64 	%rd422, %rd2, %rd420;
	st.global.f32 	[%rd422], %f1324;
	sub.f32 	%f1217, %f1324, %f1324;
	add.s64 	%rd423, %rd1, %rd420;
	st.global.f32 	[%rd423], %f1217;
	mov.b16 	%rs59, 1;
$L__BB1_18:
	setp.gt.s32 	%p207, %r180, %r10;
	@%p207 bra 	$L__BB1_19;
	bra.uni 	$L__BB1_48;
$L__BB1_19:
	mad.lo.s32 	%r300, %r12, %r179, %r305;
	mul.wide.s32 	%rd424, %r300, 4;
	add.s64 	%rd19, %rd2, %rd424;
	add.s64 	%rd20, %rd1, %rd424;
	sub.s32 	%r301, %r180, %r10;
	and.b32  	%r45, %r301, 3;
	setp.eq.s32 	%p208, %r45, 0;
	mov.f32 	%f1326, 0f00000000;
	mov.u32 	%r314, %r10;
	@%p208 bra 	$L__BB1_67;
	add.s32 	%r46, %r35, %r179;
	mul.wide.s32 	%rd425, %r46, 4;
	add.s64 	%rd21, %rd4, %rd425;
	ld.global.nc.f32 	%f1219, [%rd21];
	abs.f32 	%f1220, %f1219;
	setp.equ.f32 	%p209, %f1220, 0f7F800000;
	sub.f32 	%f1221, %f1219, %f1306;
	fma.rn.f32 	%f1222, %f1221, %f3, %f1306;
	sub.f32 	%f1223, %f1219, %f1335;
	fma.rn.f32 	%f1224, %f1223, %f4, %f1335;
	selp.f32 	%f1306, %f1306, %f1222, %p209;
	selp.f32 	%f1335, %f1335, %f1224, %p209;
	sub.f32 	%f72, %f1306, %f1335;
	add.s64 	%rd22, %rd12, %rd6;
	st.global.f32 	[%rd22], %f72;
	mov.f32 	%f1326, 0f00000000;
	@%p206 bra 	$L__BB1_49;
	sub.f32 	%f1229, %f72, %f1324;
	fma.rn.f32 	%f1324, %f1229, %f6, %f1324;
	setp.lt.s32 	%p217, %r10, %r12;
	mov.b16 	%rs59, 1;
	mov.pred 	%p272, 0;
	@%p217 bra 	$L__BB1_52;
	mul.wide.s32 	%rd426, %r46, 4;
	add.s64 	%rd427, %rd2, %rd426;
	st.global.f32 	[%rd427], %f1324;
	sub.f32 	%f1231, %f72, %f1324;
	add.s64 	%rd428, %rd1, %rd426;
	st.global.f32 	[%rd428], %f1231;
	bra.uni 	$L__BB1_52;
$L__BB1_23:
	mad.lo.s32 	%r37, %r314, %r179, %r305;
	mul.wide.s32 	%rd437, %r37, 4;
	add.s64 	%rd13, %rd4, %rd437;
	ld.global.nc.f32 	%f1254, [%rd13];
	abs.f32 	%f1255, %f1254;
	setp.equ.f32 	%p235, %f1255, 0f7F800000;
	sub.f32 	%f1256, %f1254, %f1306;
	fma.rn.f32 	%f1257, %f1256, %f3, %f1306;
	sub.f32 	%f1258, %f1254, %f1335;
	fma.rn.f32 	%f1259, %f1258, %f4, %f1335;
	selp.f32 	%f30, %f1306, %f1257, %p235;
	selp.f32 	%f31, %f1335, %f1259, %p235;
	sub.f32 	%f32, %f30, %f31;
	add.s64 	%rd14, %rd3, %rd437;
	st.global.f32 	[%rd14], %f32;
	and.b16  	%rs50, %rs59, 255;
	setp.eq.s16 	%p236, %rs50, 0;
	@%p236 bra 	$L__BB1_26;
	sub.f32 	%f1260, %f32, %f1324;
	fma.rn.f32 	%f1324, %f1260, %f6, %f1324;
	setp.lt.s32 	%p238, %r314, %r12;
	mov.pred 	%p269, 0;
	@%p238 bra 	$L__BB1_29;
	mul.wide.s32 	%rd438, %r37, 4;
	add.s64 	%rd439, %rd2, %rd438;
	st.global.f32 	[%rd439], %f1324;
	sub.f32 	%f1261, %f32, %f1324;
	add.s64 	%rd440, %rd1, %rd438;
	st.global.f32 	[%rd440], %f1261;
	bra.uni 	$L__BB1_29;
$L__BB1_26:
	setp.gt.s32 	%p241, %r314, %r12;
	mov.pred 	%p269, -1;
	@%p241 bra 	$L__BB1_29;
	sub.f32 	%f1262, %f32, %f1326;
	add.f32 	%f34, %f1322, %f1262;
	sub.f32 	%f1263, %f34, %f1322;
	sub.f32 	%f1326, %f1263, %f1262;
	setp.ne.s32 	%p243, %r314, %r12;
	mov.f32 	%f1322, %f34;
	@%p243 bra 	$L__BB1_29;
	div.rn.f32 	%f1324, %f34, %f5;
	st.global.f32 	[%rd19], %f1324;
	sub.f32 	%f1264, %f32, %f1324;
	st.global.f32 	[%rd20], %f1264;
	mov.pred 	%p269, 0;
	mov.f32 	%f1322, %f34;
$L__BB1_29:
	add.s32 	%r38, %r314, 1;
	add.s32 	%r39, %r37, %r179;
	add.s64 	%rd15, %rd13, %rd6;
	ld.global.nc.f32 	%f1265, [%rd15];
	abs.f32 	%f1266, %f1265;
	setp.equ.f32 	%p245, %f1266, 0f7F800000;
	sub.f32 	%f1267, %f1265, %f30;
	fma.rn.f32 	%f1268, %f1267, %f3, %f30;
	sub.f32 	%f1269, %f1265, %f31;
	fma.rn.f32 	%f1270, %f1269, %f4, %f31;
	selp.f32 	%f40, %f30, %f1268, %p245;
	selp.f32 	%f41, %f31, %f1270, %p245;
	sub.f32 	%f42, %f40, %f41;
	add.s64 	%rd16, %rd14, %rd6;
	st.global.f32 	[%rd16], %f42;
	@%p269 bra 	$L__BB1_32;
	sub.f32 	%f1271, %f42, %f1324;
	fma.rn.f32 	%f1324, %f1271, %f6, %f1324;
	setp.lt.s32 	%p247, %r38, %r12;
	mov.pred 	%p270, 0;
	@%p247 bra 	$L__BB1_35;
	mul.wide.s32 	%rd441, %r39, 4;
	add.s64 	%rd442, %rd2, %rd441;
	st.global.f32 	[%rd442], %f1324;
	sub.f32 	%f1272, %f42, %f1324;
	add.s64 	%rd443, %rd1, %rd441;
	st.global.f32 	[%rd443], %f1272;
	bra.uni 	$L__BB1_35;
$L__BB1_32:
	setp.ge.s32 	%p250, %r314, %r12;
	mov.pred 	%p270, -1;
	@%p250 bra 	$L__BB1_35;
	sub.f32 	%f1273, %f42, %f1326;
	add.f32 	%f44, %f1322, %f1273;
	sub.f32 	%f1274, %f44, %f1322;
	sub.f32 	%f1326, %f1274, %f1273;
	setp.ne.s32 	%p252, %r38, %r12;
	mov.f32 	%f1322, %f44;
	@%p252 bra 	$L__BB1_35;
	div.rn.f32 	%f1324, %f44, %f5;
	st.global.f32 	[%rd19], %f1324;
	sub.f32 	%f1275, %f42, %f1324;
	st.global.f32 	[%rd20], %f1275;
	mov.pred 	%p270, 0;
	mov.f32 	%f1322, %f44;
$L__BB1_35:
	add.s32 	%r40, %r314, 2;
	add.s32 	%r41, %r39, %r179;
	add.s64 	%rd17, %rd15, %rd6;
	ld.global.nc.f32 	%f1276, [%rd17];
	abs.f32 	%f1277, %f1276;
	setp.equ.f32 	%p254, %f1277, 0f7F800000;
	sub.f32 	%f1278, %f1276, %f40;
	fma.rn.f32 	%f1279, %f1278, %f3, %f40;
	sub.f32 	%f1280, %f1276, %f41;
	fma.rn.f32 	%f1281, %f1280, %f4, %f41;
	selp.f32 	%f50, %f40, %f1279, %p254;
	selp.f32 	%f51, %f41, %f1281, %p254;
	sub.f32 	%f52, %f50, %f51;
	add.s64 	%rd18, %rd16, %rd6;
	st.global.f32 	[%rd18], %f52;
	@%p270 bra 	$L__BB1_38;
	sub.f32 	%f1282, %f52, %f1324;
	fma.rn.f32 	%f1324, %f1282, %f6, %f1324;
	setp.lt.s32 	%p256, %r40, %r12;
	mov.pred 	%p271, 0;
	@%p256 bra 	$L__BB1_41;
	mul.wide.s32 	%rd444, %r41, 4;
	add.s64 	%rd445, %rd2, %rd444;
	st.global.f32 	[%rd445], %f1324;
	sub.f32 	%f1283, %f52, %f1324;
	add.s64 	%rd446, %rd1, %rd444;
	st.global.f32 	[%rd446], %f1283;
	bra.uni 	$L__BB1_41;
$L__BB1_38:
	setp.gt.s32 	%p259, %r40, %r12;
	mov.pred 	%p271, -1;
	@%p259 bra 	$L__BB1_41;
	sub.f32 	%f1284, %f52, %f1326;
	add.f32 	%f54, %f1322, %f1284;
	sub.f32 	%f1285, %f54, %f1322;
	sub.f32 	%f1326, %f1285, %f1284;
	setp.ne.s32 	%p261, %r40, %r12;
	mov.f32 	%f1322, %f54;
	@%p261 bra 	$L__BB1_41;
	div.rn.f32 	%f1324, %f54, %f5;
	st.global.f32 	[%rd19], %f1324;
	sub.f32 	%f1286, %f52, %f1324;
	st.global.f32 	[%rd20], %f1286;
	mov.pred 	%p271, 0;
	mov.f32 	%f1322, %f54;
$L__BB1_41:
	add.s32 	%r42, %r314, 3;
	add.s64 	%rd447, %rd17, %rd6;
	ld.global.nc.f32 	%f1287, [%rd447];
	abs.f32 	%f1288, %f1287;
	setp.equ.f32 	%p263, %f1288, 0f7F800000;
	sub.f32 	%f1289, %f1287, %f50;
	fma.rn.f32 	%f1290, %f1289, %f3, %f50;
	sub.f32 	%f1291, %f1287, %f51;
	fma.rn.f32 	%f1292, %f1291, %f4, %f51;
	selp.f32 	%f1306, %f50, %f1290, %p263;
	selp.f32 	%f1335, %f51, %f1292, %p263;
	sub.f32 	%f62, %f1306, %f1335;
	add.s64 	%rd448, %rd18, %rd6;
	st.global.f32 	[%rd448], %f62;
	@%p271 bra 	$L__BB1_44;
	sub.f32 	%f1293, %f62, %f1324;
	fma.rn.f32 	%f1324, %f1293, %f6, %f1324;
	setp.lt.s32 	%p264, %r42, %r12;
	mov.b16 	%rs59, 1;
	@%p264 bra 	$L__BB1_47;
	add.s32 	%r304, %r41, %r179;
	mul.wide.s32 	%rd449, %r304, 4;
	add.s64 	%rd450, %rd2, %rd449;
	st.global.f32 	[%rd450], %f1324;
	sub.f32 	%f1294, %f62, %f1324;
	add.s64 	%rd451, %rd1, %rd449;
	st.global.f32 	[%rd451], %f1294;
	bra.uni 	$L__BB1_47;
$L__BB1_44:
	setp.gt.s32 	%p265, %r42, %r12;
	mov.b16 	%rs59, 0;
	@%p265 bra 	$L__BB1_47;
	sub.f32 	%f1295, %f62, %f1326;
	add.f32 	%f64, %f1322, %f1295;
	sub.f32 	%f1296, %f64, %f1322;
	sub.f32 	%f1326, %f1296, %f1295;
	setp.ne.s32 	%p266, %r42, %r12;
	mov.f32 	%f1322, %f64;
	@%p266 bra 	$L__BB1_47;
	div.rn.f32 	%f1324, %f64, %f5;
	st.global.f32 	[%rd19], %f1324;
	sub.f32 	%f1297, %f62, %f1324;
	st.global.f32 	[%rd20], %f1297;
	mov.b16 	%rs59, 1;
	mov.f32 	%f1322, %f64;
$L__BB1_47:
	add.s32 	%r314, %r314, 4;
	setp.lt.s32 	%p267, %r314, %r180;
	@%p267 bra 	$L__BB1_23;
$L__BB1_48:
	add.s32 	%r305, %r305, %r5;
	setp.lt.s32 	%p268, %r305, %r179;
	@%p268 bra 	$L__BB1_9;
	bra.uni 	$L__BB1_224;
$L__BB1_49:
	setp.gt.s32 	%p212, %r10, %r12;
	mov.b16 	%rs59, 0;
	mov.pred 	%p272, -1;
	@%p212 bra 	$L__BB1_52;
	setp.ne.s32 	%p214, %r3, 0;
	add.f32 	%f74, %f1322, %f72;
	sub.f32 	%f1226, %f74, %f1322;
	sub.f32 	%f1326, %f1226, %f72;
	mov.f32 	%f1322, %f74;
	@%p214 bra 	$L__BB1_52;
	div.rn.f32 	%f1324, %f74, %f5;
	st.global.f32 	[%rd19], %f1324;
	sub.f32 	%f1227, %f72, %f1324;
	st.global.f32 	[%rd20], %f1227;
	mov.b16 	%rs59, 1;
	mov.pred 	%p272, 0;
	mov.f32 	%f1322, %f74;
$L__BB1_52:
	add.s32 	%r314, %r10, 1;
	setp.eq.s32 	%p219, %r45, 1;
	@%p219 bra 	$L__BB1_67;
	add.s32 	%r48, %r46, %r179;
	add.s64 	%rd23, %rd21, %rd6;
	ld.global.nc.f32 	%f1232, [%rd23];
	abs.f32 	%f1233, %f1232;
	setp.equ.f32 	%p220, %f1233, 0f7F800000;
	sub.f32 	%f1234, %f1232, %f1306;
	fma.rn.f32 	%f1235, %f1234, %f3, %f1306;
	sub.f32 	%f1236, %f1232, %f1335;
	fma.rn.f32 	%f1237, %f1236, %f4, %f1335;
	selp.f32 	%f1306, %f1306, %f1235, %p220;
	selp.f32 	%f1335, %f1335, %f1237, %p220;
	sub.f32 	%f82, %f1306, %f1335;
	add.s64 	%rd24, %rd22, %rd6;
	st.global.f32 	[%rd24], %f82;
	@%p272 bra 	$L__BB1_56;
	sub.f32 	%f1238, %f82, %f1324;
	fma.rn.f32 	%f1324, %f1238, %f6, %f1324;
	setp.lt.s32 	%p222, %r314, %r12;
	mov.b16 	%rs59, 1;
	mov.pred 	%p273, 0;
	@%p222 bra 	$L__BB1_59;
	mul.wide.s32 	%rd429, %r48, 4;
	add.s64 	%rd430, %rd2, %rd429;
	st.global.f32 	[%rd430], %f1324;
	sub.f32 	%f1239, %f82, %f1324;
	add.s64 	%rd431, %rd1, %rd429;
	st.global.f32 	[%rd431], %f1239;
	bra.uni 	$L__BB1_59;
$L__BB1_56:
	setp.ge.s32 	%p225, %r10, %r12;
	mov.b16 	%rs59, 0;
	mov.pred 	%p273, -1;
	@%p225 bra 	$L__BB1_59;
	setp.ne.s32 	%p227, %r3, 1;
	sub.f32 	%f1240, %f82, %f1326;
	add.f32 	%f84, %f1322, %f1240;
	sub.f32 	%f1241, %f84, %f1322;
	sub.f32 	%f1326, %f1241, %f1240;
	mov.f32 	%f1322, %f84;
	@%p227 bra 	$L__BB1_59;
	div.rn.f32 	%f1324, %f84, %f5;
	st.global.f32 	[%rd19], %f1324;
	sub.f32 	%f1242, %f82, %f1324;
	st.global.f32 	[%rd20], %f1242;
	mov.b16 	%rs59, 1;
	mov.pred 	%p273, 0;
	mov.f32 	%f1322, %f84;
$L__BB1_59:
	add.s32 	%r314, %r10, 2;
	setp.eq.s32 	%p229, %r45, 2;
	@%p229 bra 	$L__BB1_67;
	add.s64 	%rd432, %rd23, %rd6;
	ld.global.nc.f32 	%f1243, [%rd432];
	abs.f32 	%f1244, %f1243;
	setp.equ.f32 	%p230, %f1244, 0f7F800000;
	sub.f32 	%f1245, %f1243, %f1306;
	fma.rn.f32 	%f1246, %f1245, %f3, %f1306;
	sub.f32 	%f1247, %f1243, %f1335;
	fma.rn.f32 	%f1248, %f1247, %f4, %f1335;
	selp.f32 	%f1306, %f1306, %f1246, %p230;
	selp.f32 	%f1335, %f1335, %f1248, %p230;
	sub.f32 	%f92, %f1306, %f1335;
	add.s64 	%rd433, %rd24, %rd6;
	st.global.f32 	[%rd433], %f92;
	@%p273 bra 	$L__BB1_63;
	sub.f32 	%f1249, %f92, %f1324;
	fma.rn.f32 	%f1324, %f1249, %f6, %f1324;
	setp.lt.s32 	%p231, %r314, %r12;
	mov.b16 	%rs59, 1;
	@%p231 bra 	$L__BB1_66;
	add.s32 	%r302, %r48, %r179;
	mul.wide.s32 	%rd434, %r302, 4;
	add.s64 	%rd435, %rd2, %rd434;
	st.global.f32 	[%rd435], %f1324;
	sub.f32 	%f1250, %f92, %f1324;
	add.s64 	%rd436, %rd1, %rd434;
	st.global.f32 	[%rd436], %f1250;
	bra.uni 	$L__BB1_66;
$L__BB1_63:
	setp.gt.s32 	%p232, %r314, %r12;
	mov.b16 	%rs59, 0;
	@%p232 bra 	$L__BB1_66;
	setp.ne.s32 	%p233, %r3, 2;
	sub.f32 	%f1251, %f92, %f1326;
	add.f32 	%f94, %f1322, %f1251;
	sub.f32 	%f1252, %f94, %f1322;
	sub.f32 	%f1326, %f1252, %f1251;
	mov.f32 	%f1322, %f94;
	@%p233 bra 	$L__BB1_66;
	div.rn.f32 	%f1324, %f94, %f5;
	st.global.f32 	[%rd19], %f1324;
	sub.f32 	%f1253, %f92, %f1324;
	st.global.f32 	[%rd20], %f1253;
	mov.b16 	%rs59, 1;
	mov.f32 	%f1322, %f94;
$L__BB1_66:
	add.s32 	%r314, %r10, 3;
$L__BB1_67:
	add.s32 	%r303, %r7, %r9;
	setp.gt.u32 	%p234, %r303, -4;
	@%p234 bra 	$L__BB1_48;
	bra.uni 	$L__BB1_23;
$L__BB1_68:
	sub.s32 	%r293, %r29, %r315;
	add.s32 	%r52, %r293, 1;
	and.b32  	%r53, %r52, 15;
	setp.lt.u32 	%p164, %r293, 15;
	@%p164 bra 	$L__BB1_71;
	and.b32  	%r54, %r52, -16;
	mov.b32 	%r312, 0;
$L__BB1_70:
	.pragma "nounroll";
	mad.lo.s32 	%r295, %r315, %r179, %r305;
	mul.wide.s32 	%rd386, %r295, 4;
	add.s64 	%rd387, %rd4, %rd386;
	ld.global.nc.f32 	%f1065, [%rd387];
	abs.f32 	%f1066, %f1065;
	setp.equ.f32 	%p165, %f1066, 0f7F800000;
	sub.f32 	%f1067, %f1065, %f1306;
	fma.rn.f32 	%f1068, %f1067, %f3, %f1306;
	selp.f32 	%f1069, %f1306, %f1068, %p165;
	add.s64 	%rd388, %rd387, %rd6;
	ld.global.nc.f32 	%f1070, [%rd388];
	abs.f32 	%f1071, %f1070;
	setp.equ.f32 	%p166, %f1071, 0f7F800000;
	sub.f32 	%f1072, %f1070, %f1069;
	fma.rn.f32 	%f1073, %f1072, %f3, %f1069;
	selp.f32 	%f1074, %f1069, %f1073, %p166;
	add.s64 	%rd389, %rd388, %rd6;
	ld.global.nc.f32 	%f1075, [%rd389];
	abs.f32 	%f1076, %f1075;
	setp.equ.f32 	%p167, %f1076, 0f7F800000;
	sub.f32 	%f1077, %f1075, %f1074;
	fma.rn.f32 	%f1078, %f1077, %f3, %f1074;
	selp.f32 	%f1079, %f1074, %f1078, %p167;
	add.s64 	%rd390, %rd389, %rd6;
	ld.global.nc.f32 	%f1080, [%rd390];
	abs.f32 	%f1081, %f1080;
	setp.equ.f32 	%p168, %f1081, 0f7F800000;
	sub.f32 	%f1082, %f1080, %f1079;
	fma.rn.f32 	%f1083, %f1082, %f3, %f1079;
	selp.f32 	%f1084, %f1079, %f1083, %p168;
	add.s64 	%rd391, %rd390, %rd6;
	ld.global.nc.f32 	%f1085, [%rd391];
	abs.f32 	%f1086, %f1085;
	setp.equ.f32 	%p169, %f1086, 0f7F800000;
	sub.f32 	%f1087, %f1085, %f1084;
	fma.rn.f32 	%f1088, %f1087, %f3, %f1084;
	selp.f32 	%f1089, %f1084, %f1088, %p169;
	add.s64 	%rd392, %rd391, %rd6;
	ld.global.nc.f32 	%f1090, [%rd392];
	abs.f32 	%f1091, %f1090;
	setp.equ.f32 	%p170, %f1091, 0f7F800000;
	sub.f32 	%f1092, %f1090, %f1089;
	fma.rn.f32 	%f1093, %f1092, %f3, %f1089;
	selp.f32 	%f1094, %f1089, %f1093, %p170;
	add.s64 	%rd393, %rd392, %rd6;
	ld.global.nc.f32 	%f1095, [%rd393];
	abs.f32 	%f1096, %f1095;
	setp.equ.f32 	%p171, %f1096, 0f7F800000;
	sub.f32 	%f1097, %f1095, %f1094;
	fma.rn.f32 	%f1098, %f1097, %f3, %f1094;
	selp.f32 	%f1099, %f1094, %f1098, %p171;
	add.s64 	%rd394, %rd393, %rd6;
	ld.global.nc.f32 	%f1100, [%rd394];
	abs.f32 	%f1101, %f1100;
	setp.equ.f32 	%p172, %f1101, 0f7F800000;
	sub.f32 	%f1102, %f1100, %f1099;
	fma.rn.f32 	%f1103, %f1102, %f3, %f1099;
	selp.f32 	%f1104, %f1099, %f1103, %p172;
	add.s64 	%rd395, %rd394, %rd6;
	ld.global.nc.f32 	%f1105, [%rd395];
	abs.f32 	%f1106, %f1105;
	setp.equ.f32 	%p173, %f1106, 0f7F800000;
	sub.f32 	%f1107, %f1105, %f1104;
	fma.rn.f32 	%f1108, %f1107, %f3, %f1104;
	selp.f32 	%f1109, %f1104, %f1108, %p173;
	add.s64 	%rd396, %rd395, %rd6;
	ld.global.nc.f32 	%f1110, [%rd396];
	abs.f32 	%f1111, %f1110;
	setp.equ.f32 	%p174, %f1111, 0f7F800000;
	sub.f32 	%f1112, %f1110, %f1109;
	fma.rn.f32 	%f1113, %f1112, %f3, %f1109;
	selp.f32 	%f1114, %f1109, %f1113, %p174;
	add.s64 	%rd397, %rd396, %rd6;
	ld.global.nc.f32 	%f1115, [%rd397];
	abs.f32 	%f1116, %f1115;
	setp.equ.f32 	%p175, %f1116, 0f7F800000;
	sub.f32 	%f1117, %f1115, %f1114;
	fma.rn.f32 	%f1118, %f1117, %f3, %f1114;
	selp.f32 	%f1119, %f1114, %f1118, %p175;
	add.s64 	%rd398, %rd397, %rd6;
	ld.global.nc.f32 	%f1120, [%rd398];
	abs.f32 	%f1121, %f1120;
	setp.equ.f32 	%p176, %f1121, 0f7F800000;
	sub.f32 	%f1122, %f1120, %f1119;
	fma.rn.f32 	%f1123, %f1122, %f3, %f1119;
	selp.f32 	%f1124, %f1119, %f1123, %p176;
	add.s64 	%rd399, %rd398, %rd6;
	ld.global.nc.f32 	%f1125, [%rd399];
	abs.f32 	%f1126, %f1125;
	setp.equ.f32 	%p177, %f1126, 0f7F800000;
	sub.f32 	%f1127, %f1125, %f1124;
	fma.rn.f32 	%f1128, %f1127, %f3, %f1124;
	selp.f32 	%f1129, %f1124, %f1128, %p177;
	add.s64 	%rd400, %rd399, %rd6;
	ld.global.nc.f32 	%f1130, [%rd400];
	abs.f32 	%f1131, %f1130;
	setp.equ.f32 	%p178, %f1131, 0f7F800000;
	sub.f32 	%f1132, %f1130, %f1129;
	fma.rn.f32 	%f1133, %f1132, %f3, %f1129;
	selp.f32 	%f1134, %f1129, %f1133, %p178;
	add.s64 	%rd401, %rd400, %rd6;
	ld.global.nc.f32 	%f1135, [%rd401];
	abs.f32 	%f1136, %f1135;
	setp.equ.f32 	%p179, %f1136, 0f7F800000;
	sub.f32 	%f1137, %f1135, %f1134;
	fma.rn.f32 	%f1138, %f1137, %f3, %f1134;
	selp.f32 	%f1139, %f1134, %f1138, %p179;
	add.s64 	%rd402, %rd401, %rd6;
	ld.global.nc.f32 	%f1140, [%rd402];
	abs.f32 	%f1141, %f1140;
	setp.equ.f32 	%p180, %f1141, 0f7F800000;
	sub.f32 	%f1142, %f1140, %f1139;
	fma.rn.f32 	%f1143, %f1142, %f3, %f1139;
	selp.f32 	%f1306, %f1139, %f1143, %p180;
	add.s32 	%r315, %r315, 16;
	add.s32 	%r312, %r312, 16;
	setp.eq.s32 	%p181, %r312, %r54;
	@%p181 bra 	$L__BB1_71;
	bra.uni 	$L__BB1_70;
$L__BB1_71:
	setp.eq.s32 	%p182, %r53, 0;
	@%p182 bra 	$L__BB1_16;
	and.b32  	%r56, %r52, 7;
	setp.lt.u32 	%p183, %r53, 8;
	@%p183 bra 	$L__BB1_74;
	mad.lo.s32 	%r296, %r315, %r179, %r305;
	mul.wide.s32 	%rd403, %r296, 4;
	add.s64 	%rd404, %rd4, %rd403;
	ld.global.nc.f32 	%f1145, [%rd404];
	abs.f32 	%f1146, %f1145;
	setp.equ.f32 	%p184, %f1146, 0f7F800000;
	sub.f32 	%f1147, %f1145, %f1306;
	fma.rn.f32 	%f1148, %f1147, %f3, %f1306;
	selp.f32 	%f1149, %f1306, %f1148, %p184;
	add.s64 	%rd405, %rd404, %rd6;
	ld.global.nc.f32 	%f1150, [%rd405];
	abs.f32 	%f1151, %f1150;
	setp.equ.f32 	%p185, %f1151, 0f7F800000;
	sub.f32 	%f1152, %f1150, %f1149;
	fma.rn.f32 	%f1153, %f1152, %f3, %f1149;
	selp.f32 	%f1154, %f1149, %f1153, %p185;
	add.s64 	%rd406, %rd405, %rd6;
	ld.global.nc.f32 	%f1155, [%rd406];
	abs.f32 	%f1156, %f1155;
	setp.equ.f32 	%p186, %f1156, 0f7F800000;
	sub.f32 	%f1157, %f1155, %f1154;
	fma.rn.f32 	%f1158, %f1157, %f3, %f1154;
	selp.f32 	%f1159, %f1154, %f1158, %p186;
	add.s64 	%rd407, %rd406, %rd6;
	ld.global.nc.f32 	%f1160, [%rd407];
	abs.f32 	%f1161, %f1160;
	setp.equ.f32 	%p187, %f1161, 0f7F800000;
	sub.f32 	%f1162, %f1160, %f1159;
	fma.rn.f32 	%f1163, %f1162, %f3, %f1159;
	selp.f32 	%f1164, %f1159, %f1163, %p187;
	add.s64 	%rd408, %rd407, %rd6;
	ld.global.nc.f32 	%f1165, [%rd408];
	abs.f32 	%f1166, %f1165;
	setp.equ.f32 	%p188, %f1166, 0f7F800000;
	sub.f32 	%f1167, %f1165, %f1164;
	fma.rn.f32 	%f1168, %f1167, %f3, %f1164;
	selp.f32 	%f1169, %f1164, %f1168, %p188;
	add.s64 	%rd409, %rd408, %rd6;
	ld.global.nc.f32 	%f1170, [%rd409];
	abs.f32 	%f1171, %f1170;
	setp.equ.f32 	%p189, %f1171, 0f7F800000;
	sub.f32 	%f1172, %f1170, %f1169;
	fma.rn.f32 	%f1173, %f1172, %f3, %f1169;
	selp.f32 	%f1174, %f1169, %f1173, %p189;
	add.s64 	%rd410, %rd409, %rd6;
	ld.global.nc.f32 	%f1175, [%rd410];
	abs.f32 	%f1176, %f1175;
	setp.equ.f32 	%p190, %f1176, 0f7F800000;
	sub.f32 	%f1177, %f1175, %f1174;
	fma.rn.f32 	%f1178, %f1177, %f3, %f1174;
	selp.f32 	%f1179, %f1174, %f1178, %p190;
	add.s64 	%rd411, %rd410, %rd6;
	ld.global.nc.f32 	%f1180, [%rd411];
	abs.f32 	%f1181, %f1180;
	setp.equ.f32 	%p191, %f1181, 0f7F800000;
	sub.f32 	%f1182, %f1180, %f1179;
	fma.rn.f32 	%f1183, %f1182, %f3, %f1179;
	selp.f32 	%f1306, %f1179, %f1183, %p191;
	add.s32 	%r315, %r315, 8;
$L__BB1_74:
	setp.eq.s32 	%p192, %r56, 0;
	@%p192 bra 	$L__BB1_16;
	and.b32  	%r59, %r52, 3;
	setp.lt.u32 	%p193, %r56, 4;
	@%p193 bra 	$L__BB1_77;
	mad.lo.s32 	%r297, %r315, %r179, %r305;
	mul.wide.s32 	%rd412, %r297, 4;
	add.s64 	%rd413, %rd4, %rd412;
	ld.global.nc.f32 	%f1185, [%rd413];
	abs.f32 	%f1186, %f1185;
	setp.equ.f32 	%p194, %f1186, 0f7F800000;
	sub.f32 	%f1187, %f1185, %f1306;
	fma.rn.f32 	%f1188, %f1187, %f3, %f1306;
	selp.f32 	%f1189, %f1306, %f1188, %p194;
	add.s64 	%rd414, %rd413, %rd6;
	ld.global.nc.f32 	%f1190, [%rd414];
	abs.f32 	%f1191, %f1190;
	setp.equ.f32 	%p195, %f1191, 0f7F800000;
	sub.f32 	%f1192, %f1190, %f1189;
	fma.rn.f32 	%f1193, %f1192, %f3, %f1189;
	selp.f32 	%f1194, %f1189, %f1193, %p195;
	add.s64 	%rd415, %rd414, %rd6;
	ld.global.nc.f32 	%f1195, [%rd415];
	abs.f32 	%f1196, %f1195;
	setp.equ.f32 	%p196, %f1196, 0f7F800000;
	sub.f32 	%f1197, %f1195, %f1194;
	fma.rn.f32 	%f1198, %f1197, %f3, %f1194;
	selp.f32 	%f1199, %f1194, %f1198, %p196;
	add.s64 	%rd416, %rd415, %rd6;
	ld.global.nc.f32 	%f1200, [%rd416];
	abs.f32 	%f1201, %f1200;
	setp.equ.f32 	%p197, %f1201, 0f7F800000;
	sub.f32 	%f1202, %f1200, %f1199;
	fma.rn.f32 	%f1203, %f1202, %f3, %f1199;
	selp.f32 	%f1306, %f1199, %f1203, %p197;
	add.s32 	%r315, %r315, 4;
$L__BB1_77:
	setp.eq.s32 	%p198, %r59, 0;
	@%p198 bra 	$L__BB1_16;
	mad.lo.s32 	%r298, %r315, %r179, %r305;
	mul.wide.s32 	%rd417, %r298, 4;
	add.s64 	%rd25, %rd4, %rd417;
	ld.global.nc.f32 	%f1204, [%rd25];
	abs.f32 	%f1205, %f1204;
	setp.equ.f32 	%p199, %f1205, 0f7F800000;
	sub.f32 	%f1206, %f1204, %f1306;
	fma.rn.f32 	%f1207, %f1206, %f3, %f1306;
	selp.f32 	%f1306, %f1306, %f1207, %p199;
	setp.eq.s32 	%p200, %r59, 1;
	@%p200 bra 	$L__BB1_16;
	add.s64 	%rd26, %rd25, %rd6;
	ld.global.nc.f32 	%f1208, [%rd26];
	abs.f32 	%f1209, %f1208;
	setp.equ.f32 	%p201, %f1209, 0f7F800000;
	sub.f32 	%f1210, %f1208, %f1306;
	fma.rn.f32 	%f1211, %f1210, %f3, %f1306;
	selp.f32 	%f1306, %f1306, %f1211, %p201;
	setp.eq.s32 	%p202, %r59, 2;
	@%p202 bra 	$L__BB1_16;
	add.s64 	%rd418, %rd26, %rd6;
	ld.global.nc.f32 	%f1212, [%rd418];
	abs.f32 	%f1213, %f1212;
	setp.equ.f32 	%p203, %f1213, 0f7F800000;
	sub.f32 	%f1214, %f1212, %f1306;
	fma.rn.f32 	%f1215, %f1214, %f3, %f1306;
	selp.f32 	%f1306, %f1306, %f1215, %p203;
	bra.uni 	$L__BB1_16;
$L__BB1_81:
	and.b32  	%r62, %r25, 15;
	setp.lt.u32 	%p154, %r25, 16;
	mov.f32 	%f1346, 0f00000000;
	mov.b32 	%r318, 0;
	mov.f32 	%f1304, %f1346;
	@%p154 bra 	$L__BB1_84;
	and.b32  	%r318, %r25, 2147483632;
	mov.f32 	%f1346, 0f00000000;
	mov.b32 	%r310, 0;
$L__BB1_83:
	.pragma "nounroll";
	add.s32 	%r285, %r310, %r9;
	mad.lo.s32 	%r286, %r285, %r179, %r305;
	mul.wide.s32 	%rd353, %r286, 4;
	add.s64 	%rd354, %rd4, %rd353;
	ld.global.nc.f32 	%f920, [%rd354];
	sub.f32 	%f921, %f920, %f1346;
	add.f32 	%f922, %f1304, %f921;
	sub.f32 	%f923, %f922, %f1304;
	sub.f32 	%f924, %f923, %f921;
	add.s64 	%rd355, %rd354, %rd6;
	ld.global.nc.f32 	%f925, [%rd355];
	sub.f32 	%f926, %f925, %f924;
	add.f32 	%f927, %f922, %f926;
	sub.f32 	%f928, %f927, %f922;
	sub.f32 	%f929, %f928, %f926;
	add.s64 	%rd356, %rd355, %rd6;
	ld.global.nc.f32 	%f930, [%rd356];
	sub.f32 	%f931, %f930, %f929;
	add.f32 	%f932, %f927, %f931;
	sub.f32 	%f933, %f932, %f927;
	sub.f32 	%f934, %f933, %f931;
	add.s64 	%rd357, %rd356, %rd6;
	ld.global.nc.f32 	%f935, [%rd357];
	sub.f32 	%f936, %f935, %f934;
	add.f32 	%f937, %f932, %f936;
	sub.f32 	%f938, %f937, %f932;
	sub.f32 	%f939, %f938, %f936;
	add.s64 	%rd358, %rd357, %rd6;
	ld.global.nc.f32 	%f940, [%rd358];
	sub.f32 	%f941, %f940, %f939;
	add.f32 	%f942, %f937, %f941;
	sub.f32 	%f943, %f942, %f937;
	sub.f32 	%f944, %f943, %f941;
	add.s64 	%rd359, %rd358, %rd6;
	ld.global.nc.f32 	%f945, [%rd359];
	sub.f32 	%f946, %f945, %f944;
	add.f32 	%f947, %f942, %f946;
	sub.f32 	%f948, %f947, %f942;
	sub.f32 	%f949, %f948, %f946;
	add.s64 	%rd360, %rd359, %rd6;
	ld.global.nc.f32 	%f950, [%rd360];
	sub.f32 	%f951, %f950, %f949;
	add.f32 	%f952, %f947, %f951;
	sub.f32 	%f953, %f952, %f947;
	sub.f32 	%f954, %f953, %f951;
	add.s64 	%rd361, %rd360, %rd6;
	ld.global.nc.f32 	%f955, [%rd361];
	sub.f32 	%f956, %f955, %f954;
	add.f32 	%f957, %f952, %f956;
	sub.f32 	%f958, %f957, %f952;
	sub.f32 	%f959, %f958, %f956;
	add.s64 	%rd362, %rd361, %rd6;
	ld.global.nc.f32 	%f960, [%rd362];
	sub.f32 	%f961, %f960, %f959;
	add.f32 	%f962, %f957, %f961;
	sub.f32 	%f963, %f962, %f957;
	sub.f32 	%f964, %f963, %f961;
	add.s64 	%rd363, %rd362, %rd6;
	ld.global.nc.f32 	%f965, [%rd363];
	sub.f32 	%f966, %f965, %f964;
	add.f32 	%f967, %f962, %f966;
	sub.f32 	%f968, %f967, %f962;
	sub.f32 	%f969, %f968, %f966;
	add.s64 	%rd364, %rd363, %rd6;
	ld.global.nc.f32 	%f970, [%rd364];
	sub.f32 	%f971, %f970, %f969;
	add.f32 	%f972, %f967, %f971;
	sub.f32 	%f973, %f972, %f967;
	sub.f32 	%f974, %f973, %f971;
	add.s64 	%rd365, %rd364, %rd6;
	ld.global.nc.f32 	%f975, [%rd365];
	sub.f32 	%f976, %f975, %f974;
	add.f32 	%f977, %f972, %f976;
	sub.f32 	%f978, %f977, %f972;
	sub.f32 	%f979, %f978, %f976;
	add.s64 	%rd366, %rd365, %rd6;
	ld.global.nc.f32 	%f980, [%rd366];
	sub.f32 	%f981, %f980, %f979;
	add.f32 	%f982, %f977, %f981;
	sub.f32 	%f983, %f982, %f977;
	sub.f32 	%f984, %f983, %f981;
	add.s64 	%rd367, %rd366, %rd6;
	ld.global.nc.f32 	%f985, [%rd367];
	sub.f32 	%f986, %f985, %f984;
	add.f32 	%f987, %f982, %f986;
	sub.f32 	%f988, %f987, %f982;
	sub.f32 	%f989, %f988, %f986;
	add.s64 	%rd368, %rd367, %rd6;
	ld.global.nc.f32 	%f990, [%rd368];
	sub.f32 	%f991, %f990, %f989;
	add.f32 	%f992, %f987, %f991;
	sub.f32 	%f993, %f992, %f987;
	sub.f32 	%f994, %f993, %f991;
	add.s64 	%rd369, %rd368, %rd6;
	ld.global.nc.f32 	%f995, [%rd369];
	sub.f32 	%f996, %f995, %f994;
	add.f32 	%f1304, %f992, %f996;
	sub.f32 	%f997, %f1304, %f992;
	sub.f32 	%f1346, %f997, %f996;
	add.s32 	%r310, %r310, 16;
	setp.eq.s32 	%p155, %r310, %r318;
	@%p155 bra 	$L__BB1_84;
	bra.uni 	$L__BB1_83;
$L__BB1_84:
	setp.eq.s32 	%p156, %r62, 0;
	@%p156 bra 	$L__BB1_15;
	and.b32  	%r65, %r25, 7;
	setp.lt.u32 	%p157, %r62, 8;
	@%p157 bra 	$L__BB1_87;
	add.s32 	%r287, %r318, %r9;
	mad.lo.s32 	%r288, %r287, %r179, %r305;
	mul.wide.s32 	%rd370, %r288, 4;
	add.s64 	%rd371, %rd4, %rd370;
	ld.global.nc.f32 	%f999, [%rd371];
	sub.f32 	%f1000, %f999, %f1346;
	add.f32 	%f1001, %f1304, %f1000;
	sub.f32 	%f1002, %f1001, %f1304;
	sub.f32 	%f1003, %f1002, %f1000;
	add.s64 	%rd372, %rd371, %rd6;
	ld.global.nc.f32 	%f1004, [%rd372];
	sub.f32 	%f1005, %f1004, %f1003;
	add.f32 	%f1006, %f1001, %f1005;
	sub.f32 	%f1007, %f1006, %f1001;
	sub.f32 	%f1008, %f1007, %f1005;
	add.s64 	%rd373, %rd372, %rd6;
	ld.global.nc.f32 	%f1009, [%rd373];
	sub.f32 	%f1010, %f1009, %f1008;
	add.f32 	%f1011, %f1006, %f1010;
	sub.f32 	%f1012, %f1011, %f1006;
	sub.f32 	%f1013, %f1012, %f1010;
	add.s64 	%rd374, %rd373, %rd6;
	ld.global.nc.f32 	%f1014, [%rd374];
	sub.f32 	%f1015, %f1014, %f1013;
	add.f32 	%f1016, %f1011, %f1015;
	sub.f32 	%f1017, %f1016, %f1011;
	sub.f32 	%f1018, %f1017, %f1015;
	add.s64 	%rd375, %rd374, %rd6;
	ld.global.nc.f32 	%f1019, [%rd375];
	sub.f32 	%f1020, %f1019, %f1018;
	add.f32 	%f1021, %f1016, %f1020;
	sub.f32 	%f1022, %f1021, %f1016;
	sub.f32 	%f1023, %f1022, %f1020;
	add.s64 	%rd376, %rd375, %rd6;
	ld.global.nc.f32 	%f1024, [%rd376];
	sub.f32 	%f1025, %f1024, %f1023;
	add.f32 	%f1026, %f1021, %f1025;
	sub.f32 	%f1027, %f1026, %f1021;
	sub.f32 	%f1028, %f1027, %f1025;
	add.s64 	%rd377, %rd376, %rd6;
	ld.global.nc.f32 	%f1029, [%rd377];
	sub.f32 	%f1030, %f1029, %f1028;
	add.f32 	%f1031, %f1026, %f1030;
	sub.f32 	%f1032, %f1031, %f1026;
	sub.f32 	%f1033, %f1032, %f1030;
	add.s64 	%rd378, %rd377, %rd6;
	ld.global.nc.f32 	%f1034, [%rd378];
	sub.f32 	%f1035, %f1034, %f1033;
	add.f32 	%f1304, %f1031, %f1035;
	sub.f32 	%f1036, %f1304, %f1031;
	sub.f32 	%f1346, %f1036, %f1035;
	add.s32 	%r318, %r318, 8;
$L__BB1_87:
	setp.eq.s32 	%p158, %r65, 0;
	@%p158 bra 	$L__BB1_15;
	and.b32  	%r68, %r25, 3;
	setp.lt.u32 	%p159, %r65, 4;
	@%p159 bra 	$L__BB1_90;
	add.s32 	%r289, %r318, %r9;
	mad.lo.s32 	%r290, %r289, %r179, %r305;
	mul.wide.s32 	%rd379, %r290, 4;
	add.s64 	%rd380, %rd4, %rd379;
	ld.global.nc.f32 	%f1038, [%rd380];
	sub.f32 	%f1039, %f1038, %f1346;
	add.f32 	%f1040, %f1304, %f1039;
	sub.f32 	%f1041, %f1040, %f1304;
	sub.f32 	%f1042, %f1041, %f1039;
	add.s64 	%rd381, %rd380, %rd6;
	ld.global.nc.f32 	%f1043, [%rd381];
	sub.f32 	%f1044, %f1043, %f1042;
	add.f32 	%f1045, %f1040, %f1044;
	sub.f32 	%f1046, %f1045, %f1040;
	sub.f32 	%f1047, %f1046, %f1044;
	add.s64 	%rd382, %rd381, %rd6;
	ld.global.nc.f32 	%f1048, [%rd382];
	sub.f32 	%f1049, %f1048, %f1047;
	add.f32 	%f1050, %f1045, %f1049;
	sub.f32 	%f1051, %f1050, %f1045;
	sub.f32 	%f1052, %f1051, %f1049;
	add.s64 	%rd383, %rd382, %rd6;
	ld.global.nc.f32 	%f1053, [%rd383];
	sub.f32 	%f1054, %f1053, %f1052;
	add.f32 	%f1304, %f1050, %f1054;
	sub.f32 	%f1055, %f1304, %f1050;
	sub.f32 	%f1346, %f1055, %f1054;
	add.s32 	%r318, %r318, 4;
$L__BB1_90:
	setp.eq.s32 	%p160, %r68, 0;
	@%p160 bra 	$L__BB1_15;
	add.s32 	%r291, %r318, %r9;
	mad.lo.s32 	%r292, %r291, %r179, %r305;
	mul.wide.s32 	%rd384, %r292, 4;
	add.s64 	%rd27, %rd4, %rd384;
	ld.global.nc.f32 	%f1056, [%rd27];
	sub.f32 	%f1057, %f1056, %f1346;
	add.f32 	%f129, %f1304, %f1057;
	sub.f32 	%f1058, %f129, %f1304;
	sub.f32 	%f130, %f1058, %f1057;
	setp.eq.s32 	%p161, %r68, 1;
	mov.f32 	%f1304, %f129;
	@%p161 bra 	$L__BB1_15;
	add.s64 	%rd28, %rd27, %rd6;
	ld.global.nc.f32 	%f1059, [%rd28];
	sub.f32 	%f1060, %f1059, %f130;
	add.f32 	%f1304, %f129, %f1060;
	sub.f32 	%f1061, %f1304, %f129;
	sub.f32 	%f132, %f1061, %f1060;
	setp.eq.s32 	%p162, %r68, 2;
	@%p162 bra 	$L__BB1_15;
	add.s64 	%rd385, %rd28, %rd6;
	ld.global.nc.f32 	%f1062, [%rd385];
	sub.f32 	%f1063, %f1062, %f132;
	add.f32 	%f1304, %f1304, %f1063;
	bra.uni 	$L__BB1_15;
$L__BB1_94:
	and.b32  	%r71, %r22, 15;
	setp.lt.u32 	%p144, %r22, 16;
	mov.f32 	%f1355, 0f00000000;
	mov.b32 	%r321, 0;
	mov.f32 	%f1301, %f1355;
	@%p144 bra 	$L__BB1_97;
	and.b32  	%r321, %r22, 2147483632;
	mov.f32 	%f1355, 0f00000000;
	mov.b32 	%r309, 0;
$L__BB1_96:
	.pragma "nounroll";
	add.s32 	%r275, %r309, %r9;
	mad.lo.s32 	%r276, %r275, %r179, %r305;
	mul.wide.s32 	%rd320, %r276, 4;
	add.s64 	%rd321, %rd4, %rd320;
	ld.global.nc.f32 	%f772, [%rd321];
	sub.f32 	%f773, %f772, %f1355;
	add.f32 	%f774, %f1301, %f773;
	sub.f32 	%f775, %f774, %f1301;
	sub.f32 	%f776, %f775, %f773;
	add.s64 	%rd322, %rd321, %rd6;
	ld.global.nc.f32 	%f777, [%rd322];
	sub.f32 	%f778, %f777, %f776;
	add.f32 	%f779, %f774, %f778;
	sub.f32 	%f780, %f779, %f774;
	sub.f32 	%f781, %f780, %f778;
	add.s64 	%rd323, %rd322, %rd6;
	ld.global.nc.f32 	%f782, [%rd323];
	sub.f32 	%f783, %f782, %f781;
	add.f32 	%f784, %f779, %f783;
	sub.f32 	%f785, %f784, %f779;
	sub.f32 	%f786, %f785, %f783;
	add.s64 	%rd324, %rd323, %rd6;
	ld.global.nc.f32 	%f787, [%rd324];
	sub.f32 	%f788, %f787, %f786;
	add.f32 	%f789, %f784, %f788;
	sub.f32 	%f790, %f789, %f784;
	sub.f32 	%f791, %f790, %f788;
	add.s64 	%rd325, %rd324, %rd6;
	ld.global.nc.f32 	%f792, [%rd325];
	sub.f32 	%f793, %f792, %f791;
	add.f32 	%f794, %f789, %f793;
	sub.f32 	%f795, %f794, %f789;
	sub.f32 	%f796, %f795, %f793;
	add.s64 	%rd326, %rd325, %rd6;
	ld.global.nc.f32 	%f797, [%rd326];
	sub.f32 	%f798, %f797, %f796;
	add.f32 	%f799, %f794, %f798;
	sub.f32 	%f800, %f799, %f794;
	sub.f32 	%f801, %f800, %f798;
	add.s64 	%rd327, %rd326, %rd6;
	ld.global.nc.f32 	%f802, [%rd327];
	sub.f32 	%f803, %f802, %f801;
	add.f32 	%f804, %f799, %f803;
	sub.f32 	%f805, %f804, %f799;
	sub.f32 	%f806, %f805, %f803;
	add.s64 	%rd328, %rd327, %rd6;
	ld.global.nc.f32 	%f807, [%rd328];
	sub.f32 	%f808, %f807, %f806;
	add.f32 	%f809, %f804, %f808;
	sub.f32 	%f810, %f809, %f804;
	sub.f32 	%f811, %f810, %f808;
	add.s64 	%rd329, %rd328, %rd6;
	ld.global.nc.f32 	%f812, [%rd329];
	sub.f32 	%f813, %f812, %f811;
	add.f32 	%f814, %f809, %f813;
	sub.f32 	%f815, %f814, %f809;
	sub.f32 	%f816, %f815, %f813;
	add.s64 	%rd330, %rd329, %rd6;
	ld.global.nc.f32 	%f817, [%rd330];
	sub.f32 	%f818, %f817, %f816;
	add.f32 	%f819, %f814, %f818;
	sub.f32 	%f820, %f819, %f814;
	sub.f32 	%f821, %f820, %f818;
	add.s64 	%rd331, %rd330, %rd6;
	ld.global.nc.f32 	%f822, [%rd331];
	sub.f32 	%f823, %f822, %f821;
	add.f32 	%f824, %f819, %f823;
	sub.f32 	%f825, %f824, %f819;
	sub.f32 	%f826, %f825, %f823;
	add.s64 	%rd332, %rd331, %rd6;
	ld.global.nc.f32 	%f827, [%rd332];
	sub.f32 	%f828, %f827, %f826;
	add.f32 	%f829, %f824, %f828;
	sub.f32 	%f830, %f829, %f824;
	sub.f32 	%f831, %f830, %f828;
	add.s64 	%rd333, %rd332, %rd6;
	ld.global.nc.f32 	%f832, [%rd333];
	sub.f32 	%f833, %f832, %f831;
	add.f32 	%f834, %f829, %f833;
	sub.f32 	%f835, %f834, %f829;
	sub.f32 	%f836, %f835, %f833;
	add.s64 	%rd334, %rd333, %rd6;
	ld.global.nc.f32 	%f837, [%rd334];
	sub.f32 	%f838, %f837, %f836;
	add.f32 	%f839, %f834, %f838;
	sub.f32 	%f840, %f839, %f834;
	sub.f32 	%f841, %f840, %f838;
	add.s64 	%rd335, %rd334, %rd6;
	ld.global.nc.f32 	%f842, [%rd335];
	sub.f32 	%f843, %f842, %f841;
	add.f32 	%f844, %f839, %f843;
	sub.f32 	%f845, %f844, %f839;
	sub.f32 	%f846, %f845, %f843;
	add.s64 	%rd336, %rd335, %rd6;
	ld.global.nc.f32 	%f847, [%rd336];
	sub.f32 	%f848, %f847, %f846;
	add.f32 	%f1301, %f844, %f848;
	sub.f32 	%f849, %f1301, %f844;
	sub.f32 	%f1355, %f849, %f848;
	add.s32 	%r309, %r309, 16;
	setp.eq.s32 	%p145, %r309, %r321;
	@%p145 bra 	$L__BB1_97;
	bra.uni 	$L__BB1_96;
$L__BB1_97:
	setp.eq.s32 	%p146, %r71, 0;
	@%p146 bra 	$L__BB1_14;
	and.b32  	%r74, %r22, 7;
	setp.lt.u32 	%p147, %r71, 8;
	@%p147 bra 	$L__BB1_100;
	add.s32 	%r277, %r321, %r9;
	mad.lo.s32 	%r278, %r277, %r179, %r305;
	mul.wide.s32 	%rd337, %r278, 4;
	add.s64 	%rd338, %rd4, %rd337;
	ld.global.nc.f32 	%f851, [%rd338];
	sub.f32 	%f852, %f851, %f1355;
	add.f32 	%f853, %f1301, %f852;
	sub.f32 	%f854, %f853, %f1301;
	sub.f32 	%f855, %f854, %f852;
	add.s64 	%rd339, %rd338, %rd6;
	ld.global.nc.f32 	%f856, [%rd339];
	sub.f32 	%f857, %f856, %f855;
	add.f32 	%f858, %f853, %f857;
	sub.f32 	%f859, %f858, %f853;
	sub.f32 	%f860, %f859, %f857;
	add.s64 	%rd340, %rd339, %rd6;
	ld.global.nc.f32 	%f861, [%rd340];
	sub.f32 	%f862, %f861, %f860;
	add.f32 	%f863, %f858, %f862;
	sub.f32 	%f864, %f863, %f858;
	sub.f32 	%f865, %f864, %f862;
	add.s64 	%rd341, %rd340, %rd6;
	ld.global.nc.f32 	%f866, [%rd341];
	sub.f32 	%f867, %f866, %f865;
	add.f32 	%f868, %f863, %f867;
	sub.f32 	%f869, %f868, %f863;
	sub.f32 	%f870, %f869, %f867;
	add.s64 	%rd342, %rd341, %rd6;
	ld.global.nc.f32 	%f871, [%rd342];
	sub.f32 	%f872, %f871, %f870;
	add.f32 	%f873, %f868, %f872;
	sub.f32 	%f874, %f873, %f868;
	sub.f32 	%f875, %f874, %f872;
	add.s64 	%rd343, %rd342, %rd6;
	ld.global.nc.f32 	%f876, [%rd343];
	sub.f32 	%f877, %f876, %f875;
	add.f32 	%f878, %f873, %f877;
	sub.f32 	%f879, %f878, %f873;
	sub.f32 	%f880, %f879, %f877;
	add.s64 	%rd344, %rd343, %rd6;
	ld.global.nc.f32 	%f881, [%rd344];
	sub.f32 	%f882, %f881, %f880;
	add.f32 	%f883, %f878, %f882;
	sub.f32 	%f884, %f883, %f878;
	sub.f32 	%f885, %f884, %f882;
	add.s64 	%rd345, %rd344, %rd6;
	ld.global.nc.f32 	%f886, [%rd345];
	sub.f32 	%f887, %f886, %f885;
	add.f32 	%f1301, %f883, %f887;
	sub.f32 	%f888, %f1301, %f883;
	sub.f32 	%f1355, %f888, %f887;
	add.s32 	%r321, %r321, 8;
$L__BB1_100:
	setp.eq.s32 	%p148, %r74, 0;
	@%p148 bra 	$L__BB1_14;
	and.b32  	%r77, %r22, 3;
	setp.lt.u32 	%p149, %r74, 4;
	@%p149 bra 	$L__BB1_103;
	add.s32 	%r279, %r321, %r9;
	mad.lo.s32 	%r280, %r279, %r179, %r305;
	mul.wide.s32 	%rd346, %r280, 4;
	add.s64 	%rd347, %rd4, %rd346;
	ld.global.nc.f32 	%f890, [%rd347];
	sub.f32 	%f891, %f890, %f1355;
	add.f32 	%f892, %f1301, %f891;
	sub.f32 	%f893, %f892, %f1301;
	sub.f32 	%f894, %f893, %f891;
	add.s64 	%rd348, %rd347, %rd6;
	ld.global.nc.f32 	%f895, [%rd348];
	sub.f32 	%f896, %f895, %f894;
	add.f32 	%f897, %f892, %f896;
	sub.f32 	%f898, %f897, %f892;
	sub.f32 	%f899, %f898, %f896;
	add.s64 	%rd349, %rd348, %rd6;
	ld.global.nc.f32 	%f900, [%rd349];
	sub.f32 	%f901, %f900, %f899;
	add.f32 	%f902, %f897, %f901;
	sub.f32 	%f903, %f902, %f897;
	sub.f32 	%f904, %f903, %f901;
	add.s64 	%rd350, %rd349, %rd6;
	ld.global.nc.f32 	%f905, [%rd350];
	sub.f32 	%f906, %f905, %f904;
	add.f32 	%f1301, %f902, %f906;
	sub.f32 	%f907, %f1301, %f902;
	sub.f32 	%f1355, %f907, %f906;
	add.s32 	%r321, %r321, 4;
$L__BB1_103:
	setp.eq.s32 	%p150, %r77, 0;
	@%p150 bra 	$L__BB1_14;
	add.s32 	%r281, %r321, %r9;
	mad.lo.s32 	%r282, %r281, %r179, %r305;
	mul.wide.s32 	%rd351, %r282, 4;
	add.s64 	%rd29, %rd4, %rd351;
	ld.global.nc.f32 	%f908, [%rd29];
	sub.f32 	%f909, %f908, %f1355;
	add.f32 	%f147, %f1301, %f909;
	sub.f32 	%f910, %f147, %f1301;
	sub.f32 	%f148, %f910, %f909;
	setp.eq.s32 	%p151, %r77, 1;
	mov.f32 	%f1301, %f147;
	@%p151 bra 	$L__BB1_14;
	add.s64 	%rd30, %rd29, %rd6;
	ld.global.nc.f32 	%f911, [%rd30];
	sub.f32 	%f912, %f911, %f148;
	add.f32 	%f1301, %f147, %f912;
	sub.f32 	%f913, %f1301, %f147;
	sub.f32 	%f150, %f913, %f912;
	setp.eq.s32 	%p152, %r77, 2;
	@%p152 bra 	$L__BB1_14;
	add.s64 	%rd352, %rd30, %rd6;
	ld.global.nc.f32 	%f914, [%rd352];
	sub.f32 	%f915, %f914, %f150;
	add.f32 	%f1301, %f1301, %f915;
	bra.uni 	$L__BB1_14;
$L__BB1_107:
	and.b32  	%r80, %r13, 7;
	setp.lt.u32 	%p134, %r13, 8;
	mov.b32 	%r324, 0;
	@%p134 bra 	$L__BB1_110;
	and.b32  	%r324, %r13, 2147483640;
	mov.b32 	%r308, 0;
$L__BB1_109:
	.pragma "nounroll";
	mad.lo.s32 	%r264, %r308, %r179, %r305;
	mul.wide.s32 	%rd286, %r264, 4;
	add.s64 	%rd287, %rd2, %rd286;
	mov.b32 	%r265, 2143289344;
	st.global.u32 	[%rd287], %r265;
	add.s64 	%rd288, %rd1, %rd286;
	st.global.u32 	[%rd288], %r265;
	add.s64 	%rd289, %rd287, %rd6;
	st.global.u32 	[%rd289], %r265;
	add.s64 	%rd290, %rd288, %rd6;
	st.global.u32 	[%rd290], %r265;
	add.s64 	%rd291, %rd289, %rd6;
	st.global.u32 	[%rd291], %r265;
	add.s64 	%rd292, %rd290, %rd6;
	st.global.u32 	[%rd292], %r265;
	add.s64 	%rd293, %rd291, %rd6;
	st.global.u32 	[%rd293], %r265;
	add.s64 	%rd294, %rd292, %rd6;
	st.global.u32 	[%rd294], %r265;
	add.s64 	%rd295, %rd293, %rd6;
	st.global.u32 	[%rd295], %r265;
	add.s64 	%rd296, %rd294, %rd6;
	st.global.u32 	[%rd296], %r265;
	add.s64 	%rd297, %rd295, %rd6;
	st.global.u32 	[%rd297], %r265;
	add.s64 	%rd298, %rd296, %rd6;
	st.global.u32 	[%rd298], %r265;
	add.s64 	%rd299, %rd297, %rd6;
	st.global.u32 	[%rd299], %r265;
	add.s64 	%rd300, %rd298, %rd6;
	st.global.u32 	[%rd300], %r265;
	add.s64 	%rd301, %rd299, %rd6;
	st.global.u32 	[%rd301], %r265;
	add.s64 	%rd302, %rd300, %rd6;
	st.global.u32 	[%rd302], %r265;
	add.s32 	%r308, %r308, 8;
	setp.eq.s32 	%p135, %r308, %r324;
	@%p135 bra 	$L__BB1_110;
	bra.uni 	$L__BB1_109;
$L__BB1_110:
	setp.eq.s32 	%p136, %r80, 0;
	@%p136 bra 	$L__BB1_12;
	and.b32  	%r83, %r13, 3;
	setp.lt.u32 	%p137, %r80, 4;
	@%p137 bra 	$L__BB1_113;
	mad.lo.s32 	%r266, %r324, %r179, %r305;
	mul.wide.s32 	%rd303, %r266, 4;
	add.s64 	%rd304, %rd2, %rd303;
	mov.b32 	%r267, 2143289344;
	st.global.u32 	[%rd304], %r267;
	add.s64 	%rd305, %rd1, %rd303;
	st.global.u32 	[%rd305], %r267;
	add.s64 	%rd306, %rd304, %rd6;
	st.global.u32 	[%rd306], %r267;
	add.s64 	%rd307, %rd305, %rd6;
	st.global.u32 	[%rd307], %r267;
	add.s64 	%rd308, %rd306, %rd6;
	st.global.u32 	[%rd308], %r267;
	add.s64 	%rd309, %rd307, %rd6;
	st.global.u32 	[%rd309], %r267;
	add.s64 	%rd310, %rd308, %rd6;
	st.global.u32 	[%rd310], %r267;
	add.s64 	%rd311, %rd309, %rd6;
	st.global.u32 	[%rd311], %r267;
	add.s32 	%r324, %r324, 4;
$L__BB1_113:
	setp.eq.s32 	%p138, %r83, 0;
	@%p138 bra 	$L__BB1_12;
	setp.eq.s32 	%p139, %r83, 1;
	@%p139 bra 	$L__BB1_116;
	mad.lo.s32 	%r268, %r324, %r179, %r305;
	mul.wide.s32 	%rd312, %r268, 4;
	add.s64 	%rd313, %rd2, %rd312;
	mov.b32 	%r269, 2143289344;
	st.global.u32 	[%rd313], %r269;
	add.s64 	%rd314, %rd1, %rd312;
	st.global.u32 	[%rd314], %r269;
	add.s64 	%rd315, %rd313, %rd6;
	st.global.u32 	[%rd315], %r269;
	add.s64 	%rd316, %rd314, %rd6;
	st.global.u32 	[%rd316], %r269;
	add.s32 	%r324, %r324, 2;
$L__BB1_116:
	and.b32  	%r270, %r13, 1;
	setp.eq.b32 	%p140, %r270, 1;
	not.pred 	%p141, %p140;
	@%p141 bra 	$L__BB1_12;
	mad.lo.s32 	%r271, %r324, %r179, %r305;
	mul.wide.s32 	%rd317, %r271, 4;
	add.s64 	%rd318, %rd2, %rd317;
	mov.b32 	%r272, 2143289344;
	st.global.u32 	[%rd318], %r272;
	add.s64 	%rd319, %rd1, %rd317;
	st.global.u32 	[%rd319], %r272;
	bra.uni 	$L__BB1_12;
$L__BB1_118:
	min.s32 	%r251, %r11, %r180;
	max.s32 	%r88, %r251, 1;
	setp.lt.s32 	%p125, %r251, 8;
	mov.b32 	%r328, 0;
	@%p125 bra 	$L__BB1_121;
	and.b32  	%r252, %r88, 2147483640;
	neg.s32 	%r307, %r252;
	mov.u32 	%r306, %r305;
$L__BB1_120:
	.pragma "nounroll";
	and.b32  	%r328, %r88, 2147483640;
	mul.wide.s32 	%rd266, %r306, 4;
	add.s64 	%rd267, %rd3, %rd266;
	add.s64 	%rd268, %rd267, %rd6;
	add.s64 	%rd269, %rd7, %rd266;
	add.s64 	%rd270, %rd8, %rd266;
	add.s64 	%rd271, %rd9, %rd266;
	add.s64 	%rd272, %rd10, %rd266;
	mul.wide.u32 	%rd273, %r179, 24;
	add.s64 	%rd274, %rd267, %rd273;
	add.s64 	%rd275, %rd11, %rd266;
	mov.b32 	%r253, 2143289344;
	st.global.u32 	[%rd267], %r253;
	st.global.u32 	[%rd268], %r253;
	st.global.u32 	[%rd269], %r253;
	st.global.u32 	[%rd270], %r253;
	st.global.u32 	[%rd271], %r253;
	st.global.u32 	[%rd272], %r253;
	st.global.u32 	[%rd274], %r253;
	st.global.u32 	[%rd275], %r253;
	add.s32 	%r307, %r307, 8;
	shl.b32 	%r254, %r179, 3;
	add.s32 	%r306, %r306, %r254;
	setp.eq.s32 	%p126, %r307, 0;
	@%p126 bra 	$L__BB1_121;
	bra.uni 	$L__BB1_120;
$L__BB1_121:
	and.b32  	%r91, %r88, 7;
	setp.eq.s32 	%p127, %r91, 0;
	@%p127 bra 	$L__BB1_11;
	and.b32  	%r92, %r88, 3;
	setp.lt.u32 	%p128, %r91, 4;
	@%p128 bra 	$L__BB1_124;
	mad.lo.s32 	%r255, %r328, %r179, %r305;
	mul.wide.s32 	%rd276, %r255, 4;
	add.s64 	%rd277, %rd3, %rd276;
	mov.b32 	%r256, 2143289344;
	st.global.u32 	[%rd277], %r256;
	add.s64 	%rd278, %rd277, %rd6;
	st.global.u32 	[%rd278], %r256;
	add.s64 	%rd279, %rd278, %rd6;
	st.global.u32 	[%rd279], %r256;
	add.s64 	%rd280, %rd279, %rd6;
	st.global.u32 	[%rd280], %r256;
	add.s32 	%r328, %r328, 4;
$L__BB1_124:
	setp.eq.s32 	%p129, %r92, 0;
	@%p129 bra 	$L__BB1_11;
	setp.eq.s32 	%p130, %r92, 1;
	@%p130 bra 	$L__BB1_127;
	mad.lo.s32 	%r257, %r328, %r179, %r305;
	mul.wide.s32 	%rd281, %r257, 4;
	add.s64 	%rd282, %rd3, %rd281;
	mov.b32 	%r258, 2143289344;
	st.global.u32 	[%rd282], %r258;
	add.s64 	%rd283, %rd282, %rd6;
	st.global.u32 	[%rd283], %r258;
	add.s32 	%r328, %r328, 2;
$L__BB1_127:
	and.b32  	%r259, %r88, 1;
	setp.eq.b32 	%p131, %r259, 1;
	not.pred 	%p132, %p131;
	@%p132 bra 	$L__BB1_11;
	mad.lo.s32 	%r260, %r328, %r179, %r305;
	mul.wide.s32 	%rd284, %r260, 4;
	add.s64 	%rd285, %rd3, %rd284;
	mov.b32 	%r261, 2143289344;
	st.global.u32 	[%rd285], %r261;
	bra.uni 	$L__BB1_11;
$L__BB1_129:
	.pragma "nounroll";
	mad.lo.s32 	%r195, %r334, %r179, %r305;
	mul.wide.s32 	%rd60, %r195, 4;
	add.s64 	%rd61, %rd3, %rd60;
	mov.b32 	%r196, 2143289344;
	st.global.u32 	[%rd61], %r196;
	add.s64 	%rd63, %rd61, %rd78;
	st.global.u32 	[%rd63], %r196;
	add.s64 	%rd64, %rd63, %rd78;
	st.global.u32 	[%rd64], %r196;
	add.s64 	%rd65, %rd64, %rd78;
	st.global.u32 	[%rd65], %r196;
	add.s64 	%rd66, %rd65, %rd78;
	st.global.u32 	[%rd66], %r196;
	add.s64 	%rd67, %rd66, %rd78;
	st.global.u32 	[%rd67], %r196;
	add.s64 	%rd68, %rd67, %rd78;
	st.global.u32 	[%rd68], %r196;
	add.s64 	%rd69, %rd68, %rd78;
	st.global.u32 	[%rd69], %r196;
	add.s32 	%r334, %r334, 8;
	setp.eq.s32 	%p14, %r334, %r331;
	@%p14 bra 	$L__BB1_130;
	bra.uni 	$L__BB1_129;
$L__BB1_130:
	setp.eq.s32 	%p15, %r104, 0;
	@%p15 bra 	$L__BB1_138;
	and.b32  	%r107, %r103, 3;
	setp.lt.u32 	%p16, %r104, 4;
	@%p16 bra 	$L__BB1_133;
	mad.lo.s32 	%r197, %r331, %r179, %r305;
	mul.wide.s32 	%rd70, %r197, 4;
	add.s64 	%rd71, %rd3, %rd70;
	mov.b32 	%r198, 2143289344;
	st.global.u32 	[%rd71], %r198;
	add.s64 	%rd73, %rd71, %rd78;
	st.global.u32 	[%rd73], %r198;
	add.s64 	%rd74, %rd73, %rd78;
	st.global.u32 	[%rd74], %r198;
	add.s64 	%rd75, %rd74, %rd78;
	st.global.u32 	[%rd75], %r198;
	add.s32 	%r331, %r331, 4;
$L__BB1_133:
	setp.eq.s32 	%p17, %r107, 0;
	@%p17 bra 	$L__BB1_138;
	setp.eq.s32 	%p18, %r107, 1;
	@%p18 bra 	$L__BB1_136;
	mad.lo.s32 	%r199, %r331, %r179, %r305;
	mul.wide.s32 	%rd76, %r199, 4;
	add.s64 	%rd77, %rd3, %rd76;
	mov.b32 	%r200, 2143289344;
	st.global.u32 	[%rd77], %r200;
	add.s64 	%rd79, %rd77, %rd78;
	st.global.u32 	[%rd79], %r200;
	add.s32 	%r331, %r331, 2;
$L__BB1_136:
	and.b32  	%r201, %r103, 1;
	setp.eq.b32 	%p19, %r201, 1;
	not.pred 	%p20, %p19;
	@%p20 bra 	$L__BB1_138;
	mad.lo.s32 	%r202, %r331, %r179, %r305;
	mul.wide.s32 	%rd80, %r202, 4;
	add.s64 	%rd81, %rd3, %rd80;
	mov.b32 	%r203, 2143289344;
	st.global.u32 	[%rd81], %r203;
$L__BB1_138:
	setp.lt.s32 	%p21, %r102, 1;
	@%p21 bra 	$L__BB1_150;
	and.b32  	%r112, %r102, 7;
	setp.lt.u32 	%p22, %r102, 8;
	mov.b32 	%r336, 0;
	@%p22 bra 	$L__BB1_142;
	and.b32  	%r336, %r102, 2147483640;
	mov.b32 	%r335, 0;
$L__BB1_141:
	.pragma "nounroll";
	mad.lo.s32 	%r206, %r335, %r179, %r305;
	mul.wide.s32 	%rd82, %r206, 4;
	add.s64 	%rd83, %rd2, %rd82;
	mov.b32 	%r207, 2143289344;
	st.global.u32 	[%rd83], %r207;
	add.s64 	%rd84, %rd1, %rd82;
	st.global.u32 	[%rd84], %r207;
	add.s64 	%rd86, %rd83, %rd78;
	st.global.u32 	[%rd86], %r207;
	add.s64 	%rd87, %rd84, %rd78;
	st.global.u32 	[%rd87], %r207;
	add.s64 	%rd88, %rd86, %rd78;
	st.global.u32 	[%rd88], %r207;
	add.s64 	%rd89, %rd87, %rd78;
	st.global.u32 	[%rd89], %r207;
	add.s64 	%rd90, %rd88, %rd78;
	st.global.u32 	[%rd90], %r207;
	add.s64 	%rd91, %rd89, %rd78;
	st.global.u32 	[%rd91], %r207;
	add.s64 	%rd92, %rd90, %rd78;
	st.global.u32 	[%rd92], %r207;
	add.s64 	%rd93, %rd91, %rd78;
	st.global.u32 	[%rd93], %r207;
	add.s64 	%rd94, %rd92, %rd78;
	st.global.u32 	[%rd94], %r207;
	add.s64 	%rd95, %rd93, %rd78;
	st.global.u32 	[%rd95], %r207;
	add.s64 	%rd96, %rd94, %rd78;
	st.global.u32 	[%rd96], %r207;
	add.s64 	%rd97, %rd95, %rd78;
	st.global.u32 	[%rd97], %r207;
	add.s64 	%rd98, %rd96, %rd78;
	st.global.u32 	[%rd98], %r207;
	add.s64 	%rd99, %rd97, %rd78;
	st.global.u32 	[%rd99], %r207;
	add.s32 	%r335, %r335, 8;
	setp.ne.s32 	%p23, %r335, %r336;
	@%p23 bra 	$L__BB1_141;
$L__BB1_142:
	setp.eq.s32 	%p24, %r112, 0;
	@%p24 bra 	$L__BB1_150;
	and.b32  	%r119, %r102, 3;
	setp.lt.u32 	%p25, %r112, 4;
	@%p25 bra 	$L__BB1_145;
	mad.lo.s32 	%r208, %r336, %r179, %r305;
	mul.wide.s32 	%rd100, %r208, 4;
	add.s64 	%rd101, %rd2, %rd100;
	mov.b32 	%r209, 2143289344;
	st.global.u32 	[%rd101], %r209;
	add.s64 	%rd102, %rd1, %rd100;
	st.global.u32 	[%rd102], %r209;
	add.s64 	%rd104, %rd101, %rd78;
	st.global.u32 	[%rd104], %r209;
	add.s64 	%rd105, %rd102, %rd78;
	st.global.u32 	[%rd105], %r209;
	add.s64 	%rd106, %rd104, %rd78;
	st.global.u32 	[%rd106], %r209;
	add.s64 	%rd107, %rd105, %rd78;
	st.global.u32 	[%rd107], %r209;
	add.s64 	%rd108, %rd106, %rd78;
	st.global.u32 	[%rd108], %r209;
	add.s64 	%rd109, %rd107, %rd78;
	st.global.u32 	[%rd109], %r209;
	add.s32 	%r336, %r336, 4;
$L__BB1_145:
	setp.eq.s32 	%p26, %r119, 0;
	@%p26 bra 	$L__BB1_150;
	setp.eq.s32 	%p27, %r119, 1;
	@%p27 bra 	$L__BB1_148;
	mad.lo.s32 	%r210, %r336, %r179, %r305;
	mul.wide.s32 	%rd110, %r210, 4;
	add.s64 	%rd111, %rd2, %rd110;
	mov.b32 	%r211, 2143289344;
	st.global.u32 	[%rd111], %r211;
	add.s64 	%rd112, %rd1, %rd110;
	st.global.u32 	[%rd112], %r211;
	add.s64 	%rd114, %rd111, %rd78;
	st.global.u32 	[%rd114], %r211;
	add.s64 	%rd115, %rd112, %rd78;
	st.global.u32 	[%rd115], %r211;
	add.s32 	%r336, %r336, 2;
$L__BB1_148:
	and.b32  	%r212, %r102, 1;
	setp.eq.b32 	%p28, %r212, 1;
	not.pred 	%p29, %p28;
	@%p29 bra 	$L__BB1_150;
	mad.lo.s32 	%r213, %r336, %r179, %r305;
	mul.wide.s32 	%rd116, %r213, 4;
	add.s64 	%rd117, %rd2, %rd116;
	mov.b32 	%r214, 2143289344;
	st.global.u32 	[%rd117], %r214;
	add.s64 	%rd118, %rd1, %rd116;
	st.global.u32 	[%rd118], %r214;
$L__BB1_150:
	setp.lt.s32 	%p30, %r180, %r99;
	@%p30 bra 	$L__BB1_223;
	sub.s32 	%r124, %r180, %r98;
	min.s32 	%r125, %r181, %r124;
	setp.lt.s32 	%p31, %r125, 1;
	mov.f32 	%f1374, 0f00000000;
	@%p31 bra 	$L__BB1_165;
	and.b32  	%r126, %r125, 15;
	setp.lt.u32 	%p32, %r125, 16;
	mov.f32 	%f1366, 0f00000000;
	mov.b32 	%r341, 0;
	mov.f32 	%f1374, %f1366;
	@%p32 bra 	$L__BB1_155;
	and.b32  	%r341, %r125, 2147483632;
	mov.f32 	%f1366, 0f00000000;
	mov.b32 	%r339, 0;
$L__BB1_154:
	.pragma "nounroll";
	add.s32 	%r217, %r339, %r98;
	mad.lo.s32 	%r218, %r217, %r179, %r305;
	mul.wide.s32 	%rd119, %r218, 4;
	add.s64 	%rd120, %rd4, %rd119;
	ld.global.nc.f32 	%f265, [%rd120];
	sub.f32 	%f266, %f265, %f1366;
	add.f32 	%f267, %f1374, %f266;
	sub.f32 	%f268, %f267, %f1374;
	sub.f32 	%f269, %f268, %f266;
	add.s64 	%rd122, %rd120, %rd78;
	ld.global.nc.f32 	%f270, [%rd122];
	sub.f32 	%f271, %f270, %f269;
	add.f32 	%f272, %f267, %f271;
	sub.f32 	%f273, %f272, %f267;
	sub.f32 	%f274, %f273, %f271;
	add.s64 	%rd123, %rd122, %rd78;
	ld.global.nc.f32 	%f275, [%rd123];
	sub.f32 	%f276, %f275, %f274;
	add.f32 	%f277, %f272, %f276;
	sub.f32 	%f278, %f277, %f272;
	sub.f32 	%f279, %f278, %f276;
	add.s64 	%rd124, %rd123, %rd78;
	ld.global.nc.f32 	%f280, [%rd124];
	sub.f32 	%f281, %f280, %f279;
	add.f32 	%f282, %f277, %f281;
	sub.f32 	%f283, %f282, %f277;
	sub.f32 	%f284, %f283, %f281;
	add.s64 	%rd125, %rd124, %rd78;
	ld.global.nc.f32 	%f285, [%rd125];
	sub.f32 	%f286, %f285, %f284;
	add.f32 	%f287, %f282, %f286;
	sub.f32 	%f288, %f287, %f282;
	sub.f32 	%f289, %f288, %f286;
	add.s64 	%rd126, %rd125, %rd78;
	ld.global.nc.f32 	%f290, [%rd126];
	sub.f32 	%f291, %f290, %f289;
	add.f32 	%f292, %f287, %f291;
	sub.f32 	%f293, %f292, %f287;
	sub.f32 	%f294, %f293, %f291;
	add.s64 	%rd127, %rd126, %rd78;
	ld.global.nc.f32 	%f295, [%rd127];
	sub.f32 	%f296, %f295, %f294;
	add.f32 	%f297, %f292, %f296;
	sub.f32 	%f298, %f297, %f292;
	sub.f32 	%f299, %f298, %f296;
	add.s64 	%rd128, %rd127, %rd78;
	ld.global.nc.f32 	%f300, [%rd128];
	sub.f32 	%f301, %f300, %f299;
	add.f32 	%f302, %f297, %f301;
	sub.f32 	%f303, %f302, %f297;
	sub.f32 	%f304, %f303, %f301;
	add.s64 	%rd129, %rd128, %rd78;
	ld.global.nc.f32 	%f305, [%rd129];
	sub.f32 	%f306, %f305, %f304;
	add.f32 	%f307, %f302, %f306;
	sub.f32 	%f308, %f307, %f302;
	sub.f32 	%f309, %f308, %f306;
	add.s64 	%rd130, %rd129, %rd78;
	ld.global.nc.f32 	%f310, [%rd130];
	sub.f32 	%f311, %f310, %f309;
	add.f32 	%f312, %f307, %f311;
	sub.f32 	%f313, %f312, %f307;
	sub.f32 	%f314, %f313, %f311;
	add.s64 	%rd131, %rd130, %rd78;
	ld.global.nc.f32 	%f315, [%rd131];
	sub.f32 	%f316, %f315, %f314;
	add.f32 	%f317, %f312, %f316;
	sub.f32 	%f318, %f317, %f312;
	sub.f32 	%f319, %f318, %f316;
	add.s64 	%rd132, %rd131, %rd78;
	ld.global.nc.f32 	%f320, [%rd132];
	sub.f32 	%f321, %f320, %f319;
	add.f32 	%f322, %f317, %f321;
	sub.f32 	%f323, %f322, %f317;
	sub.f32 	%f324, %f323, %f321;
	add.s64 	%rd133, %rd132, %rd78;
	ld.global.nc.f32 	%f325, [%rd133];
	sub.f32 	%f326, %f325, %f324;
	add.f32 	%f327, %f322, %f326;
	sub.f32 	%f328, %f327, %f322;
	sub.f32 	%f329, %f328, %f326;
	add.s64 	%rd134, %rd133, %rd78;
	ld.global.nc.f32 	%f330, [%rd134];
	sub.f32 	%f331, %f330, %f329;
	add.f32 	%f332, %f327, %f331;
	sub.f32 	%f333, %f332, %f327;
	sub.f32 	%f334, %f333, %f331;
	add.s64 	%rd135, %rd134, %rd78;
	ld.global.nc.f32 	%f335, [%rd135];
	sub.f32 	%f336, %f335, %f334;
	add.f32 	%f337, %f332, %f336;
	sub.f32 	%f338, %f337, %f332;
	sub.f32 	%f339, %f338, %f336;
	add.s64 	%rd136, %rd135, %rd78;
	ld.global.nc.f32 	%f340, [%rd136];
	sub.f32 	%f341, %f340, %f339;
	add.f32 	%f1374, %f337, %f341;
	sub.f32 	%f342, %f1374, %f337;
	sub.f32 	%f1366, %f342, %f341;
	add.s32 	%r339, %r339, 16;
	setp.ne.s32 	%p33, %r339, %r341;
	@%p33 bra 	$L__BB1_154;
$L__BB1_155:
	setp.eq.s32 	%p34, %r126, 0;
	@%p34 bra 	$L__BB1_165;
	and.b32  	%r131, %r125, 7;
	setp.lt.u32 	%p35, %r126, 8;
	@%p35 bra 	$L__BB1_158;
	add.s32 	%r219, %r341, %r98;
	mad.lo.s32 	%r220, %r219, %r179, %r305;
	mul.wide.s32 	%rd137, %r220, 4;
	add.s64 	%rd138, %rd4, %rd137;
	ld.global.nc.f32 	%f344, [%rd138];
	sub.f32 	%f345, %f344, %f1366;
	add.f32 	%f346, %f1374, %f345;
	sub.f32 	%f347, %f346, %f1374;
	sub.f32 	%f348, %f347, %f345;
	add.s64 	%rd140, %rd138, %rd78;
	ld.global.nc.f32 	%f349, [%rd140];
	sub.f32 	%f350, %f349, %f348;
	add.f32 	%f351, %f346, %f350;
	sub.f32 	%f352, %f351, %f346;
	sub.f32 	%f353, %f352, %f350;
	add.s64 	%rd141, %rd140, %rd78;
	ld.global.nc.f32 	%f354, [%rd141];
	sub.f32 	%f355, %f354, %f353;
	add.f32 	%f356, %f351, %f355;
	sub.f32 	%f357, %f356, %f351;
	sub.f32 	%f358, %f357, %f355;
	add.s64 	%rd142, %rd141, %rd78;
	ld.global.nc.f32 	%f359, [%rd142];
	sub.f32 	%f360, %f359, %f358;
	add.f32 	%f361, %f356, %f360;
	sub.f32 	%f362, %f361, %f356;
	sub.f32 	%f363, %f362, %f360;
	add.s64 	%rd143, %rd142, %rd78;
	ld.global.nc.f32 	%f364, [%rd143];
	sub.f32 	%f365, %f364, %f363;
	add.f32 	%f366, %f361, %f365;
	sub.f32 	%f367, %f366, %f361;
	sub.f32 	%f368, %f367, %f365;
	add.s64 	%rd144, %rd143, %rd78;
	ld.global.nc.f32 	%f369, [%rd144];
	sub.f32 	%f370, %f369, %f368;
	add.f32 	%f371, %f366, %f370;
	sub.f32 	%f372, %f371, %f366;
	sub.f32 	%f373, %f372, %f370;
	add.s64 	%rd145, %rd144, %rd78;
	ld.global.nc.f32 	%f374, [%rd145];
	sub.f32 	%f375, %f374, %f373;
	add.f32 	%f376, %f371, %f375;
	sub.f32 	%f377, %f376, %f371;
	sub.f32 	%f378, %f377, %f375;
	add.s64 	%rd146, %rd145, %rd78;
	ld.global.nc.f32 	%f379, [%rd146];
	sub.f32 	%f380, %f379, %f378;
	add.f32 	%f1374, %f376, %f380;
	sub.f32 	%f381, %f1374, %f376;
	sub.f32 	%f1366, %f381, %f380;
	add.s32 	%r341, %r341, 8;
$L__BB1_158:
	setp.eq.s32 	%p36, %r131, 0;
	@%p36 bra 	$L__BB1_165;
	and.b32  	%r134, %r125, 3;
	setp.lt.u32 	%p37, %r131, 4;
	@%p37 bra 	$L__BB1_161;
	add.s32 	%r221, %r341, %r98;
	mad.lo.s32 	%r222, %r221, %r179, %r305;
	mul.wide.s32 	%rd147, %r222, 4;
	add.s64 	%rd148, %rd4, %rd147;
	ld.global.nc.f32 	%f383, [%rd148];
	sub.f32 	%f384, %f383, %f1366;
	add.f32 	%f385, %f1374, %f384;
	sub.f32 	%f386, %f385, %f1374;
	sub.f32 	%f387, %f386, %f384;
	add.s64 	%rd150, %rd148, %rd78;
	ld.global.nc.f32 	%f388, [%rd150];
	sub.f32 	%f389, %f388, %f387;
	add.f32 	%f390, %f385, %f389;
	sub.f32 	%f391, %f390, %f385;
	sub.f32 	%f392, %f391, %f389;
	add.s64 	%rd151, %rd150, %rd78;
	ld.global.nc.f32 	%f393, [%rd151];
	sub.f32 	%f394, %f393, %f392;
	add.f32 	%f395, %f390, %f394;
	sub.f32 	%f396, %f395, %f390;
	sub.f32 	%f397, %f396, %f394;
	add.s64 	%rd152, %rd151, %rd78;
	ld.global.nc.f32 	%f398, [%rd152];
	sub.f32 	%f399, %f398, %f397;
	add.f32 	%f1374, %f395, %f399;
	sub.f32 	%f400, %f1374, %f395;
	sub.f32 	%f1366, %f400, %f399;
	add.s32 	%r341, %r341, 4;
$L__BB1_161:
	setp.eq.s32 	%p38, %r134, 0;
	@%p38 bra 	$L__BB1_165;
	add.s32 	%r223, %r341, %r98;
	mad.lo.s32 	%r224, %r223, %r179, %r305;
	mul.wide.s32 	%rd153, %r224, 4;
	add.s64 	%rd31, %rd4, %rd153;
	ld.global.nc.f32 	%f401, [%rd31];
	sub.f32 	%f402, %f401, %f1366;
	add.f32 	%f169, %f1374, %f402;
	sub.f32 	%f403, %f169, %f1374;
	sub.f32 	%f170, %f403, %f402;
	setp.eq.s32 	%p39, %r134, 1;
	mov.f32 	%f1374, %f169;
	@%p39 bra 	$L__BB1_165;
	add.s64 	%rd33, %rd31, %rd78;
	ld.global.nc.f32 	%f404, [%rd33];
	sub.f32 	%f405, %f404, %f170;
	add.f32 	%f1374, %f169, %f405;
	sub.f32 	%f406, %f1374, %f169;
	sub.f32 	%f172, %f406, %f405;
	setp.eq.s32 	%p40, %r134, 2;
	@%p40 bra 	$L__BB1_165;
	add.s64 	%rd154, %rd33, %rd78;
	ld.global.nc.f32 	%f407, [%rd154];
	sub.f32 	%f408, %f407, %f172;
	add.f32 	%f1374, %f1374, %f408;
$L__BB1_165:
	div.rn.f32 	%f1394, %f1374, %f1;
	min.s32 	%r137, %r182, %r124;
	setp.lt.s32 	%p41, %r137, 1;
	mov.f32 	%f1386, 0f00000000;
	@%p41 bra 	$L__BB1_179;
	and.b32  	%r138, %r137, 15;
	setp.lt.u32 	%p42, %r137, 16;
	mov.f32 	%f1378, 0f00000000;
	mov.b32 	%r345, 0;
	mov.f32 	%f1386, %f1378;
	@%p42 bra 	$L__BB1_169;
	and.b32  	%r345, %r137, 2147483632;
	mov.f32 	%f1378, 0f00000000;
	mov.b32 	%r343, 0;
$L__BB1_168:
	.pragma "nounroll";
	add.s32 	%r227, %r343, %r98;
	mad.lo.s32 	%r228, %r227, %r179, %r305;
	mul.wide.s32 	%rd155, %r228, 4;
	add.s64 	%rd156, %rd4, %rd155;
	ld.global.nc.f32 	%f413, [%rd156];
	sub.f32 	%f414, %f413, %f1378;
	add.f32 	%f415, %f1386, %f414;
	sub.f32 	%f416, %f415, %f1386;
	sub.f32 	%f417, %f416, %f414;
	add.s64 	%rd158, %rd156, %rd78;
	ld.global.nc.f32 	%f418, [%rd158];
	sub.f32 	%f419, %f418, %f417;
	add.f32 	%f420, %f415, %f419;
	sub.f32 	%f421, %f420, %f415;
	sub.f32 	%f422, %f421, %f419;
	add.s64 	%rd159, %rd158, %rd78;
	ld.global.nc.f32 	%f423, [%rd159];
	sub.f32 	%f424, %f423, %f422;
	add.f32 	%f425, %f420, %f424;
	sub.f32 	%f426, %f425, %f420;
	sub.f32 	%f427, %f426, %f424;
	add.s64 	%rd160, %rd159, %rd78;
	ld.global.nc.f32 	%f428, [%rd160];
	sub.f32 	%f429, %f428, %f427;
	add.f32 	%f430, %f425, %f429;
	sub.f32 	%f431, %f430, %f425;
	sub.f32 	%f432, %f431, %f429;
	add.s64 	%rd161, %rd160, %rd78;
	ld.global.nc.f32 	%f433, [%rd161];
	sub.f32 	%f434, %f433, %f432;
	add.f32 	%f435, %f430, %f434;
	sub.f32 	%f436, %f435, %f430;
	sub.f32 	%f437, %f436, %f434;
	add.s64 	%rd162, %rd161, %rd78;
	ld.global.nc.f32 	%f438, [%rd162];
	sub.f32 	%f439, %f438, %f437;
	add.f32 	%f440, %f435, %f439;
	sub.f32 	%f441, %f440, %f435;
	sub.f32 	%f442, %f441, %f439;
	add.s64 	%rd163, %rd162, %rd78;
	ld.global.nc.f32 	%f443, [%rd163];
	sub.f32 	%f444, %f443, %f442;
	add.f32 	%f445, %f440, %f444;
	sub.f32 	%f446, %f445, %f440;
	sub.f32 	%f447, %f446, %f444;
	add.s64 	%rd164, %rd163, %rd78;
	ld.global.nc.f32 	%f448, [%rd164];
	sub.f32 	%f449, %f448, %f447;
	add.f32 	%f450, %f445, %f449;
	sub.f32 	%f451, %f450, %f445;
	sub.f32 	%f452, %f451, %f449;
	add.s64 	%rd165, %rd164, %rd78;
	ld.global.nc.f32 	%f453, [%rd165];
	sub.f32 	%f454, %f453, %f452;
	add.f32 	%f455, %f450, %f454;
	sub.f32 	%f456, %f455, %f450;
	sub.f32 	%f457, %f456, %f454;
	add.s64 	%rd166, %rd165, %rd78;
	ld.global.nc.f32 	%f458, [%rd166];
	sub.f32 	%f459, %f458, %f457;
	add.f32 	%f460, %f455, %f459;
	sub.f32 	%f461, %f460, %f455;
	sub.f32 	%f462, %f461, %f459;
	add.s64 	%rd167, %rd166, %rd78;
	ld.global.nc.f32 	%f463, [%rd167];
	sub.f32 	%f464, %f463, %f462;
	add.f32 	%f465, %f460, %f464;
	sub.f32 	%f466, %f465, %f460;
	sub.f32 	%f467, %f466, %f464;
	add.s64 	%rd168, %rd167, %rd78;
	ld.global.nc.f32 	%f468, [%rd168];
	sub.f32 	%f469, %f468, %f467;
	add.f32 	%f470, %f465, %f469;
	sub.f32 	%f471, %f470, %f465;
	sub.f32 	%f472, %f471, %f469;
	add.s64 	%rd169, %rd168, %rd78;
	ld.global.nc.f32 	%f473, [%rd169];
	sub.f32 	%f474, %f473, %f472;
	add.f32 	%f475, %f470, %f474;
	sub.f32 	%f476, %f475, %f470;
	sub.f32 	%f477, %f476, %f474;
	add.s64 	%rd170, %rd169, %rd78;
	ld.global.nc.f32 	%f478, [%rd170];
	sub.f32 	%f479, %f478, %f477;
	add.f32 	%f480, %f475, %f479;
	sub.f32 	%f481, %f480, %f475;
	sub.f32 	%f482, %f481, %f479;
	add.s64 	%rd171, %rd170, %rd78;
	ld.global.nc.f32 	%f483, [%rd171];
	sub.f32 	%f484, %f483, %f482;
	add.f32 	%f485, %f480, %f484;
	sub.f32 	%f486, %f485, %f480;
	sub.f32 	%f487, %f486, %f484;
	add.s64 	%rd172, %rd171, %rd78;
	ld.global.nc.f32 	%f488, [%rd172];
	sub.f32 	%f489, %f488, %f487;
	add.f32 	%f1386, %f485, %f489;
	sub.f32 	%f490, %f1386, %f485;
	sub.f32 	%f1378, %f490, %f489;
	add.s32 	%r343, %r343, 16;
	setp.ne.s32 	%p43, %r343, %r345;
	@%p43 bra 	$L__BB1_168;
$L__BB1_169:
	setp.eq.s32 	%p44, %r138, 0;
	@%p44 bra 	$L__BB1_179;
	and.b32  	%r143, %r137, 7;
	setp.lt.u32 	%p45, %r138, 8;
	@%p45 bra 	$L__BB1_172;
	add.s32 	%r229, %r345, %r98;
	mad.lo.s32 	%r230, %r229, %r179, %r305;
	mul.wide.s32 	%rd173, %r230, 4;
	add.s64 	%rd174, %rd4, %rd173;
	ld.global.nc.f32 	%f492, [%rd174];
	sub.f32 	%f493, %f492, %f1378;
	add.f32 	%f494, %f1386, %f493;
	sub.f32 	%f495, %f494, %f1386;
	sub.f32 	%f496, %f495, %f493;
	add.s64 	%rd176, %rd174, %rd78;
	ld.global.nc.f32 	%f497, [%rd176];
	sub.f32 	%f498, %f497, %f496;
	add.f32 	%f499, %f494, %f498;
	sub.f32 	%f500, %f499, %f494;
	sub.f32 	%f501, %f500, %f498;
	add.s64 	%rd177, %rd176, %rd78;
	ld.global.nc.f32 	%f502, [%rd177];
	sub.f32 	%f503, %f502, %f501;
	add.f32 	%f504, %f499, %f503;
	sub.f32 	%f505, %f504, %f499;
	sub.f32 	%f506, %f505, %f503;
	add.s64 	%rd178, %rd177, %rd78;
	ld.global.nc.f32 	%f507, [%rd178];
	sub.f32 	%f508, %f507, %f506;
	add.f32 	%f509, %f504, %f508;
	sub.f32 	%f510, %f509, %f504;
	sub.f32 	%f511, %f510, %f508;
	add.s64 	%rd179, %rd178, %rd78;
	ld.global.nc.f32 	%f512, [%rd179];
	sub.f32 	%f513, %f512, %f511;
	add.f32 	%f514, %f509, %f513;
	sub.f32 	%f515, %f514, %f509;
	sub.f32 	%f516, %f515, %f513;
	add.s64 	%rd180, %rd179, %rd78;
	ld.global.nc.f32 	%f517, [%rd180];
	sub.f32 	%f518, %f517, %f516;
	add.f32 	%f519, %f514, %f518;
	sub.f32 	%f520, %f519, %f514;
	sub.f32 	%f521, %f520, %f518;
	add.s64 	%rd181, %rd180, %rd78;
	ld.global.nc.f32 	%f522, [%rd181];
	sub.f32 	%f523, %f522, %f521;
	add.f32 	%f524, %f519, %f523;
	sub.f32 	%f525, %f524, %f519;
	sub.f32 	%f526, %f525, %f523;
	add.s64 	%rd182, %rd181, %rd78;
	ld.global.nc.f32 	%f527, [%rd182];
	sub.f32 	%f528, %f527, %f526;
	add.f32 	%f1386, %f524, %f528;
	sub.f32 	%f529, %f1386, %f524;
	sub.f32 	%f1378, %f529, %f528;
	add.s32 	%r345, %r345, 8;
$L__BB1_172:
	setp.eq.s32 	%p46, %r143, 0;
	@%p46 bra 	$L__BB1_179;
	and.b32  	%r146, %r137, 3;
	setp.lt.u32 	%p47, %r143, 4;
	@%p47 bra 	$L__BB1_175;
	add.s32 	%r231, %r345, %r98;
	mad.lo.s32 	%r232, %r231, %r179, %r305;
	mul.wide.s32 	%rd183, %r232, 4;
	add.s64 	%rd184, %rd4, %rd183;
	ld.global.nc.f32 	%f531, [%rd184];
	sub.f32 	%f532, %f531, %f1378;
	add.f32 	%f533, %f1386, %f532;
	sub.f32 	%f534, %f533, %f1386;
	sub.f32 	%f535, %f534, %f532;
	add.s64 	%rd186, %rd184, %rd78;
	ld.global.nc.f32 	%f536, [%rd186];
	sub.f32 	%f537, %f536, %f535;
	add.f32 	%f538, %f533, %f537;
	sub.f32 	%f539, %f538, %f533;
	sub.f32 	%f540, %f539, %f537;
	add.s64 	%rd187, %rd186, %rd78;
	ld.global.nc.f32 	%f541, [%rd187];
	sub.f32 	%f542, %f541, %f540;
	add.f32 	%f543, %f538, %f542;
	sub.f32 	%f544, %f543, %f538;
	sub.f32 	%f545, %f544, %f542;
	add.s64 	%rd188, %rd187, %rd78;
	ld.global.nc.f32 	%f546, [%rd188];
	sub.f32 	%f547, %f546, %f545;
	add.f32 	%f1386, %f543, %f547;
	sub.f32 	%f548, %f1386, %f543;
	sub.f32 	%f1378, %f548, %f547;
	add.s32 	%r345, %r345, 4;
$L__BB1_175:
	setp.eq.s32 	%p48, %r146, 0;
	@%p48 bra 	$L__BB1_179;
	add.s32 	%r233, %r345, %r98;
	mad.lo.s32 	%r234, %r233, %r179, %r305;
	mul.wide.s32 	%rd189, %r234, 4;
	add.s64 	%rd34, %rd4, %rd189;
	ld.global.nc.f32 	%f549, [%rd34];
	sub.f32 	%f550, %f549, %f1378;
	add.f32 	%f193, %f1386, %f550;
	sub.f32 	%f551, %f193, %f1386;
	sub.f32 	%f194, %f551, %f550;
	setp.eq.s32 	%p49, %r146, 1;
	mov.f32 	%f1386, %f193;
	@%p49 bra 	$L__BB1_179;
	add.s64 	%rd36, %rd34, %rd78;
	ld.global.nc.f32 	%f552, [%rd36];
	sub.f32 	%f553, %f552, %f194;
	add.f32 	%f1386, %f193, %f553;
	sub.f32 	%f554, %f1386, %f193;
	sub.f32 	%f196, %f554, %f553;
	setp.eq.s32 	%p50, %r146, 2;
	@%p50 bra 	$L__BB1_179;
	add.s64 	%rd190, %rd36, %rd78;
	ld.global.nc.f32 	%f555, [%rd190];
	sub.f32 	%f556, %f555, %f196;
	add.f32 	%f1386, %f1386, %f556;
$L__BB1_179:
	div.rn.f32 	%f1400, %f1386, %f2;
	min.s32 	%r149, %r100, %r4;
	add.s32 	%r349, %r98, %r181;
	setp.lt.s32 	%p51, %r149, %r349;
	@%p51 bra 	$L__BB1_193;
	sub.s32 	%r235, %r149, %r349;
	add.s32 	%r151, %r235, 1;
	and.b32  	%r152, %r151, 15;
	setp.lt.u32 	%p52, %r235, 15;
	@%p52 bra 	$L__BB1_183;
	and.b32  	%r153, %r151, -16;
	mov.b32 	%r348, 0;
$L__BB1_182:
	.pragma "nounroll";
	mad.lo.s32 	%r237, %r349, %r179, %r305;
	mul.wide.s32 	%rd191, %r237, 4;
	add.s64 	%rd192, %rd4, %rd191;
	ld.global.nc.f32 	%f558, [%rd192];
	abs.f32 	%f559, %f558;
	setp.equ.f32 	%p53, %f559, 0f7F800000;
	sub.f32 	%f560, %f558, %f1394;
	fma.rn.f32 	%f561, %f560, %f3, %f1394;
	selp.f32 	%f562, %f1394, %f561, %p53;
	add.s64 	%rd194, %rd192, %rd78;
	ld.global.nc.f32 	%f563, [%rd194];
	abs.f32 	%f564, %f563;
	setp.equ.f32 	%p54, %f564, 0f7F800000;
	sub.f32 	%f565, %f563, %f562;
	fma.rn.f32 	%f566, %f565, %f3, %f562;
	selp.f32 	%f567, %f562, %f566, %p54;
	add.s64 	%rd195, %rd194, %rd78;
	ld.global.nc.f32 	%f568, [%rd195];
	abs.f32 	%f569, %f568;
	setp.equ.f32 	%p55, %f569, 0f7F800000;
	sub.f32 	%f570, %f568, %f567;
	fma.rn.f32 	%f571, %f570, %f3, %f567;
	selp.f32 	%f572, %f567, %f571, %p55;
	add.s64 	%rd196, %rd195, %rd78;
	ld.global.nc.f32 	%f573, [%rd196];
	abs.f32 	%f574, %f573;
	setp.equ.f32 	%p56, %f574, 0f7F800000;
	sub.f32 	%f575, %f573, %f572;
	fma.rn.f32 	%f576, %f575, %f3, %f572;
	selp.f32 	%f577, %f572, %f576, %p56;
	add.s64 	%rd197, %rd196, %rd78;
	ld.global.nc.f32 	%f578, [%rd197];
	abs.f32 	%f579, %f578;
	setp.equ.f32 	%p57, %f579, 0f7F800000;
	sub.f32 	%f580, %f578, %f577;
	fma.rn.f32 	%f581, %f580, %f3, %f577;
	selp.f32 	%f582, %f577, %f581, %p57;
	add.s64 	%rd198, %rd197, %rd78;
	ld.global.nc.f32 	%f583, [%rd198];
	abs.f32 	%f584, %f583;
	setp.equ.f32 	%p58, %f584, 0f7F800000;
	sub.f32 	%f585, %f583, %f582;
	fma.rn.f32 	%f586, %f585, %f3, %f582;
	selp.f32 	%f587, %f582, %f586, %p58;
	add.s64 	%rd199, %rd198, %rd78;
	ld.global.nc.f32 	%f588, [%rd199];
	abs.f32 	%f589, %f588;
	setp.equ.f32 	%p59, %f589, 0f7F800000;
	sub.f32 	%f590, %f588, %f587;
	fma.rn.f32 	%f591, %f590, %f3, %f587;
	selp.f32 	%f592, %f587, %f591, %p59;
	add.s64 	%rd200, %rd199, %rd78;
	ld.global.nc.f32 	%f593, [%rd200];
	abs.f32 	%f594, %f593;
	setp.equ.f32 	%p60, %f594, 0f7F800000;
	sub.f32 	%f595, %f593, %f592;
	fma.rn.f32 	%f596, %f595, %f3, %f592;
	selp.f32 	%f597, %f592, %f596, %p60;
	add.s64 	%rd201, %rd200, %rd78;
	ld.global.nc.f32 	%f598, [%rd201];
	abs.f32 	%f599, %f598;
	setp.equ.f32 	%p61, %f599, 0f7F800000;
	sub.f32 	%f600, %f598, %f597;
	fma.rn.f32 	%f601, %f600, %f3, %f597;
	selp.f32 	%f602, %f597, %f601, %p61;
	add.s64 	%rd202, %rd201, %rd78;
	ld.global.nc.f32 	%f603, [%rd202];
	abs.f32 	%f604, %f603;
	setp.equ.f32 	%p62, %f604, 0f7F800000;
	sub.f32 	%f605, %f603, %f602;
	fma.rn.f32 	%f606, %f605, %f3, %f602;
	selp.f32 	%f607, %f602, %f606, %p62;
	add.s64 	%rd203, %rd202, %rd78;
	ld.global.nc.f32 	%f608, [%rd203];
	abs.f32 	%f609, %f608;
	setp.equ.f32 	%p63, %f609, 0f7F800000;
	sub.f32 	%f610, %f608, %f607;
	fma.rn.f32 	%f611, %f610, %f3, %f607;
	selp.f32 	%f612, %f607, %f611, %p63;
	add.s64 	%rd204, %rd203, %rd78;
	ld.global.nc.f32 	%f613, [%rd204];
	abs.f32 	%f614, %f613;
	setp.equ.f32 	%p64, %f614, 0f7F800000;
	sub.f32 	%f615, %f613, %f612;
	fma.rn.f32 	%f616, %f615, %f3, %f612;
	selp.f32 	%f617, %f612, %f616, %p64;
	add.s64 	%rd205, %rd204, %rd78;
	ld.global.nc.f32 	%f618, [%rd205];
	abs.f32 	%f619, %f618;
	setp.equ.f32 	%p65, %f619, 0f7F800000;
	sub.f32 	%f620, %f618, %f617;
	fma.rn.f32 	%f621, %f620, %f3, %f617;
	selp.f32 	%f622, %f617, %f621, %p65;
	add.s64 	%rd206, %rd205, %rd78;
	ld.global.nc.f32 	%f623, [%rd206];
	abs.f32 	%f624, %f623;
	setp.equ.f32 	%p66, %f624, 0f7F800000;
	sub.f32 	%f625, %f623, %f622;
	fma.rn.f32 	%f626, %f625, %f3, %f622;
	selp.f32 	%f627, %f622, %f626, %p66;
	add.s64 	%rd207, %rd206, %rd78;
	ld.global.nc.f32 	%f628, [%rd207];
	abs.f32 	%f629, %f628;
	setp.equ.f32 	%p67, %f629, 0f7F800000;
	sub.f32 	%f630, %f628, %f627;
	fma.rn.f32 	%f631, %f630, %f3, %f627;
	selp.f32 	%f632, %f627, %f631, %p67;
	add.s64 	%rd208, %rd207, %rd78;
	ld.global.nc.f32 	%f633, [%rd208];
	abs.f32 	%f634, %f633;
	setp.equ.f32 	%p68, %f634, 0f7F800000;
	sub.f32 	%f635, %f633, %f632;
	fma.rn.f32 	%f636, %f635, %f3, %f632;
	selp.f32 	%f1394, %f632, %f636, %p68;
	add.s32 	%r349, %r349, 16;
	add.s32 	%r348, %r348, 16;
	setp.ne.s32 	%p69, %r348, %r153;
	@%p69 bra 	$L__BB1_182;
$L__BB1_183:
	setp.eq.s32 	%p70, %r152, 0;
	@%p70 bra 	$L__BB1_193;
	and.b32  	%r159, %r151, 7;
	setp.lt.u32 	%p71, %r152, 8;
	@%p71 bra 	$L__BB1_186;
	mad.lo.s32 	%r238, %r349, %r179, %r305;
	mul.wide.s32 	%rd209, %r238, 4;
	add.s64 	%rd210, %rd4, %rd209;
	ld.global.nc.f32 	%f638, [%rd210];
	abs.f32 	%f639, %f638;
	setp.equ.f32 	%p72, %f639, 0f7F800000;
	sub.f32 	%f640, %f638, %f1394;
	fma.rn.f32 	%f641, %f640, %f3, %f1394;
	selp.f32 	%f642, %f1394, %f641, %p72;
	add.s64 	%rd212, %rd210, %rd78;
	ld.global.nc.f32 	%f643, [%rd212];
	abs.f32 	%f644, %f643;
	setp.equ.f32 	%p73, %f644, 0f7F800000;
	sub.f32 	%f645, %f643, %f642;
	fma.rn.f32 	%f646, %f645, %f3, %f642;
	selp.f32 	%f647, %f642, %f646, %p73;
	add.s64 	%rd213, %rd212, %rd78;
	ld.global.nc.f32 	%f648, [%rd213];
	abs.f32 	%f649, %f648;
	setp.equ.f32 	%p74, %f649, 0f7F800000;
	sub.f32 	%f650, %f648, %f647;
	fma.rn.f32 	%f651, %f650, %f3, %f647;
	selp.f32 	%f652, %f647, %f651, %p74;
	add.s64 	%rd214, %rd213, %rd78;
	ld.global.nc.f32 	%f653, [%rd214];
	abs.f32 	%f654, %f653;
	setp.equ.f32 	%p75, %f654, 0f7F800000;
	sub.f32 	%f655, %f653, %f652;
	fma.rn.f32 	%f656, %f655, %f3, %f652;
	selp.f32 	%f657, %f652, %f656, %p75;
	add.s64 	%rd215, %rd214, %rd78;
	ld.global.nc.f32 	%f658, [%rd215];
	abs.f32 	%f659, %f658;
	setp.equ.f32 	%p76, %f659, 0f7F800000;
	sub.f32 	%f660, %f658, %f657;
	fma.rn.f32 	%f661, %f660, %f3, %f657;
	selp.f32 	%f662, %f657, %f661, %p76;
	add.s64 	%rd216, %rd215, %rd78;
	ld.global.nc.f32 	%f663, [%rd216];
	abs.f32 	%f664, %f663;
	setp.equ.f32 	%p77, %f664, 0f7F800000;
	sub.f32 	%f665, %f663, %f662;
	fma.rn.f32 	%f666, %f665, %f3, %f662;
	selp.f32 	%f667, %f662, %f666, %p77;
	add.s64 	%rd217, %rd216, %rd78;
	ld.global.nc.f32 	%f668, [%rd217];
	abs.f32 	%f669, %f668;
	setp.equ.f32 	%p78, %f669, 0f7F800000;
	sub.f32 	%f670, %f668, %f667;
	fma.rn.f32 	%f671, %f670, %f3, %f667;
	selp.f32 	%f672, %f667, %f671, %p78;
	add.s64 	%rd218, %rd217, %rd78;
	ld.global.nc.f32 	%f673, [%rd218];
	abs.f32 	%f674, %f673;
	setp.equ.f32 	%p79, %f674, 0f7F800000;
	sub.f32 	%f675, %f673, %f672;
	fma.rn.f32 	%f676, %f675, %f3, %f672;
	selp.f32 	%f1394, %f672, %f676, %p79;
	add.s32 	%r349, %r349, 8;
$L__BB1_186:
	setp.eq.s32 	%p80, %r159, 0;
	@%p80 bra 	$L__BB1_193;
	and.b32  	%r162, %r151, 3;
	setp.lt.u32 	%p81, %r159, 4;
	@%p81 bra 	$L__BB1_189;
	mad.lo.s32 	%r239, %r349, %r179, %r305;
	mul.wide.s32 	%rd219, %r239, 4;
	add.s64 	%rd220, %rd4, %rd219;
	ld.global.nc.f32 	%f678, [%rd220];
	abs.f32 	%f679, %f678;
	setp.equ.f32 	%p82, %f679, 0f7F800000;
	sub.f32 	%f680, %f678, %f1394;
	fma.rn.f32 	%f681, %f680, %f3, %f1394;
	selp.f32 	%f682, %f1394, %f681, %p82;
	add.s64 	%rd222, %rd220, %rd78;
	ld.global.nc.f32 	%f683, [%rd222];
	abs.f32 	%f684, %f683;
	setp.equ.f32 	%p83, %f684, 0f7F800000;
	sub.f32 	%f685, %f683, %f682;
	fma.rn.f32 	%f686, %f685, %f3, %f682;
	selp.f32 	%f687, %f682, %f686, %p83;
	add.s64 	%rd223, %rd222, %rd78;
	ld.global.nc.f32 	%f688, [%rd223];
	abs.f32 	%f689, %f688;
	setp.equ.f32 	%p84, %f689, 0f7F800000;
	sub.f32 	%f690, %f688, %f687;
	fma.rn.f32 	%f691, %f690, %f3, %f687;
	selp.f32 	%f692, %f687, %f691, %p84;
	add.s64 	%rd224, %rd223, %rd78;
	ld.global.nc.f32 	%f693, [%rd224];
	abs.f32 	%f694, %f693;
	setp.equ.f32 	%p85, %f694, 0f7F800000;
	sub.f32 	%f695, %f693, %f692;
	fma.rn.f32 	%f696, %f695, %f3, %f692;
	selp.f32 	%f1394, %f692, %f696, %p85;
	add.s32 	%r349, %r349, 4;
$L__BB1_189:
	setp.eq.s32 	%p86, %r162, 0;
	@%p86 bra 	$L__BB1_193;
	mad.lo.s32 	%r240, %r349, %r179, %r305;
	mul.wide.s32 	%rd225, %r240, 4;
	add.s64 	%rd37, %rd4, %rd225;
	ld.global.nc.f32 	%f697, [%rd37];
	abs.f32 	%f698, %f697;
	setp.equ.f32 	%p87, %f698, 0f7F800000;
	sub.f32 	%f699, %f697, %f1394;
	fma.rn.f32 	%f700, %f699, %f3, %f1394;
	selp.f32 	%f1394, %f1394, %f700, %p87;
	setp.eq.s32 	%p88, %r162, 1;
	@%p88 bra 	$L__BB1_193;
	add.s64 	%rd39, %rd37, %rd78;
	ld.global.nc.f32 	%f701, [%rd39];
	abs.f32 	%f702, %f701;
	setp.equ.f32 	%p89, %f702, 0f7F800000;
	sub.f32 	%f703, %f701, %f1394;
	fma.rn.f32 	%f704, %f703, %f3, %f1394;
	selp.f32 	%f1394, %f1394, %f704, %p89;
	setp.eq.s32 	%p90, %r162, 2;
	@%p90 bra 	$L__BB1_193;
	add.s64 	%rd226, %rd39, %rd78;
	ld.global.nc.f32 	%f705, [%rd226];
	abs.f32 	%f706, %f705;
	setp.equ.f32 	%p91, %f706, 0f7F800000;
	sub.f32 	%f707, %f705, %f1394;
	fma.rn.f32 	%f708, %f707, %f3, %f1394;
	selp.f32 	%f1394, %f1394, %f708, %p91;
$L__BB1_193:
	setp.eq.s32 	%p92, %r183, 1;
	sub.f32 	%f710, %f1394, %f1400;
	mad.lo.s32 	%r165, %r100, %r179, %r305;
	mul.wide.s32 	%rd227, %r165, 4;
	add.s64 	%rd40, %rd3, %rd227;
	st.global.f32 	[%rd40], %f710;
	setp.lt.s32 	%p93, %r101, %r180;
	and.pred  	%p7, %p92, %p93;
	mov.f32 	%f1406, 0f00000000;
	mov.b16 	%rs67, 0;
	not.pred 	%p94, %p7;
	@%p94 bra 	$L__BB1_195;
	mad.lo.s32 	%r241, %r101, %r179, %r305;
	mul.wide.s32 	%rd228, %r241, 4;
	add.s64 	%rd229, %rd3, %rd228;
	ld.global.f32 	%f1406, [%rd229];
	add.s64 	%rd230, %rd2, %rd228;
	st.global.f32 	[%rd230], %f1406;
	sub.f32 	%f711, %f1406, %f1406;
	add.s64 	%rd231, %rd1, %rd228;
	st.global.f32 	[%rd231], %f711;
	mov.b16 	%rs67, 1;
$L__BB1_195:
	setp.le.s32 	%p95, %r180, %r99;
	@%p95 bra 	$L__BB1_223;
	sub.s32 	%r242, %r180, %r99;
	and.b32  	%r166, %r242, 3;
	setp.eq.s32 	%p96, %r166, 0;
	mov.u32 	%r352, %r99;
	@%p96 bra 	$L__BB1_209;
	add.s32 	%r167, %r165, %r179;
	mul.wide.s32 	%rd232, %r167, 4;
	add.s64 	%rd41, %rd4, %rd232;
	ld.global.nc.f32 	%f712, [%rd41];
	abs.f32 	%f713, %f712;
	setp.equ.f32 	%p97, %f713, 0f7F800000;
	sub.f32 	%f714, %f712, %f1394;
	fma.rn.f32 	%f715, %f714, %f3, %f1394;
	sub.f32 	%f716, %f712, %f1400;
	fma.rn.f32 	%f717, %f716, %f4, %f1400;
	selp.f32 	%f1394, %f1394, %f715, %p97;
	selp.f32 	%f1400, %f1400, %f717, %p97;
	sub.f32 	%f218, %f1394, %f1400;
	add.s64 	%rd43, %rd40, %rd78;
	st.global.f32 	[%rd43], %f218;
	mov.b16 	%rs67, 0;
	@%p94 bra 	$L__BB1_200;
	sub.f32 	%f718, %f218, %f1406;
	fma.rn.f32 	%f1406, %f718, %f6, %f1406;
	setp.lt.s32 	%p99, %r99, %r101;
	mov.b16 	%rs67, 1;
	@%p99 bra 	$L__BB1_200;
	add.s64 	%rd234, %rd2, %rd232;
	st.global.f32 	[%rd234], %f1406;
	sub.f32 	%f719, %f218, %f1406;
	add.s64 	%rd235, %rd1, %rd232;
	st.global.f32 	[%rd235], %f719;
$L__BB1_200:
	add.s32 	%r352, %r99, 1;
	setp.eq.s32 	%p100, %r166, 1;
	@%p100 bra 	$L__BB1_209;
	add.s32 	%r169, %r167, %r179;
	add.s64 	%rd44, %rd41, %rd78;
	ld.global.nc.f32 	%f720, [%rd44];
	abs.f32 	%f721, %f720;
	setp.equ.f32 	%p101, %f721, 0f7F800000;
	sub.f32 	%f722, %f720, %f1394;
	fma.rn.f32 	%f723, %f722, %f3, %f1394;
	sub.f32 	%f724, %f720, %f1400;
	fma.rn.f32 	%f725, %f724, %f4, %f1400;
	selp.f32 	%f1394, %f1394, %f723, %p101;
	selp.f32 	%f1400, %f1400, %f725, %p101;
	sub.f32 	%f223, %f1394, %f1400;
	add.s64 	%rd45, %rd43, %rd78;
	st.global.f32 	[%rd45], %f223;
	mov.b16 	%rs67, 0;
	@%p94 bra 	$L__BB1_204;
	sub.f32 	%f726, %f223, %f1406;
	fma.rn.f32 	%f1406, %f726, %f6, %f1406;
	setp.lt.s32 	%p103, %r352, %r101;
	mov.b16 	%rs67, 1;
	@%p103 bra 	$L__BB1_204;
	mul.wide.s32 	%rd236, %r169, 4;
	add.s64 	%rd237, %rd2, %rd236;
	st.global.f32 	[%rd237], %f1406;
	sub.f32 	%f727, %f223, %f1406;
	add.s64 	%rd238, %rd1, %rd236;
	st.global.f32 	[%rd238], %f727;
$L__BB1_204:
	add.s32 	%r352, %r99, 2;
	setp.eq.s32 	%p104, %r166, 2;
	@%p104 bra 	$L__BB1_209;
	add.s64 	%rd239, %rd44, %rd78;
	ld.global.nc.f32 	%f728, [%rd239];
	abs.f32 	%f729, %f728;
	setp.equ.f32 	%p105, %f729, 0f7F800000;
	sub.f32 	%f730, %f728, %f1394;
	fma.rn.f32 	%f731, %f730, %f3, %f1394;
	sub.f32 	%f732, %f728, %f1400;
	fma.rn.f32 	%f733, %f732, %f4, %f1400;
	selp.f32 	%f1394, %f1394, %f731, %p105;
	selp.f32 	%f1400, %f1400, %f733, %p105;
	sub.f32 	%f228, %f1394, %f1400;
	add.s64 	%rd240, %rd45, %rd78;
	st.global.f32 	[%rd240], %f228;
	mov.b16 	%rs67, 0;
	@%p94 bra 	$L__BB1_208;
	sub.f32 	%f734, %f228, %f1406;
	fma.rn.f32 	%f1406, %f734, %f6, %f1406;
	setp.lt.s32 	%p107, %r352, %r101;
	mov.b16 	%rs67, 1;
	@%p107 bra 	$L__BB1_208;
	add.s32 	%r243, %r169, %r179;
	mul.wide.s32 	%rd241, %r243, 4;
	add.s64 	%rd242, %rd2, %rd241;
	st.global.f32 	[%rd242], %f1406;
	sub.f32 	%f735, %f228, %f1406;
	add.s64 	%rd243, %rd1, %rd241;
	st.global.f32 	[%rd243], %f735;
$L__BB1_208:
	add.s32 	%r352, %r99, 3;
$L__BB1_209:
	add.s32 	%r244, %r6, %r98;
	setp.gt.u32 	%p108, %r244, -4;
	@%p108 bra 	$L__BB1_223;
$L__BB1_210:
	mad.lo.s32 	%r174, %r352, %r179, %r305;
	mul.wide.s32 	%rd244, %r174, 4;
	add.s64 	%rd46, %rd4, %rd244;
	ld.global.nc.f32 	%f736, [%rd46];
	abs.f32 	%f737, %f736;
	setp.equ.f32 	%p109, %f737, 0f7F800000;
	sub.f32 	%f738, %f736, %f1394;
	fma.rn.f32 	%f739, %f738, %f3, %f1394;
	sub.f32 	%f740, %f736, %f1400;
	fma.rn.f32 	%f741, %f740, %f4, %f1400;
	selp.f32 	%f237, %f1394, %f739, %p109;
	selp.f32 	%f238, %f1400, %f741, %p109;
	sub.f32 	%f239, %f237, %f238;
	add.s64 	%rd47, %rd3, %rd244;
	st.global.f32 	[%rd47], %f239;
	and.b16  	%rs26, %rs67, 255;
	setp.eq.s16 	%p110, %rs26, 0;
	@%p110 bra 	$L__BB1_213;
	sub.f32 	%f742, %f239, %f1406;
	fma.rn.f32 	%f1406, %f742, %f6, %f1406;
	setp.lt.s32 	%p111, %r352, %r101;
	@%p111 bra 	$L__BB1_213;
	add.s64 	%rd246, %rd2, %rd244;
	st.global.f32 	[%rd246], %f1406;
	sub.f32 	%f743, %f239, %f1406;
	add.s64 	%rd247, %rd1, %rd244;
	st.global.f32 	[%rd247], %f743;
$L__BB1_213:
	add.s32 	%r175, %r174, %r179;
	add.s64 	%rd49, %rd46, %rd78;
	ld.global.nc.f32 	%f744, [%rd49];
	abs.f32 	%f745, %f744;
	setp.equ.f32 	%p113, %f745, 0f7F800000;
	sub.f32 	%f746, %f744, %f237;
	fma.rn.f32 	%f747, %f746, %f3, %f237;
	sub.f32 	%f748, %f744, %f238;
	fma.rn.f32 	%f749, %f748, %f4, %f238;
	selp.f32 	%f242, %f237, %f747, %p113;
	selp.f32 	%f243, %f238, %f749, %p113;
	sub.f32 	%f244, %f242, %f243;
	add.s64 	%rd50, %rd47, %rd78;
	st.global.f32 	[%rd50], %f244;
	@%p110 bra 	$L__BB1_216;
	add.s32 	%r245, %r352, 1;
	sub.f32 	%f750, %f244, %f1406;
	fma.rn.f32 	%f1406, %f750, %f6, %f1406;
	setp.lt.s32 	%p114, %r245, %r101;
	@%p114 bra 	$L__BB1_216;
	mul.wide.s32 	%rd248, %r175, 4;
	add.s64 	%rd249, %rd2, %rd248;
	st.global.f32 	[%rd249], %f1406;
	sub.f32 	%f751, %f244, %f1406;
	add.s64 	%rd250, %rd1, %rd248;
	st.global.f32 	[%rd250], %f751;
$L__BB1_216:
	add.s32 	%r176, %r175, %r179;
	add.s64 	%rd51, %rd49, %rd78;
	ld.global.nc.f32 	%f752, [%rd51];
	abs.f32 	%f753, %f752;
	setp.equ.f32 	%p116, %f753, 0f7F800000;
	sub.f32 	%f754, %f752, %f242;
	fma.rn.f32 	%f755, %f754, %f3, %f242;
	sub.f32 	%f756, %f752, %f243;
	fma.rn.f32 	%f757, %f756, %f4, %f243;
	selp.f32 	%f247, %f242, %f755, %p116;
	selp.f32 	%f248, %f243, %f757, %p116;
	sub.f32 	%f249, %f247, %f248;
	add.s64 	%rd52, %rd50, %rd78;
	st.global.f32 	[%rd52], %f249;
	@%p110 bra 	$L__BB1_219;
	add.s32 	%r246, %r352, 2;
	sub.f32 	%f758, %f249, %f1406;
	fma.rn.f32 	%f1406, %f758, %f6, %f1406;
	setp.lt.s32 	%p117, %r246, %r101;
	@%p117 bra 	$L__BB1_219;
	mul.wide.s32 	%rd251, %r176, 4;
	add.s64 	%rd252, %rd2, %rd251;
	st.global.f32 	[%rd252], %f1406;
	sub.f32 	%f759, %f249, %f1406;
	add.s64 	%rd253, %rd1, %rd251;
	st.global.f32 	[%rd253], %f759;
$L__BB1_219:
	add.s64 	%rd254, %rd51, %rd78;
	ld.global.nc.f32 	%f760, [%rd254];
	abs.f32 	%f761, %f760;
	setp.equ.f32 	%p119, %f761, 0f7F800000;
	sub.f32 	%f762, %f760, %f247;
	fma.rn.f32 	%f763, %f762, %f3, %f247;
	sub.f32 	%f764, %f760, %f248;
	fma.rn.f32 	%f765, %f764, %f4, %f248;
	selp.f32 	%f1394, %f247, %f763, %p119;
	selp.f32 	%f1400, %f248, %f765, %p119;
	sub.f32 	%f254, %f1394, %f1400;
	add.s64 	%rd255, %rd52, %rd78;
	st.global.f32 	[%rd255], %f254;
	mov.b16 	%rs67, 0;
	@%p110 bra 	$L__BB1_222;
	add.s32 	%r247, %r352, 3;
	sub.f32 	%f766, %f254, %f1406;
	fma.rn.f32 	%f1406, %f766, %f6, %f1406;
	setp.lt.s32 	%p120, %r247, %r101;
	mov.b16 	%rs67, 1;
	@%p120 bra 	$L__BB1_222;
	add.s32 	%r248, %r176, %r179;
	mul.wide.s32 	%rd256, %r248, 4;
	add.s64 	%rd257, %rd2, %rd256;
	st.global.f32 	[%rd257], %f1406;
	sub.f32 	%f767, %f254, %f1406;
	add.s64 	%rd258, %rd1, %rd256;
	st.global.f32 	[%rd258], %f767;
$L__BB1_222:
	add.s32 	%r352, %r352, 4;
	setp.lt.s32 	%p121, %r352, %r180;
	@%p121 bra 	$L__BB1_210;
$L__BB1_223:
	add.s32 	%r305, %r305, %r5;
	setp.lt.s32 	%p122, %r305, %r179;
	@%p122 bra 	$L__BB1_4;
$L__BB1_224:
	ret;

}


// ===== COMPILED SASS (sm_100) =====

	.target	sm_100

	.elftype	@"ET_EXEC"


//--------------------- .note.nv.tkinfo           --------------------------
	.section	.note.nv.tkinfo,"",@"SHT_NOTE"
	.sectionflags	@"SHF_NOTE_NV_TKINFO"
	.tkinfo
        /*0018*/ 	.word	0x00000002
        /*0030*/ 	.string	""
        /*0030*/ 	.string	"ptxas"
        /*0030*/ 	.string	"Cuda compilation tools, release 13.0, V13.0.88"
        /*0030*/ 	.string	"Build cuda_13.0.r13.0/compiler.36424714_0"
        /*0030*/ 	.string	"-arch sm_100 -m 64 "



//--------------------- .note.nv.cuinfo           --------------------------
	.section	.note.nv.cuinfo,"",@"SHT_NOTE"
	.sectionflags	@"SHF_NOTE_NV_CUINFO"
        /*0018*/ 	.short	0x0002
        /*001a*/ 	.short	0x0064
        /*001c*/ 	.short	0x0082
	.zero		2


//--------------------- .nv.info                  --------------------------
	.section	.nv.info,"",@"SHT_CUDA_INFO"
	.align	4


	//----- nvinfo : EIATTR_REGCOUNT
	.align		4
        /*0000*/ 	.byte	0x04, 0x2f
        /*0002*/ 	.short	(.L_1 - .L_0)
	.align		4
.L_0:
        /*0004*/ 	.word	index@(macd_batch_f32)
        /*0008*/ 	.word	0x00000028


	//----- nvinfo : EIATTR_FRAME_SIZE
	.align		4
.L_1:
        /*000c*/ 	.byte	0x04, 0x11
        /*000e*/ 	.short	(.L_3 - .L_2)
	.align		4
.L_2:
        /*0010*/ 	.word	index@($__internal_1_$__cuda_sm3x_div_rn_noftz_f32_slowpath)
        /*0014*/ 	.word	0x00000000


	//----- nvinfo : EIATTR_FRAME_SIZE
	.align		4
.L_3:
        /*0018*/ 	.byte	0x04, 0x11
        /*001a*/ 	.short	(.L_5 - .L_4)
	.align		4
.L_4:
        /*001c*/ 	.word	index@(macd_batch_f32)
        /*0020*/ 	.word	0x00000000


	//----- nvinfo : EIATTR_REGCOUNT
	.align		4
.L_5:
        /*0024*/ 	.byte	0x04, 0x2f
        /*0026*/ 	.short	(.L_7 - .L_6)
	.align		4
.L_6:
        /*0028*/ 	.word	index@(macd_many_series_one_param_f32)
        /*002c*/ 	.word	0x00000028


	//----- nvinfo : EIATTR_FRAME_SIZE
	.align		4
.L_7:
        /*0030*/ 	.byte	0x04, 0x11
        /*0032*/ 	.short	(.L_9 - .L_8)
	.align		4
.L_8:
        /*0034*/ 	.word	index@($__internal_0_$__cuda_sm3x_div_rn_noftz_f32_slowpath)
        /*0038*/ 	.word	0x00000000


	//----- nvinfo : EIATTR_FRAME_SIZE
	.align		4
.L_9:
        /*003c*/ 	.byte	0x04, 0x11
        /*003e*/ 	.short	(.L_11 - .L_10)
	.align		4
.L_10:
        /*0040*/ 	.word	index@(macd_many_series_one_param_f32)
        /*0044*/ 	.word	0x00000000


	//----- nvinfo : EIATTR_MIN_STACK_SIZE
	.align		4
.L_11:
        /*0048*/ 	.byte	0x04, 0x12
        /*004a*/ 	.short	(.L_13 - .L_12)
	.align		4
.L_12:
        /*004c*/ 	.word	index@(macd_many_series_one_param_f32)
        /*0050*/ 	.word	0x00000000


	//----- nvinfo : EIATTR_MIN_STACK_SIZE
	.align		4
.L_13:
        /*0054*/ 	.byte	0x04, 0x12
        /*0056*/ 	.short	(.L_15 - .L_14)
	.align		4
.L_14:
        /*0058*/ 	.word	index@(macd_batch_f32)
        /*005c*/ 	.word	0x00000000
.L_15:


//--------------------- .nv.compat                --------------------------
	.section	.nv.compat,"",@"SHT_CUDA_COMPAT_INFO"
	.align	4
        /*0000*/ 	.byte	0x02, 0x09, 0x00, 0x00, 0x02, 0x02, 0x01, 0x00, 0x02, 0x05, 0x05, 0x00, 0x03, 0x07, 0x01, 0x01
        /*0010*/ 	.byte	0x02, 0x03, 0x00, 0x00, 0x02, 0x06, 0x01, 0x00, 0x04, 0x0b, 0x08, 0x00, 0x01, 0x00, 0x00, 0x00
        /*0020*/ 	.byte	0x00, 0x00, 0x00, 0x00


//--------------------- .nv.info.macd_many_series_one_param_f32 --------------------------
	.section	.nv.info.macd_many_series_one_param_f32,"",@"SHT_CUDA_INFO"
	.sectionflags	@""
	.align	4


	//----- nvinfo : EIATTR_CUDA_API_VERSION
	.align		4
        /*0000*/ 	.byte	0x04, 0x37
        /*0002*/ 	.short	(.L_17 - .L_16)
.L_16:
        /*0004*/ 	.word	0x00000082


	//----- nvinfo : EIATTR_KPARAM_INFO
	.align		4
.L_17:
        /*0008*/ 	.byte	0x04, 0x17
        /*000a*/ 	.short	(.L_19 - .L_18)
.L_18:
        /*000c*/ 	.word	0x00000000
        /*0010*/ 	.short	0x0009
        /*0012*/ 	.short	0x0038
        /*0014*/ 	.byte	0x00, 0xf5, 0x21, 0x00


	//----- nvinfo : EIATTR_KPARAM_INFO
	.align		4
.L_19:
        /*0018*/ 	.byte	0x04, 0x17
        /*001a*/ 	.short	(.L_21 - .L_20)
.L_20:
        /*001c*/ 	.word	0x00000000
        /*0020*/ 	.short	0x0008
        /*0022*/ 	.short	0x0030
        /*0024*/ 	.byte	0x00, 0xf5, 0x21, 0x00


	//----- nvinfo : EIATTR_KPARAM_INFO
	.align		4
.L_21:
        /*0028*/ 	.byte	0x04, 0x17
        /*002a*/ 	.short	(.L_23 - .L_22)
.L_22:
        /*002c*/ 	.word	0x00000000
        /*0030*/ 	.short	0x0007
        /*0032*/ 	.short	0x0028
        /*0034*/ 	.byte	0x00, 0xf5, 0x21, 0x00


	//----- nvinfo : EIATTR_KPARAM_INFO
	.align		4
.L_23:
        /*0038*/ 	.byte	0x04, 0x17
        /*003a*/ 	.short	(.L_25 - .L_24)
.L_24:
        /*003c*/ 	.word	0x00000000
        /*0040*/ 	.short	0x0006
        /*0042*/ 	.short	0x0020
        /*0044*/ 	.byte	0x00, 0xf5, 0x21, 0x00


	//----- nvinfo : EIATTR_KPARAM_INFO
	.align		4
.L_25:
        /*0048*/ 	.byte	0x04, 0x17
        /*004a*/ 	.short	(.L_27 - .L_26)
.L_26:
        /*004c*/ 	.word	0x00000000
        /*0050*/ 	.short	0x0005
        /*0052*/ 	.short	0x0018
        /*0054*/ 	.byte	0x00, 0xf0, 0x11, 0x00


	//----- nvinfo : EIATTR_KPARAM_INFO
	.align		4
.L_27:
        /*0058*/ 	.byte	0x04, 0x17
        /*005a*/ 	.short	(.L_29 - .L_28)
.L_28:
        /*005c*/ 	.word	0x00000000
        /*0060*/ 	.short	0x0004
        /*0062*/ 	.short	0x0014
        /*0064*/ 	.byte	0x00, 0xf0, 0x11, 0x00


	//----- nvinfo : EIATTR_KPARAM_INFO
	.align		4
.L_29:
        /*0068*/ 	.byte	0x04, 0x17
        /*006a*/ 	.short	(.L_31 - .L_30)
.L_30:
        /*006c*/ 	.word	0x00000000
        /*0070*/ 	.short	0x0003
        /*0072*/ 	.short	0x0010
        /*0074*/ 	.byte	0x00, 0xf0, 0x11, 0x00


	//----- nvinfo : EIATTR_KPARAM_INFO
	.align		4
.L_31:
        /*0078*/ 	.byte	0x04, 0x17
        /*007a*/ 	.short	(.L_33 - .L_32)
.L_32:
        /*007c*/ 	.word	0x00000000
        /*0080*/ 	.short	0x0002
        /*0082*/ 	.short	0x000c
        /*0084*/ 	.byte	0x00, 0xf0, 0x11, 0x00


	//----- nvinfo : EIATTR_KPARAM_INFO
	.align		4
.L_33:
        /*0088*/ 	.byte	0x04, 0x17
        /*008a*/ 	.short	(.L_35 - .L_34)
.L_34:
        /*008c*/ 	.word	0x00000000
        /*0090*/ 	.short	0x0001
        /*0092*/ 	.short	0x0008
        /*0094*/ 	.byte	0x00, 0xf0, 0x11, 0x00


	//----- nvinfo : EIATTR_KPARAM_INFO
	.align		4
.L_35:
        /*0098*/ 	.byte	0x04, 0x17
        /*009a*/ 	.short	(.L_37 - .L_36)
.L_36:
        /*009c*/ 	.word	0x00000000
        /*00a0*/ 	.short	0x0000
        /*00a2*/ 	.short	0x0000
        /*00a4*/ 	.byte	0x00, 0xf5, 0x21, 0x00


	//----- nvinfo : EIATTR_SPARSE_MMA_MASK
	.align		4
.L_37:
        /*00a8*/ 	.byte	0x03, 0x50
        /*00aa*/ 	.short	0x0000


	//----- nvinfo : EIATTR_MAXREG_COUNT
	.align		4
        /*00ac*/ 	.byte	0x03, 0x1b
        /*00ae*/ 	.short	0x00ff


	//----- nvinfo : EIATTR_MERCURY_ISA_VERSION
	.align		4
        /*00b0*/ 	.byte	0x03, 0x5f
        /*00b2*/ 	.short	0x0101


	//----- nvinfo : EIATTR_VRC_CTA_INIT_COUNT
	.align		4
        /*00b4*/ 	.byte	0x02, 0x4a
	.zero		1
	.zero		1


	//----- nvinfo : EIATTR_EXIT_INSTR_OFFSETS
	.align		4
        /*00b8*/ 	.byte	0x04, 0x1c
        /*00ba*/ 	.short	(.L_39 - .L_38)


	//   ....[0]....
.L_38:
        /*00bc*/ 	.word	0x00000070


	//   ....[1]....
        /*00c0*/ 	.word	0x000000d0


	//   ....[2]....
        /*00c4*/ 	.word	0x00004e50


	//   ....[3]....
        /*00c8*/ 	.word	0x0000a770


	//----- nvinfo : EIATTR_CRS_STACK_SIZE
	.align		4
.L_39:
        /*00cc*/ 	.byte	0x04, 0x1e
        /*00ce*/ 	.short	(.L_41 - .L_40)
.L_40:
        /*00d0*/ 	.word	0x00000000


	//----- nvinfo : EIATTR_CBANK_PARAM_SIZE
	.align		4
.L_41:
        /*00d4*/ 	.byte	0x03, 0x19
        /*00d6*/ 	.short	0x0040


	//----- nvinfo : EIATTR_PARAM_CBANK
	.align		4
        /*00d8*/ 	.byte	0x04, 0x0a
        /*00da*/ 	.short	(.L_43 - .L_42)
	.align		4
.L_42:
        /*00dc*/ 	.word	index@(.nv.constant0.macd_many_series_one_param_f32)
        /*00e0*/ 	.short	0x0380
        /*00e2*/ 	.short	0x0040


	//----- nvinfo : EIATTR_SW_WAR
	.align		4
.L_43:
        /*00e4*/ 	.byte	0x04, 0x36
        /*00e6*/ 	.short	(.L_45 - .L_44)
.L_44:
        /*00e8*/ 	.word	0x00000008
.L_45:


//--------------------- .nv.info.macd_batch_f32   --------------------------
	.section	.nv.info.macd_batch_f32,"",@"SHT_CUDA_INFO"
	.sectionflags	@""
	.align	4


	//----- nvinfo : EIATTR_CUDA_API_VERSION
	.align		4
        /*0000*/ 	.byte	0x04, 0x37
        /*0002*/ 	.short	(.L_47 - .L_46)
.L_46:
        /*0004*/ 	.word	0x00000082


	//----- nvinfo : EIATTR_KPARAM_INFO
	.align		4
.L_47:
        /*0008*/ 	.byte	0x04, 0x17
        /*000a*/ 	.short	(.L_49 - .L_48)
.L_48:
        /*000c*/ 	.word	0x00000000
        /*0010*/ 	.short	0x0009
        /*0012*/ 	.short	0x0040
        /*0014*/ 	.byte	0x00, 0xf5, 0x21, 0x00


	//----- nvinfo : EIATTR_KPARAM_INFO
	.align		4
.L_49:
        /*0018*/ 	.byte	0x04, 0x17
        /*001a*/ 	.short	(.L_51 - .L_50)
.L_50:
        /*001c*/ 	.word	0x00000000
        /*0020*/ 	.short	0x0008
        /*0022*/ 	.short	0x0038
        /*0024*/ 	.byte	0x00, 0xf5, 0x21, 0x00


	//----- nvinfo : EIATTR_KPARAM_INFO
	.align		4
.L_51:
        /*0028*/ 	.byte	0x04, 0x17
        /*002a*/ 	.short	(.L_53 - .L_52)
.L_52:
        /*002c*/ 	.word	0x00000000
        /*0030*/ 	.short	0x0007
        /*0032*/ 	.short	0x0030
        /*0034*/ 	.byte	0x00, 0xf5, 0x21, 0x00


	//----- nvinfo : EIATTR_KPARAM_INFO
	.align		4
.L_53:
        /*0038*/ 	.byte	0x04, 0x17
        /*003a*/ 	.short	(.L_55 - .L_54)
.L_54:
        /*003c*/ 	.word	0x00000000
        /*0040*/ 	.short	0x0006
        /*0042*/ 	.short	0x0028
        /*0044*/ 	.byte	0x00, 0xf0, 0x11, 0x00


	//----- nvinfo : EIATTR_KPARAM_INFO
	.align		4
.L_55:
        /*0048*/ 	.byte	0x04, 0x17
        /*004a*/ 	.short	(.L_57 - .L_56)
.L_56:
        /*004c*/ 	.word	0x00000000
        /*0050*/ 	.short	0x0005
        /*0052*/ 	.short	0x0024
        /*0054*/ 	.byte	0x00, 0xf0, 0x11, 0x00


	//----- nvinfo : EIATTR_KPARAM_INFO
	.align		4
.L_57:
        /*0058*/ 	.byte	0x04, 0x17
        /*005a*/ 	.short	(.L_59 - .L_58)
.L_58:
        /*005c*/ 	.word	0x00000000
        /*0060*/ 	.short	0x0004
        /*0062*/ 	.short	0x0020
        /*0064*/ 	.byte	0x00, 0xf0, 0x11, 0x00


	//----- nvinfo : EIATTR_KPARAM_INFO
	.align		4
.L_59:
        /*0068*/ 	.byte	0x04, 0x17
        /*006a*/ 	.short	(.L_61 - .L_60)
.L_60:
        /*006c*/ 	.word	0x00000000
        /*0070*/ 	.short	0x0003
        /*0072*/ 	.short	0x0018
        /*0074*/ 	.byte	0x00, 0xf5, 0x21, 0x00


	//----- nvinfo : EIATTR_KPARAM_INFO
	.align		4
.L_61:
        /*0078*/ 	.byte	0x04, 0x17
        /*007a*/ 	.short	(.L_63 - .L_62)
.L_62:
        /*007c*/ 	.word	0x00000000
        /*0080*/ 	.short	0x0002
        /*0082*/ 	.short	0x0010
        /*0084*/ 	.byte	0x00, 0xf5, 0x21, 0x00


	//----- nvinfo : EIATTR_KPARAM_INFO
	.align		4
.L_63:
        /*0088*/ 	.byte	0x04, 0x17
        /*008a*/ 	.short	(.L_65 - .L_64)
.L_64:
        /*008c*/ 	.word	0x00000000
        /*0090*/ 	.short	0x0001
        /*0092*/ 	.short	0x0008
        /*0094*/ 	.byte	0x00, 0xf5, 0x21, 0x00


	//----- nvinfo : EIATTR_KPARAM_INFO
	.align		4
.L_65:
        /*0098*/ 	.byte	0x04, 0x17
        /*009a*/ 	.short	(.L_67 - .L_66)
.L_66:
        /*009c*/ 	.word	0x00000000
        /*00a0*/ 	.short	0x0000
        /*00a2*/ 	.short	0x0000
        /*00a4*/ 	.byte	0x00, 0xf5, 0x21, 0x00


	//----- nvinfo : EIATTR_SPARSE_MMA_MASK
	.align		4
.L_67:
        /*00a8*/ 	.byte	0x03, 0x50
        /*00aa*/ 	.short	0x0000


	//----- nvinfo : EIATTR_MAXREG_COUNT
	.align		4
        /*00ac*/ 	.byte	0x03, 0x1b
        /*00ae*/ 	.short	0x00ff


	//----- nvinfo : EIATTR_MERCURY_ISA_VERSION
	.align		4
        /*00b0*/ 	.byte	0x03, 0x5f
        /*00b2*/ 	.short	0x0101


	//----- nvinfo : EIATTR_COOP_GROUP_MASK_REGIDS
	.align		4
        /*00b4*/ 	.byte	0x04, 0x29
        /*00b6*/ 	.short	(.L_69 - .L_68)


	//   ....[0]....
.L_68:
        /*00b8*/ 	.word	0xffffffff


	//   ....[1]....
        /*00bc*/ 	.word	0xffffffff


	//   ....[2]....
        /*00c0*/ 	.word	0xffffffff


	//   ....[3]....
        /*00c4*/ 	.word	0xffffffff


	//   ....[4]....
        /*00c8*/ 	.word	0xffffffff


	//   ....[5]....
        /*00cc*/ 	.word	0xffffffff


	//   ....[6]....
        /*00d0*/ 	.word	0xffffffff


	//   ....[7]....
        /*00d4*/ 	.word	0xffffffff


	//   ....[8]....
        /*00d8*/ 	.word	0xffffffff


	//   ....[9]....
        /*00dc*/ 	.word	0xffffffff


	//   ....[10]....
        /*00e0*/ 	.word	0xffffffff


	//   ....[11]....
        /*00e4*/ 	.word	0xffffffff


	//   ....[12]....
        /*00e8*/ 	.word	0xffffffff


	//   ....[13]....
        /*00ec*/ 	.word	0xffffffff


	//   ....[14]....
        /*00f0*/ 	.word	0xffffffff


	//   ....[15]....
        /*00f4*/ 	.word	0xffffffff


	//   ....[16]....
        /*00f8*/ 	.word	0xffffffff


	//   ....[17]....
        /*00fc*/ 	.word	0xffffffff


	//   ....[18]....
        /*0100*/ 	.word	0xffffffff


	//   ....[19]....
        /*0104*/ 	.word	0xffffffff


	//   ....[20]....
        /*0108*/ 	.word	0xffffffff


	//   ....[21]....
        /*010c*/ 	.word	0xffffffff


	//   ....[22]....
        /*0110*/ 	.word	0xffffffff


	//   ....[23]....
        /*0114*/ 	.word	0xffffffff


	//   ....[24]....
        /*0118*/ 	.word	0xffffffff


	//   ....[25]....
        /*011c*/ 	.word	0xffffffff


	//   ....[26]....
        /*0120*/ 	.word	0xffffffff


	//   ....[27]....
        /*0124*/ 	.word	0xffffffff


	//   ....[28]....
        /*0128*/ 	.word	0xffffffff


	//   ....[29]....
        /*012c*/ 	.word	0xffffffff


	//   ....[30]....
        /*0130*/ 	.word	0xffffffff


	//   ....[31]....
        /*0134*/ 	.word	0xffffffff


	//   ....[32]....
        /*0138*/ 	.word	0xffffffff


	//   ....[33]....
        /*013c*/ 	.word	0xffffffff


	//   ....[34]....
        /*0140*/ 	.word	0xffffffff


	//   ....[35]....
        /*0144*/ 	.word	0xffffffff


	//   ....[36]....
        /*0148*/ 	.word	0xffffffff


	//   ....[37]....
        /*014c*/ 	.word	0x05000002


	//   ....[38]....
        /*0150*/ 	.word	0x05000002


	//   ....[39]....
        /*0154*/ 	.word	0x05000002


	//   ....[40]....
        /*0158*/ 	.word	0x05000002


	//   ....[41]....
        /*015c*/ 	.word	0x05000002


	//   ....[42]....
        /*0160*/ 	.word	0x05000002


	//   ....[43]....
        /*0164*/ 	.word	0x05000002


	//   ....[44]....
        /*0168*/ 	.word	0x05000002


	//   ....[45]....
        /*016c*/ 	.word	0x05000002


	//   ....[46]....
        /*0170*/ 	.word	0x05000002


	//   ....[47]....
        /*0174*/ 	.word	0x05000002


	//   ....[48]....
        /*0178*/ 	.word	0x05000002


	//   ....[49]....
        /*017c*/ 	.word	0x05000002


	//   ....[50]....
        /*0180*/ 	.word	0x05000002


	//   ....[51]....
        /*0184*/ 	.word	0x05000002


	//   ....[52]....
        /*0188*/ 	.word	0x05000002


	//   ....[53]....
        /*018c*/ 	.word	0x05000002


	//   ....[54]....
        /*0190*/ 	.word	0x05000002


	//   ....[55]....
        /*0194*/ 	.word	0x05000002


	//   ....[56]....
        /*0198*/ 	.word	0x05000002


	//   ....[57]....
        /*019c*/ 	.word	0x05000002


	//   ....[58]....
        /*01a0*/ 	.word	0x05000002


	//   ....[59]....
        /*01a4*/ 	.word	0x05000002


	//   ....[60]....
        /*01a8*/ 	.word	0x05000002


	//   ....[61]....
        /*01ac*/ 	.word	0x05000002


	//   ....[62]....
        /*01b0*/ 	.word	0x05000002


	//   ....[63]....
        /*01b4*/ 	.word	0x05000002


	//   ....[64]....
        /*01b8*/ 	.word	0x05000002


	//   ....[65]....
        /*01bc*/ 	.word	0x05000002


	//   ....[66]....
        /*01c0*/ 	.word	0x05000002


	//   ....[67]....
        /*01c4*/ 	.word	0x05000002


	//   ....[68]....
        /*01c8*/ 	.word	0x05000002


	//   ....[69]....
        /*01cc*/ 	.word	0x05000002


	//----- nvinfo : EIATTR_COOP_GROUP_INSTR_OFFSETS
	.align		4
.L_69:
        /*01d0*/ 	.byte	0x04, 0x28
        /*01d2*/ 	.short	(.L_71 - .L_70)


	//   ....[0]....
.L_70:
        /*01d4*/ 	.word	0x000049a0


	//   ....[1]....
        /*01d8*/ 	.word	0x000049c0


	//   ....[2]....
        /*01dc*/ 	.word	0x000049d0


	//   ....[3]....
        /*01e0*/ 	.word	0x000049e0


	//   ....[4]....
        /*01e4*/ 	.word	0x00004d20


	//   ....[5]....
        /*01e8*/ 	.word	0x00004d30


	//   ....[6]....
        /*01ec*/ 	.word	0x00004d40


	//   ....[7]....
        /*01f0*/ 	.word	0x00004d80


	//   ....[8]....
        /*01f4*/ 	.word	0x00004d90


	//   ....[9]....
        /*01f8*/ 	.word	0x00004dd0


	//   ....[10]....
        /*01fc*/ 	.word	0x00004de0


	//   ....[11]....
        /*0200*/ 	.word	0x00004e20


	//   ....[12]....
        /*0204*/ 	.word	0x00004e30


	//   ....[13]....
        /*0208*/ 	.word	0x00004e70


	//   ....[14]....
        /*020c*/ 	.word	0x00004e80


	//   ....[15]....
        /*0210*/ 	.word	0x00004eb0


	//   ....[16]....
        /*0214*/ 	.word	0x00004f00


	//   ....[17]....
        /*0218*/ 	.word	0x00004f10


	//   ....[18]....
        /*021c*/ 	.word	0x00004f50


	//   ....[19]....
        /*0220*/ 	.word	0x00004f60


	//   ....[20]....
        /*0224*/ 	.word	0x00004fa0


	//   ....[21]....
        /*0228*/ 	.word	0x00004fb0


	//   ....[22]....
        /*022c*/ 	.word	0x00004ff0


	//   ....[23]....
        /*0230*/ 	.word	0x00005000


	//   ....[24]....
        /*0234*/ 	.word	0x00005150


	//   ....[25]....
        /*0238*/ 	.word	0x00005160


	//   ....[26]....
        /*023c*/ 	.word	0x00005190


	//   ....[27]....
        /*0240*/ 	.word	0x000051b0


	//   ....[28]....
        /*0244*/ 	.word	0x000051f0


	//   ....[29]....
        /*0248*/ 	.word	0x00005200


	//   ....[30]....
        /*024c*/ 	.word	0x00005240


	//   ....[31]....
        /*0250*/ 	.word	0x00005250


	//   ....[32]....
        /*0254*/ 	.word	0x00005290


	//   ....[33]....
        /*0258*/ 	.word	0x000052a0


	//   ....[34]....
        /*025c*/ 	.word	0x000053a0


	//   ....[35]....
        /*0260*/ 	.word	0x000053b0


	//   ....[36]....
        /*0264*/ 	.word	0x00005400


	//   ....[37]....
        /*0268*/ 	.word	0x00005550


	//   ....[38]....
        /*026c*/ 	.word	0x000055e0


	//   ....[39]....
        /*0270*/ 	.word	0x00005660


	//   ....[40]....
        /*0274*/ 	.word	0x000056b0


	//   ....[41]....
        /*0278*/ 	.word	0x00005730


	//   ....[42]....
        /*027c*/ 	.word	0x00005780


	//   ....[43]....
        /*0280*/ 	.word	0x00005800


	//   ....[44]....
        /*0284*/ 	.word	0x00005850


	//   ....[45]....
        /*0288*/ 	.word	0x000058d0


	//   ....[46]....
        /*028c*/ 	.word	0x00005920


	//   ....[47]....
        /*0290*/ 	.word	0x00005990


	//   ....[48]....
        /*0294*/ 	.word	0x000059f0


	//   ....[49]....
        /*0298*/ 	.word	0x00005a70


	//   ....[50]....
        /*029c*/ 	.word	0x00005ac0


	//   ....[51]....
        /*02a0*/ 	.word	0x00005b40


	//   ....[52]....
        /*02a4*/ 	.word	0x00005b90


	//   ....[53]....
        /*02a8*/ 	.word	0x00005c10


	//   ....[54]....
        /*02ac*/ 	.word	0x00005c60


	//   ....[55]....
        /*02b0*/ 	.word	0x00005ce0


	//   ....[56]....
        /*02b4*/ 	.word	0x00005d30


	//   ....[57]....
        /*02b8*/ 	.word	0x00005dc0


	//   ....[58]....
        /*02bc*/ 	.word	0x00005e50


	//   ....[59]....
        /*02c0*/ 	.word	0x00005ed0


	//   ....[60]....
        /*02c4*/ 	.word	0x00005f20


	//   ....[61]....
        /*02c8*/ 	.word	0x00005fa0


	//   ....[62]....
        /*02cc*/ 	.word	0x00005ff0


	//   ....[63]....
        /*02d0*/ 	.word	0x00006070


	//   ....[64]....
        /*02d4*/ 	.word	0x000060c0


	//   ....[65]....
        /*02d8*/ 	.word	0x00006140


	//   ....[66]....
        /*02dc*/ 	.word	0x00006190


	//   ....[67]....
        /*02e0*/ 	.word	0x00006200


	//   ....[68]....
        /*02e4*/ 	.word	0x00006280


	//   ....[69]....
        /*02e8*/ 	.word	0x00006310


	//----- nvinfo : EIATTR_VRC_CTA_INIT_COUNT
	.align		4
.L_71:
        /*02ec*/ 	.byte	0x02, 0x4a
	.zero		1
	.zero		1


	//----- nvinfo : EIATTR_EXIT_INSTR_OFFSETS
	.align		4
        /*02f0*/ 	.byte	0x04, 0x1c
        /*02f2*/ 	.short	(.L_73 - .L_72)


	//   ....[0]....
.L_72:
        /*02f4*/ 	.word	0x00000030


	//   ....[1]....
        /*02f8*/ 	.word	0x000000c0


	//   ....[2]....
        /*02fc*/ 	.word	0x00000170


	//   ....[3]....
        /*0300*/ 	.word	0x000001d0


	//   ....[4]....
        /*0304*/ 	.word	0x00000ed0


	//   ....[5]....
        /*0308*/ 	.word	0x00004a20


	//   ....[6]....
        /*030c*/ 	.word	0x000054e0


	//----- nvinfo : EIATTR_CRS_STACK_SIZE
	.align		4
.L_73:
        /*0310*/ 	.byte	0x04, 0x1e
        /*0312*/ 	.short	(.L_75 - .L_74)
.L_74:
        /*0314*/ 	.word	0x00000000


	//----- nvinfo : EIATTR_CBANK_PARAM_SIZE
	.align		4
.L_75:
        /*0318*/ 	.byte	0x03, 0x19
        /*031a*/ 	.short	0x0048


	//----- nvinfo : EIATTR_PARAM_CBANK
	.align		4
        /*031c*/ 	.byte	0x04, 0x0a
        /*031e*/ 	.short	(.L_77 - .L_76)
	.align		4
.L_76:
        /*0320*/ 	.word	index@(.nv.constant0.macd_batch_f32)
        /*0324*/ 	.short	0x0380
        /*0326*/ 	.short	0x0048


	//----- nvinfo : EIATTR_SW_WAR
	.align		4
.L_77:
        /*0328*/ 	.byte	0x04, 0x36
        /*032a*/ 	.short	(.L_79 - .L_78)
.L_78:
        /*032c*/ 	.word	0x00000008
.L_79:


//--------------------- .nv.callgraph             --------------------------
	.section	.nv.callgraph,"",@"SHT_CUDA_CALLGRAPH"
	.align	4
	.sectionentsize	8
	.align		4
        /*0000*/ 	.word	0x00000000
	.align		4
        /*0004*/ 	.word	0xffffffff
	.align		4
        /*0008*/ 	.word	0x00000000
	.align		4
        /*000c*/ 	.word	0xfffffffe
	.align		4
        /*0010*/ 	.word	0x00000000
	.align		4
        /*0014*/ 	.word	0xfffffffd
	.align		4
        /*0018*/ 	.word	0x00000000
	.align		4
        /*001c*/ 	.word	0xfffffffc


//--------------------- .text.macd_many_series_one_param_f32 --------------------------
	.section	.text.macd_many_series_one_param_f32,"ax",@progbits
	.align	128
        .global         macd_many_series_one_param_f32
        .type           macd_many_series_one_param_f32,@function
        .size           macd_many_series_one_param_f32,(.L_x_314 - macd_many_series_one_param_f32)
        .other          macd_many_series_one_param_f32,@"STO_CUDA_ENTRY STV_DEFAULT"
macd_many_series_one_param_f32:
.text.macd_many_series_one_param_f32:
[----:B------:R-:W-:Y:S08]  /*0000*/  LDC R1, c[0x0][0x37c] ;  /* 0x0000df00ff017b82 */ /* 0x000ff00000000800 */
[----:B------:R-:W0:Y:S01]  /*0010*/  LDC.64 R2, c[0x0][0x388] ;  /* 0x0000e200ff027b82 */ /* 0x000e220000000a00 */
[----:B------:R-:W0:Y:S07]  /*0020*/  LDCU.64 UR4, c[0x0][0x390] ;  /* 0x00007200ff0477ac */ /* 0x000e2e0008000a00 */
[----:B------:R-:W1:Y:S01]  /*0030*/  LDC R5, c[0x0][0x398] ;  /* 0x0000e600ff057b82 */ /* 0x000e620000000800 */
[----:B0-----:R-:W-:-:S04]  /*0040*/  VIMNMX3 R0, R2, UR4, R3, PT ;  /* 0x0000000402007c0f */ /* 0x001fc8000b800103 */
[----:B-1----:R-:W-:-:S04]  /*0050*/  VIMNMX3 R0, R0, UR5, R5, PT ;  /* 0x0000000500007c0f */ /* 0x002fc8000b800105 */
[----:B------:R-:W-:-:S13]  /*0060*/  ISETP.GE.AND P0, PT, R0, 0x1, PT ;  /* 0x000000010000780c */ /* 0x000fda0003f06270 */
[----:B------:R-:W-:Y:S05]  /*0070*/  @!P0 EXIT ;  /* 0x000000000000894d */ /* 0x000fea0003800000 */
[----:B------:R-:W0:Y:S01]  /*0080*/  S2R R5, SR_TID.X ;  /* 0x0000000000057919 */ /* 0x000e220000002100 */
[----:B------:R-:W0:Y:S01]  /*0090*/  LDCU UR7, c[0x0][0x360] ;  /* 0x00006c00ff0777ac */ /* 0x000e220008000800 */
[----:B------:R-:W0:Y:S02]  /*00a0*/  S2R R0, SR_CTAID.X ;  /* 0x0000000000007919 */ /* 0x000e240000002500 */
[----:B0-----:R-:W-:-:S05]  /*00b0*/  IMAD R5, R0, UR7, R5 ;  /* 0x0000000700057c24 */ /* 0x001fca000f8e0205 */
[----:B------:R-:W-:-:S13]  /*00c0*/  ISETP.GE.AND P0, PT, R5, R2, PT ;  /* 0x000000020500720c */ /* 0x000fda0003f06270 */
[----:B------:R-:W-:Y:S05]  /*00d0*/  @P0 EXIT ;  /* 0x000000000000094d */ /* 0x000fea0003800000 */
[----:B------:R-:W-:Y:S01]  /*00e0*/  I2FP.F32.U32 R0, UR4 ;  /* 0x0000000400007c45 */ /* 0x000fe20008201000 */
[----:B------:R-:W-:Y:S01]  /*00f0*/  UMOV UR4, 0x40000000 ;  /* 0x4000000000047882 */ /* 0x000fe20000000000 */
[----:B------:R-:W-:Y:S02]  /*0100*/  I2FP.F32.U32 R4, UR5 ;  /* 0x0000000500047c45 */ /* 0x000fe40008201000 */
[----:B------:R-:W-:Y:S02]  /*0110*/  R2UR UR9, R0 ;  /* 0x00000000000972ca */ /* 0x000fe400000e0000 */
[----:B------:R-:W-:Y:S02]  /*0120*/  MOV R9, UR4 ;  /* 0x0000000400097c02 */ /* 0x000fe40008000f00 */
[----:B------:R-:W-:-:S09]  /*0130*/  R2UR UR10, R4 ;  /* 0x00000000040a72ca */ /* 0x000fd200000e0000 */
[----:B------:R-:W-:-:S05]  /*0140*/  MOV R0, UR9 ;  /* 0x0000000900007c02 */ /* 0x000fca0008000f00 */
[----:B------:R-:W-:-:S04]  /*0150*/  FADD R0, R0, 1 ;  /* 0x3f80000000007421 */ /* 0x000fc80000000000 */
[----:B------:R-:W0:Y:S08]  /*0160*/  MUFU.RCP R3, R0 ;  /* 0x0000000000037308 */ /* 0x000e300000001000 */
[----:B------:R-:W1:Y:S01]  /*0170*/  FCHK P0, R9, R0 ;  /* 0x0000000009007302 */ /* 0x000e620000000000 */
[----:B0-----:R-:W-:-:S04]  /*0180*/  FFMA R2, -R0, R3, 1 ;  /* 0x3f80000000027423 */ /* 0x001fc80000000103 */
[----:B------:R-:W-:-:S04]  /*0190*/  FFMA R3, R3, R2, R3 ;  /* 0x0000000203037223 */ /* 0x000fc80000000003 */
[----:B------:R-:W-:-:S04]  /*01a0*/  FFMA R2, R3, 2, RZ ;  /* 0x4000000003027823 */ /* 0x000fc800000000ff */
[----:B------:R-:W-:-:S04]  /*01b0*/  FFMA R7, -R0, R2, 2 ;  /* 0x4000000000077423 */ /* 0x000fc80000000102 */
[----:B------:R-:W-:Y:S01]  /*01c0*/  FFMA R3, R3, R7, R2 ;  /* 0x0000000703037223 */ /* 0x000fe20000000002 */
[----:B-1----:R-:W-:Y:S06]  /*01d0*/  @!P0 BRA `(.L_x_0) ;  /* 0x0000000000108947 */ /* 0x002fec0003800000 */
[----:B------:R-:W-:Y:S01]  /*01e0*/  HFMA2 R29, -RZ, RZ, 2, 0 ;  /* 0x40000000ff1d7431 */ /* 0x000fe200000001ff */
[----:B------:R-:W-:-:S07]  /*01f0*/  MOV R4, 0x210 ;  /* 0x0000021000047802 */ /* 0x000fce0000000f00 */
[----:B------:R-:W-:Y:S05]  /*0200*/  CALL.REL.NOINC `($__internal_0_$__cuda_sm3x_div_rn_noftz_f32_slowpath) ;  /* 0x000000a4005c7944 */ /* 0x000fea0003c00000 */
[----:B------:R-:W-:-:S07]  /*0210*/  MOV R3, R0 ;  /* 0x0000000000037202 */ /* 0x000fce0000000f00 */
.L_x_0:
[----:B------:R-:W-:Y:S01]  /*0220*/  MOV R0, UR10 ;  /* 0x0000000a00007c02 */ /* 0x000fe20008000f00 */
[----:B------:R-:W-:Y:S02]  /*0230*/  UMOV UR4, 0x40000000 ;  /* 0x4000000000047882 */ /* 0x000fe40000000000 */
[----:B------:R-:W-:Y:S02]  /*0240*/  MOV R9, UR4 ;  /* 0x0000000400097c02 */ /* 0x000fe40008000f00 */
        /* <DEDUP_REMOVED lines=13> */
.L_x_1:
[----:B------:R-:W0:Y:S02]  /*0320*/  LDCU UR4, c[0x0][0x398] ;  /* 0x00007300ff0477ac */ /* 0x000e240008000800 */
[----:B0-----:R-:W-:Y:S01]  /*0330*/  I2FP.F32.U32 R0, UR4 ;  /* 0x0000000400007c45 */ /* 0x001fe20008201000 */
[----:B------:R-:W-:Y:S02]  /*0340*/  UMOV UR4, 0x40000000 ;  /* 0x4000000000047882 */ /* 0x000fe40000000000 */
[----:B------:R-:W-:Y:S02]  /*0350*/  MOV R11, UR4 ;  /* 0x00000004000b7c02 */ /* 0x000fe40008000f00 */
[----:B------:R-:W-:-:S13]  /*0360*/  R2UR UR11, R0 ;  /* 0x00000000000b72ca */ /* 0x000fda00000e0000 */
        /* <DEDUP_REMOVED lines=14> */
.L_x_2:
[----:B------:R-:W0:Y:S01]  /*0450*/  LDCU UR5, c[0x0][0x398] ;  /* 0x00007300ff0577ac */ /* 0x000e220008000800 */
[----:B------:R-:W1:Y:S01]  /*0460*/  LDCU UR6, c[0x0][0x38c] ;  /* 0x00007180ff0677ac */ /* 0x000e620008000800 */
[----:B------:R-:W2:Y:S01]  /*0470*/  LDCU UR4, c[0x0][0x370] ;  /* 0x00006e00ff0477ac */ /* 0x000ea20008000800 */
[----:B------:R-:W3:Y:S01]  /*0480*/  LDCU.64 UR22, c[0x0][0x358] ;  /* 0x00006b00ff1677ac */ /* 0x000ee20008000a00 */
[----:B0-----:R-:W-:Y:S02]  /*0490*/  UISETP.GT.U32.AND UP0, UPT, UR5, 0x1, UPT ;  /* 0x000000010500788c */ /* 0x001fe4000bf04070 */
[----:B------:R-:W-:Y:S02]  /*04a0*/  UIADD3 UR20, UPT, UPT, UR5, -0x2, URZ ;  /* 0xfffffffe05147890 */ /* 0x000fe4000fffe0ff */
[----:B-1----:R-:W-:Y:S02]  /*04b0*/  UIADD3 UR6, UPT, UPT, UR6, -0x1, URZ ;  /* 0xffffffff06067890 */ /* 0x002fe4000fffe0ff */
[----:B--2---:R-:W-:-:S03]  /*04c0*/  UIMAD UR7, UR7, UR4, URZ ;  /* 0x00000004070772a4 */ /* 0x004fc6000f8e02ff */
[----:B---3--:R-:W-:Y:S09]  /*04d0*/  BRA.U UP0, `(.L_x_3) ;  /* 0x0000004900607547 */ /* 0x008ff2000b800000 */
.L_x_74:
[----:B0-----:R-:W0:Y:S08]  /*04e0*/  LDC.64 R8, c[0x0][0x3a0] ;  /* 0x0000e800ff087b82 */ /* 0x001e300000000a00 */
[----:B-1----:R-:W1:Y:S01]  /*04f0*/  LDC R11, c[0x0][0x38c] ;  /* 0x0000e300ff0b7b82 */ /* 0x002e620000000800 */
[----:B0-----:R-:W-:-:S06]  /*0500*/  IMAD.WIDE R8, R5, 0x4, R8 ;  /* 0x0000000405087825 */ /* 0x001fcc00078e0208 */
[----:B--2---:R-:W2:Y:S01]  /*0510*/  LDG.E.CONSTANT R8, desc[UR22][R8.64] ;  /* 0x0000001608087981 */ /* 0x004ea2000c1e9900 */
[----:B------:R-:W-:Y:S01]  /*0520*/  BSSY.RECONVERGENT B0, `(.L_x_4) ;  /* 0x000048e000007945 */ /* 0x000fe20003800200 */
[----:B--2---:R-:W-:-:S04]  /*0530*/  VIMNMX R12, PT, PT, RZ, R8, !PT ;  /* 0x00000008ff0c7248 */ /* 0x004fc80007fe0100 */
[----:B-1----:R-:W-:-:S13]  /*0540*/  ISETP.GE.AND P0, PT, R12, R11, PT ;  /* 0x0000000b0c00720c */ /* 0x002fda0003f06270 */
[----:B---34-:R-:W-:Y:S05]  /*0550*/  @P0 BRA `(.L_x_5) ;  /* 0x0000004800280947 */ /* 0x018fea0003800000 */
[----:B------:R-:W0:Y:S01]  /*0560*/  LDCU UR4, c[0x0][0x394] ;  /* 0x00007280ff0477ac */ /* 0x000e220008000800 */
[----:B------:R-:W-:Y:S01]  /*0570*/  BSSY.RECONVERGENT B1, `(.L_x_6) ;  /* 0x0000053000017945 */ /* 0x000fe20003800200 */
[----:B0-----:R-:W-:-:S04]  /*0580*/  IADD3 R10, PT, PT, R12, UR4, RZ ;  /* 0x000000040c0a7c10 */ /* 0x001fc8000fffe0ff */
[C---:B------:R-:W-:Y:S02]  /*0590*/  ISETP.GE.AND P0, PT, R10.reuse, 0x2, PT ;  /* 0x000000020a00780c */ /* 0x040fe40003f06270 */
[C---:B------:R-:W-:Y:S02]  /*05a0*/  IADD3 R8, PT, PT, R10.reuse, UR20, RZ ;  /* 0x000000140a087c10 */ /* 0x040fe4000fffe0ff */
[----:B------:R-:W-:Y:S02]  /*05b0*/  IADD3 R9, PT, PT, R10, -0x1, RZ ;  /* 0xffffffff0a097810 */ /* 0x000fe40007ffe0ff */
[----:B------:R-:W-:-:S07]  /*05c0*/  VIMNMX R0, PT, PT, R8, R11, PT ;  /* 0x0000000b08007248 */ /* 0x000fce0003fe0100 */
[----:B------:R-:W-:Y:S05]  /*05d0*/  @!P0 BRA `(.L_x_7) ;  /* 0x0000000400308947 */ /* 0x000fea0003800000 */
[----:B------:R-:W-:Y:S01]  /*05e0*/  VIMNMX R2, PT, PT, R9, R11, PT ;  /* 0x0000000b09027248 */ /* 0x000fe20003fe0100 */
[----:B------:R-:W-:Y:S03]  /*05f0*/  BSSY.RECONVERGENT B2, `(.L_x_8) ;  /* 0x0000020000027945 */ /* 0x000fe60003800200 */
[C---:B------:R-:W-:Y:S02]  /*0600*/  ISETP.GE.AND P0, PT, R2.reuse, 0x8, PT ;  /* 0x000000080200780c */ /* 0x040fe40003f06270 */
[----:B------:R-:W-:Y:S01]  /*0610*/  VIMNMX R4, PT, PT, R2, 0x1, !PT ;  /* 0x0000000102047848 */ /* 0x000fe20007fe0100 */
[----:B------:R-:W-:-:S03]  /*0620*/  HFMA2 R2, -RZ, RZ, 0, 0 ;  /* 0x00000000ff027431 */ /* 0x000fc600000001ff */
[----:B------:R-:W-:-:S04]  /*0630*/  LOP3.LUT R32, R4, 0x7, RZ, 0xc0, !PT ;  /* 0x0000000704207812 */ /* 0x000fc800078ec0ff */
[----:B------:R-:W-:-:S03]  /*0640*/  ISETP.NE.AND P1, PT, R32, RZ, PT ;  /* 0x000000ff2000720c */ /* 0x000fc60003f25270 */
[----:B------:R-:W-:Y:S10]  /*0650*/  @!P0 BRA `(.L_x_9) ;  /* 0x0000000000648947 */ /* 0x000ff40003800000 */
[----:B------:R-:W0:Y:S01]  /*0660*/  LDC R35, c[0x0][0x388] ;  /* 0x0000e200ff237b82 */ /* 0x000e220000000800 */
[----:B------:R-:W-:Y:S02]  /*0670*/  LOP3.LUT R2, R4, 0x7ffffff8, RZ, 0xc0, !PT ;  /* 0x7ffffff804027812 */ /* 0x000fe400078ec0ff */
[----:B------:R-:W-:-:S05]  /*0680*/  MOV R13, RZ ;  /* 0x000000ff000d7202 */ /* 0x000fca0000000f00 */
[----:B------:R-:W1:Y:S02]  /*0690*/  LDC.64 R14, c[0x0][0x3a8] ;  /* 0x0000ea00ff0e7b82 */ /* 0x000e640000000a00 */
.L_x_10:
[C---:B0-2---:R-:W-:Y:S01]  /*06a0*/  IMAD R17, R13.reuse, R35, R5 ;  /* 0x000000230d117224 */ /* 0x045fe200078e0205 */
[----:B------:R-:W-:Y:S02]  /*06b0*/  MOV R33, 0x7fc00000 ;  /* 0x7fc0000000217802 */ /* 0x000fe40000000f00 */
[----:B------:R-:W-:Y:S01]  /*06c0*/  IADD3 R13, PT, PT, R13, 0x8, RZ ;  /* 0x000000080d0d7810 */ /* 0x000fe20007ffe0ff */
[----:B-1----:R-:W-:-:S03]  /*06d0*/  IMAD.WIDE R16, R17, 0x4, R14 ;  /* 0x0000000411107825 */ /* 0x002fc600078e020e */
[----:B------:R-:W-:Y:S02]  /*06e0*/  ISETP.NE.AND P0, PT, R13, R2, PT ;  /* 0x000000020d00720c */ /* 0x000fe40003f05270 */
[----:B------:R2:W-:Y:S01]  /*06f0*/  STG.E desc[UR22][R16.64], R33 ;  /* 0x0000002110007986 */ /* 0x0005e2000c101916 */
[----:B------:R-:W-:-:S05]  /*0700*/  IMAD.WIDE.U32 R18, R35, 0x4, R16 ;  /* 0x0000000423127825 */ /* 0x000fca00078e0010 */
        /* <DEDUP_REMOVED lines=13> */
[----:B------:R-:W-:Y:S05]  /*07e0*/  @P0 BRA `(.L_x_10) ;  /* 0xfffffffc00ac0947 */ /* 0x000fea000383ffff */
.L_x_9:
[----:B------:R-:W-:Y:S05]  /*07f0*/  BSYNC.RECONVERGENT B2 ;  /* 0x0000000000027941 */ /* 0x000fea0003800200 */
.L_x_8:
[----:B------:R-:W-:Y:S05]  /*0800*/  @!P1 BRA `(.L_x_7) ;  /* 0x0000000000a49947 */ /* 0x000fea0003800000 */
[----:B------:R-:W-:Y:S01]  /*0810*/  ISETP.GE.U32.AND P0, PT, R32, 0x4, PT ;  /* 0x000000042000780c */ /* 0x000fe20003f06070 */
[----:B------:R-:W-:Y:S01]  /*0820*/  BSSY.RECONVERGENT B2, `(.L_x_11) ;  /* 0x0000011000027945 */ /* 0x000fe20003800200 */
[----:B--2---:R-:W-:-:S04]  /*0830*/  LOP3.LUT R22, R4, 0x3, RZ, 0xc0, !PT ;  /* 0x0000000304167812 */ /* 0x004fc800078ec0ff */
[----:B------:R-:W-:-:S07]  /*0840*/  ISETP.NE.AND P1, PT, R22, RZ, PT ;  /* 0x000000ff1600720c */ /* 0x000fce0003f25270 */
[----:B------:R-:W-:Y:S06]  /*0850*/  @!P0 BRA `(.L_x_12) ;  /* 0x0000000000348947 */ /* 0x000fec0003800000 */
[----:B------:R-:W0:Y:S08]  /*0860*/  LDC R21, c[0x0][0x388] ;  /* 0x0000e200ff157b82 */ /* 0x000e300000000800 */
[----:B------:R-:W1:Y:S01]  /*0870*/  LDC.64 R14, c[0x0][0x3a8] ;  /* 0x0000ea00ff0e7b82 */ /* 0x000e620000000a00 */
[C---:B0-----:R-:W-:Y:S01]  /*0880*/  IMAD R13, R2.reuse, R21, R5 ;  /* 0x00000015020d7224 */ /* 0x041fe200078e0205 */
[----:B------:R-:W-:-:S03]  /*0890*/  IADD3 R2, PT, PT, R2, 0x4, RZ ;  /* 0x0000000402027810 */ /* 0x000fc60007ffe0ff */
[----:B-1----:R-:W-:Y:S01]  /*08a0*/  IMAD.WIDE R14, R13, 0x4, R14 ;  /* 0x000000040d0e7825 */ /* 0x002fe200078e020e */
[----:B------:R-:W-:-:S03]  /*08b0*/  MOV R13, 0x7fc00000 ;  /* 0x7fc00000000d7802 */ /* 0x000fc60000000f00 */
[C---:B------:R-:W-:Y:S02]  /*08c0*/  IMAD.WIDE.U32 R16, R21.reuse, 0x4, R14 ;  /* 0x0000000415107825 */ /* 0x040fe400078e000e */
[----:B------:R0:W-:Y:S04]  /*08d0*/  STG.E desc[UR22][R14.64], R13 ;  /* 0x0000000d0e007986 */ /* 0x0001e8000c101916 */
[----:B------:R0:W-:Y:S01]  /*08e0*/  STG.E desc[UR22][R16.64], R13 ;  /* 0x0000000d10007986 */ /* 0x0001e2000c101916 */
[----:B------:R-:W-:-:S05]  /*08f0*/  IMAD.WIDE.U32 R18, R21, 0x4, R16 ;  /* 0x0000000415127825 */ /* 0x000fca00078e0010 */
[----:B------:R0:W-:Y:S01]  /*0900*/  STG.E desc[UR22][R18.64], R13 ;  /* 0x0000000d12007986 */ /* 0x0001e2000c101916 */
[----:B------:R-:W-:-:S05]  /*0910*/  IMAD.WIDE.U32 R20, R21, 0x4, R18 ;  /* 0x0000000415147825 */ /* 0x000fca00078e0012 */
[----:B------:R0:W-:Y:S02]  /*0920*/  STG.E desc[UR22][R20.64], R13 ;  /* 0x0000000d14007986 */ /* 0x0001e4000c101916 */
.L_x_12:
[----:B------:R-:W-:Y:S05]  /*0930*/  BSYNC.RECONVERGENT B2 ;  /* 0x0000000000027941 */ /* 0x000fea0003800200 */
.L_x_11:
[----:B------:R-:W-:Y:S05]  /*0940*/  @!P1 BRA `(.L_x_7) ;  /* 0x0000000000549947 */ /* 0x000fea0003800000 */
[----:B------:R-:W-:Y:S01]  /*0950*/  LOP3.LUT R4, R4, 0x1, RZ, 0xc0, !PT ;  /* 0x0000000104047812 */ /* 0x000fe200078ec0ff */
[----:B------:R-:W-:Y:S01]  /*0960*/  BSSY.RECONVERGENT B2, `(.L_x_13) ;  /* 0x000000f000027945 */ /* 0x000fe20003800200 */
[----:B------:R-:W-:Y:S02]  /*0970*/  ISETP.NE.AND P0, PT, R22, 0x1, PT ;  /* 0x000000011600780c */ /* 0x000fe40003f05270 */
[----:B------:R-:W-:-:S13]  /*0980*/  ISETP.NE.U32.AND P1, PT, R4, 0x1, PT ;  /* 0x000000010400780c */ /* 0x000fda0003f25070 */
[----:B------:R-:W1:Y:S08]  /*0990*/  @!P1 LDC R4, c[0x0][0x388] ;  /* 0x0000e200ff049b82 */ /* 0x000e700000000800 */
[----:B0-----:R-:W0:Y:S01]  /*09a0*/  @!P1 LDC.64 R14, c[0x0][0x3a8] ;  /* 0x0000ea00ff0e9b82 */ /* 0x001e220000000a00 */
[----:B------:R-:W-:Y:S05]  /*09b0*/  @!P0 BRA `(.L_x_14) ;  /* 0x0000000000248947 */ /* 0x000fea0003800000 */
[----:B------:R-:W2:Y:S08]  /*09c0*/  LDC R19, c[0x0][0x388] ;  /* 0x0000e200ff137b82 */ /* 0x000eb00000000800 */
[----:B------:R-:W3:Y:S01]  /*09d0*/  LDC.64 R16, c[0x0][0x3a8] ;  /* 0x0000ea00ff107b82 */ /* 0x000ee20000000a00 */
[C---:B--2---:R-:W-:Y:S01]  /*09e0*/  IMAD R13, R2.reuse, R19, R5 ;  /* 0x00000013020d7224 */ /* 0x044fe200078e0205 */
[----:B------:R-:W-:-:S03]  /*09f0*/  IADD3 R2, PT, PT, R2, 0x2, RZ ;  /* 0x0000000202027810 */ /* 0x000fc60007ffe0ff */
[----:B---3--:R-:W-:Y:S01]  /*0a00*/  IMAD.WIDE R16, R13, 0x4, R16 ;  /* 0x000000040d107825 */ /* 0x008fe200078e0210 */
[----:B------:R-:W-:-:S03]  /*0a10*/  MOV R13, 0x7fc00000 ;  /* 0x7fc00000000d7802 */ /* 0x000fc60000000f00 */
[----:B------:R-:W-:Y:S02]  /*0a20*/  IMAD.WIDE.U32 R18, R19, 0x4, R16 ;  /* 0x0000000413127825 */ /* 0x000fe400078e0010 */
[----:B------:R2:W-:Y:S04]  /*0a30*/  STG.E desc[UR22][R16.64], R13 ;  /* 0x0000000d10007986 */ /* 0x0005e8000c101916 */
[----:B------:R2:W-:Y:S02]  /*0a40*/  STG.E desc[UR22][R18.64], R13 ;  /* 0x0000000d12007986 */ /* 0x0005e4000c101916 */
.L_x_14:
[----:B------:R-:W-:Y:S05]  /*0a50*/  BSYNC.RECONVERGENT B2 ;  /* 0x0000000000027941 */ /* 0x000fea0003800200 */
.L_x_13:
[----:B-12---:R-:W-:Y:S01]  /*0a60*/  @!P1 IMAD R13, R2, R4, R5 ;  /* 0x00000004020d9224 */ /* 0x006fe200078e0205 */
[----:B------:R-:W-:-:S03]  /*0a70*/  @!P1 MOV R17, 0x7fc00000 ;  /* 0x7fc0000000119802 */ /* 0x000fc60000000f00 */
[----:B0-----:R-:W-:-:S05]  /*0a80*/  @!P1 IMAD.WIDE R14, R13, 0x4, R14 ;  /* 0x000000040d0e9825 */ /* 0x001fca00078e020e */
[----:B------:R1:W-:Y:S02]  /*0a90*/  @!P1 STG.E desc[UR22][R14.64], R17 ;  /* 0x000000110e009986 */ /* 0x0003e4000c101916 */
.L_x_7:
[----:B------:R-:W-:Y:S05]  /*0aa0*/  BSYNC.RECONVERGENT B1 ;  /* 0x0000000000017941 */ /* 0x000fea0003800200 */
.L_x_6:
[----:B------:R-:W-:Y:S01]  /*0ab0*/  ISETP.GE.AND P0, PT, R0, 0x1, PT ;  /* 0x000000010000780c */ /* 0x000fe20003f06270 */
[----:B------:R-:W-:-:S12]  /*0ac0*/  BSSY.RECONVERGENT B1, `(.L_x_15) ;  /* 0x000006e000017945 */ /* 0x000fd80003800200 */
[----:B------:R-:W-:Y:S05]  /*0ad0*/  @!P0 BRA `(.L_x_16) ;  /* 0x0000000400b08947 */ /* 0x000fea0003800000 */
[C---:B------:R-:W-:Y:S01]  /*0ae0*/  ISETP.GE.U32.AND P0, PT, R0.reuse, 0x8, PT ;  /* 0x000000080000780c */ /* 0x040fe20003f06070 */
[----:B------:R-:W-:Y:S01]  /*0af0*/  BSSY.RECONVERGENT B2, `(.L_x_17) ;  /* 0x000002f000027945 */ /* 0x000fe20003800200 */
[----:B------:R-:W-:Y:S01]  /*0b00*/  LOP3.LUT R2, R0, 0x7, RZ, 0xc0, !PT ;  /* 0x0000000700027812 */ /* 0x000fe200078ec0ff */
[----:B------:R-:W-:-:S03]  /*0b10*/  HFMA2 R4, -RZ, RZ, 0, 0 ;  /* 0x00000000ff047431 */ /* 0x000fc600000001ff */
[----:B------:R-:W-:-:S07]  /*0b20*/  ISETP.NE.AND P1, PT, R2, RZ, PT ;  /* 0x000000ff0200720c */ /* 0x000fce0003f25270 */
[----:B------:R-:W-:Y:S06]  /*0b30*/  @!P0 BRA `(.L_x_18) ;  /* 0x0000000000a88947 */ /* 0x000fec0003800000 */
[----:B0-----:R-:W0:Y:S01]  /*0b40*/  LDC R13, c[0x0][0x388] ;  /* 0x0000e200ff0d7b82 */ /* 0x001e220000000800 */
[----:B------:R-:W-:Y:S02]  /*0b50*/  LOP3.LUT R4, R0, 0x7ffffff8, RZ, 0xc0, !PT ;  /* 0x7ffffff800047812 */ /* 0x000fe400078ec0ff */
[----:B------:R-:W-:-:S05]  /*0b60*/  MOV R36, RZ ;  /* 0x000000ff00247202 */ /* 0x000fca0000000f00 */
[----:B-1----:R-:W1:Y:S08]  /*0b70*/  LDC.64 R14, c[0x0][0x3b0] ;  /* 0x0000ec00ff0e7b82 */ /* 0x002e700000000a00 */
[----:B--2---:R-:W2:Y:S02]  /*0b80*/  LDC.64 R16, c[0x0][0x3b8] ;  /* 0x0000ee00ff107b82 */ /* 0x004ea40000000a00 */
.L_x_19:
[C---:B0--3--:R-:W-:Y:S01]  /*0b90*/  IMAD R25, R36.reuse, R13, R5 ;  /* 0x0000000d24197224 */ /* 0x049fe200078e0205 */
[----:B------:R-:W-:Y:S02]  /*0ba0*/  MOV R37, 0x7fc00000 ;  /* 0x7fc0000000257802 */ /* 0x000fe40000000f00 */
[----:B------:R-:W-:Y:S01]  /*0bb0*/  IADD3 R36, PT, PT, R36, 0x8, RZ ;  /* 0x0000000824247810 */ /* 0x000fe20007ffe0ff */
[----:B-1----:R-:W-:-:S03]  /*0bc0*/  IMAD.WIDE R20, R25, 0x4, R14 ;  /* 0x0000000419147825 */ /* 0x002fc600078e020e */
[----:B------:R-:W-:Y:S01]  /*0bd0*/  ISETP.NE.AND P0, PT, R36, R4, PT ;  /* 0x000000042400720c */ /* 0x000fe20003f05270 */
[----:B--2---:R-:W-:Y:S01]  /*0be0*/  IMAD.WIDE R24, R25, 0x4, R16 ;  /* 0x0000000419187825 */ /* 0x004fe200078e0210 */
[----:B------:R0:W-:Y:S03]  /*0bf0*/  STG.E desc[UR22][R20.64], R37 ;  /* 0x0000002514007986 */ /* 0x0001e6000c101916 */
[C---:B------:R-:W-:Y:S01]  /*0c00*/  IMAD.WIDE.U32 R18, R13.reuse, 0x4, R20 ;  /* 0x000000040d127825 */ /* 0x040fe200078e0014 */
[----:B------:R-:W-:Y:S03]  /*0c10*/  STG.E desc[UR22][R24.64], R37 ;  /* 0x0000002518007986 */ /* 0x000fe6000c101916 */
[C---:B------:R-:W-:Y:S01]  /*0c20*/  IMAD.WIDE.U32 R30, R13.reuse, 0x4, R24 ;  /* 0x000000040d1e7825 */ /* 0x040fe200078e0018 */
[----:B------:R1:W-:Y:S03]  /*0c30*/  STG.E desc[UR22][R18.64], R37 ;  /* 0x0000002512007986 */ /* 0x0003e6000c101916 */
[C---:B------:R-:W-:Y:S01]  /*0c40*/  IMAD.WIDE.U32 R34, R13.reuse, 0x4, R18 ;  /* 0x000000040d227825 */ /* 0x040fe200078e0012 */
[----:B------:R-:W-:Y:S03]  /*0c50*/  STG.E desc[UR22][R30.64], R37 ;  /* 0x000000251e007986 */ /* 0x000fe6000c101916 */
[C---:B------:R-:W-:Y:S01]  /*0c60*/  IMAD.WIDE.U32 R22, R13.reuse, 0x4, R30 ;  /* 0x000000040d167825 */ /* 0x040fe200078e001e */
[----:B------:R-:W-:Y:S03]  /*0c70*/  STG.E desc[UR22][R34.64], R37 ;  /* 0x0000002522007986 */ /* 0x000fe6000c101916 */
[C---:B0-----:R-:W-:Y:S01]  /*0c80*/  IMAD.WIDE.U32 R20, R13.reuse, 0x4, R34 ;  /* 0x000000040d147825 */ /* 0x041fe200078e0022 */
[----:B------:R0:W-:Y:S03]  /*0c90*/  STG.E desc[UR22][R22.64], R37 ;  /* 0x0000002516007986 */ /* 0x0001e6000c101916 */
[C---:B------:R-:W-:Y:S01]  /*0ca0*/  IMAD.WIDE.U32 R32, R13.reuse, 0x4, R22 ;  /* 0x000000040d207825 */ /* 0x040fe200078e0016 */
[----:B------:R2:W-:Y:S03]  /*0cb0*/  STG.E desc[UR22][R20.64], R37 ;  /* 0x0000002514007986 */ /* 0x0005e6000c101916 */
[C---:B------:R-:W-:Y:S01]  /*0cc0*/  IMAD.WIDE.U32 R28, R13.reuse, 0x4, R20 ;  /* 0x000000040d1c7825 */ /* 0x040fe200078e0014 */
[----:B------:R3:W-:Y:S03]  /*0cd0*/  STG.E desc[UR22][R32.64], R37 ;  /* 0x0000002520007986 */ /* 0x0007e6000c101916 */
[C---:B------:R-:W-:Y:S01]  /*0ce0*/  IMAD.WIDE.U32 R26, R13.reuse, 0x4, R32 ;  /* 0x000000040d1a7825 */ /* 0x040fe200078e0020 */
[----:B------:R3:W-:Y:S03]  /*0cf0*/  STG.E desc[UR22][R28.64], R37 ;  /* 0x000000251c007986 */ /* 0x0007e6000c101916 */
[C---:B-1----:R-:W-:Y:S01]  /*0d00*/  IMAD.WIDE.U32 R18, R13.reuse, 0x4, R28 ;  /* 0x000000040d127825 */ /* 0x042fe200078e001c */
[----:B------:R3:W-:Y:S03]  /*0d10*/  STG.E desc[UR22][R26.64], R37 ;  /* 0x000000251a007986 */ /* 0x0007e6000c101916 */
[C---:B------:R-:W-:Y:S01]  /*0d20*/  IMAD.WIDE.U32 R24, R13.reuse, 0x4, R26 ;  /* 0x000000040d187825 */ /* 0x040fe200078e001a */
[----:B------:R3:W-:Y:S03]  /*0d30*/  STG.E desc[UR22][R18.64], R37 ;  /* 0x0000002512007986 */ /* 0x0007e6000c101916 */
[C---:B0-----:R-:W-:Y:S01]  /*0d40*/  IMAD.WIDE.U32 R22, R13.reuse, 0x4, R18 ;  /* 0x000000040d167825 */ /* 0x041fe200078e0012 */
[----:B------:R3:W-:Y:S03]  /*0d50*/  STG.E desc[UR22][R24.64], R37 ;  /* 0x0000002518007986 */ /* 0x0007e6000c101916 */
[C---:B--2---:R-:W-:Y:S01]  /*0d60*/  IMAD.WIDE.U32 R20, R13.reuse, 0x4, R24 ;  /* 0x000000040d147825 */ /* 0x044fe200078e0018 */
[----:B------:R3:W-:Y:S03]  /*0d70*/  STG.E desc[UR22][R22.64], R37 ;  /* 0x0000002516007986 */ /* 0x0007e6000c101916 */
[C---:B------:R-:W-:Y:S01]  /*0d80*/  IMAD.WIDE.U32 R30, R13.reuse, 0x4, R22 ;  /* 0x000000040d1e7825 */ /* 0x040fe200078e0016 */
[----:B------:R3:W-:Y:S03]  /*0d90*/  STG.E desc[UR22][R20.64], R37 ;  /* 0x0000002514007986 */ /* 0x0007e6000c101916 */
[----:B------:R-:W-:Y:S01]  /*0da0*/  IMAD.WIDE.U32 R34, R13, 0x4, R20 ;  /* 0x000000040d227825 */ /* 0x000fe200078e0014 */
[----:B------:R3:W-:Y:S04]  /*0db0*/  STG.E desc[UR22][R30.64], R37 ;  /* 0x000000251e007986 */ /* 0x0007e8000c101916 */
[----:B------:R3:W-:Y:S01]  /*0dc0*/  STG.E desc[UR22][R34.64], R37 ;  /* 0x0000002522007986 */ /* 0x0007e2000c101916 */
[----:B------:R-:W-:Y:S05]  /*0dd0*/  @P0 BRA `(.L_x_19) ;  /* 0xfffffffc006c0947 */ /* 0x000fea000383ffff */
.L_x_18:
[----:B------:R-:W-:Y:S05]  /*0de0*/  BSYNC.RECONVERGENT B2 ;  /* 0x0000000000027941 */ /* 0x000fea0003800200 */
.L_x_17:
[----:B------:R-:W-:Y:S05]  /*0df0*/  @!P1 BRA `(.L_x_16) ;  /* 0x0000000000e89947 */ /* 0x000fea0003800000 */
[----:B------:R-:W-:Y:S01]  /*0e00*/  ISETP.GE.U32.AND P0, PT, R2, 0x4, PT ;  /* 0x000000040200780c */ /* 0x000fe20003f06070 */
[----:B------:R-:W-:Y:S01]  /*0e10*/  BSSY.RECONVERGENT B2, `(.L_x_20) ;  /* 0x000001a000027945 */ /* 0x000fe20003800200 */
[----:B0-----:R-:W-:-:S04]  /*0e20*/  LOP3.LUT R13, R0, 0x3, RZ, 0xc0, !PT ;  /* 0x00000003000d7812 */ /* 0x001fc800078ec0ff */
[----:B------:R-:W-:-:S07]  /*0e30*/  ISETP.NE.AND P1, PT, R13, RZ, PT ;  /* 0x000000ff0d00720c */ /* 0x000fce0003f25270 */
[----:B------:R-:W-:Y:S06]  /*0e40*/  @!P0 BRA `(.L_x_21) ;  /* 0x0000000000588947 */ /* 0x000fec0003800000 */
[----:B--23--:R-:W1:Y:S01]  /*0e50*/  LDC R29, c[0x0][0x388] ;  /* 0x0000e200ff1d7b82 */ /* 0x00ce620000000800 */
[----:B------:R-:W-:-:S07]  /*0e60*/  MOV R31, 0x7fc00000 ;  /* 0x7fc00000001f7802 */ /* 0x000fce0000000f00 */
[----:B------:R-:W0:Y:S08]  /*0e70*/  LDC.64 R20, c[0x0][0x3b0] ;  /* 0x0000ec00ff147b82 */ /* 0x000e300000000a00 */
[----:B------:R-:W2:Y:S01]  /*0e80*/  LDC.64 R22, c[0x0][0x3b8] ;  /* 0x0000ee00ff167b82 */ /* 0x000ea20000000a00 */
[C---:B-1----:R-:W-:Y:S01]  /*0e90*/  IMAD R15, R4.reuse, R29, R5 ;  /* 0x0000001d040f7224 */ /* 0x042fe200078e0205 */
[----:B------:R-:W-:-:S03]  /*0ea0*/  IADD3 R4, PT, PT, R4, 0x4, RZ ;  /* 0x0000000404047810 */ /* 0x000fc60007ffe0ff */
[----:B0-----:R-:W-:-:S05]  /*0eb0*/  IMAD.WIDE R20, R15, 0x4, R20 ;  /* 0x000000040f147825 */ /* 0x001fca00078e0214 */
[----:B------:R0:W-:Y:S01]  /*0ec0*/  STG.E desc[UR22][R20.64], R31 ;  /* 0x0000001f14007986 */ /* 0x0001e2000c101916 */
[----:B------:R-:W-:-:S04]  /*0ed0*/  IMAD.WIDE.U32 R24, R29, 0x4, R20 ;  /* 0x000000041d187825 */ /* 0x000fc800078e0014 */
[----:B--2---:R-:W-:-:S04]  /*0ee0*/  IMAD.WIDE R22, R15, 0x4, R22 ;  /* 0x000000040f167825 */ /* 0x004fc800078e0216 */
[C---:B------:R-:W-:Y:S01]  /*0ef0*/  IMAD.WIDE.U32 R16, R29.reuse, 0x4, R24 ;  /* 0x000000041d107825 */ /* 0x040fe200078e0018 */
[----:B------:R0:W-:Y:S03]  /*0f00*/  STG.E desc[UR22][R22.64], R31 ;  /* 0x0000001f16007986 */ /* 0x0001e6000c101916 */
[C---:B------:R-:W-:Y:S01]  /*0f10*/  IMAD.WIDE.U32 R18, R29.reuse, 0x4, R22 ;  /* 0x000000041d127825 */ /* 0x040fe200078e0016 */
[----:B------:R0:W-:Y:S03]  /*0f20*/  STG.E desc[UR22][R24.64], R31 ;  /* 0x0000001f18007986 */ /* 0x0001e6000c101916 */
[C---:B------:R-:W-:Y:S01]  /*0f30*/  IMAD.WIDE.U32 R26, R29.reuse, 0x4, R16 ;  /* 0x000000041d1a7825 */ /* 0x040fe200078e0010 */
[----:B------:R0:W-:Y:S03]  /*0f40*/  STG.E desc[UR22][R18.64], R31 ;  /* 0x0000001f12007986 */ /* 0x0001e6000c101916 */
[C---:B------:R-:W-:Y:S01]  /*0f50*/  IMAD.WIDE.U32 R14, R29.reuse, 0x4, R18 ;  /* 0x000000041d0e7825 */ /* 0x040fe200078e0012 */
[----:B------:R0:W-:Y:S04]  /*0f60*/  STG.E desc[UR22][R16.64], R31 ;  /* 0x0000001f10007986 */ /* 0x0001e8000c101916 */
[----:B------:R0:W-:Y:S01]  /*0f70*/  STG.E desc[UR22][R14.64], R31 ;  /* 0x0000001f0e007986 */ /* 0x0001e2000c101916 */
[----:B------:R-:W-:-:S03]  /*0f80*/  IMAD.WIDE.U32 R28, R29, 0x4, R14 ;  /* 0x000000041d1c7825 */ /* 0x000fc600078e000e */
[----:B------:R0:W-:Y:S04]  /*0f90*/  STG.E desc[UR22][R26.64], R31 ;  /* 0x0000001f1a007986 */ /* 0x0001e8000c101916 */
[----:B------:R0:W-:Y:S02]  /*0fa0*/  STG.E desc[UR22][R28.64], R31 ;  /* 0x0000001f1c007986 */ /* 0x0001e4000c101916 */
.L_x_21:
[----:B------:R-:W-:Y:S05]  /*0fb0*/  BSYNC.RECONVERGENT B2 ;  /* 0x0000000000027941 */ /* 0x000fea0003800200 */
.L_x_20:
[----:B------:R-:W-:Y:S05]  /*0fc0*/  @!P1 BRA `(.L_x_16) ;  /* 0x0000000000749947 */ /* 0x000fea0003800000 */
[----:B------:R-:W-:Y:S01]  /*0fd0*/  LOP3.LUT R0, R0, 0x1, RZ, 0xc0, !PT ;  /* 0x0000000100007812 */ /* 0x000fe200078ec0ff */
[----:B012---:R-:W0:Y:S01]  /*0fe0*/  LDC.64 R16, c[0x0][0x3b0] ;  /* 0x0000ec00ff107b82 */ /* 0x007e220000000a00 */
[----:B------:R-:W-:Y:S01]  /*0ff0*/  ISETP.NE.AND P0, PT, R13, 0x1, PT ;  /* 0x000000010d00780c */ /* 0x000fe20003f05270 */
[----:B------:R-:W-:Y:S01]  /*1000*/  BSSY.RECONVERGENT B2, `(.L_x_22) ;  /* 0x0000013000027945 */ /* 0x000fe20003800200 */
[----:B------:R-:W-:-:S05]  /*1010*/  ISETP.NE.U32.AND P1, PT, R0, 0x1, PT ;  /* 0x000000010000780c */ /* 0x000fca0003f25070 */
[----:B------:R-:W1:Y:S08]  /*1020*/  LDC.64 R14, c[0x0][0x3b8] ;  /* 0x0000ee00ff0e7b82 */ /* 0x000e700000000a00 */
[----:B------:R-:W2:Y:S01]  /*1030*/  @!P1 LDC R0, c[0x0][0x388] ;  /* 0x0000e200ff009b82 */ /* 0x000ea20000000800 */
[----:B------:R-:W-:Y:S05]  /*1040*/  @!P0 BRA `(.L_x_23) ;  /* 0x0000000000388947 */ /* 0x000fea0003800000 */
[----:B---3--:R-:W3:Y:S08]  /*1050*/  LDC R25, c[0x0][0x388] ;  /* 0x0000e200ff197b82 */ /* 0x008ef00000000800 */
[----:B------:R-:W4:Y:S08]  /*1060*/  LDC.64 R18, c[0x0][0x3b0] ;  /* 0x0000ec00ff127b82 */ /* 0x000f300000000a00 */
[----:B------:R-:W5:Y:S01]  /*1070*/  LDC.64 R20, c[0x0][0x3b8] ;  /* 0x0000ee00ff147b82 */ /* 0x000f620000000a00 */
[C---:B---3--:R-:W-:Y:S01]  /*1080*/  IMAD R13, R4.reuse, R25, R5 ;  /* 0x00000019040d7224 */ /* 0x048fe200078e0205 */
[----:B------:R-:W-:-:S03]  /*1090*/  IADD3 R4, PT, PT, R4, 0x2, RZ ;  /* 0x0000000204047810 */ /* 0x000fc60007ffe0ff */
[----:B----4-:R-:W-:-:S04]  /*10a0*/  IMAD.WIDE R18, R13, 0x4, R18 ;  /* 0x000000040d127825 */ /* 0x010fc800078e0212 */
[----:B------:R-:W-:-:S04]  /*10b0*/  IMAD.WIDE.U32 R22, R25, 0x4, R18 ;  /* 0x0000000419167825 */ /* 0x000fc800078e0012 */
[----:B-----5:R-:W-:Y:S01]  /*10c0*/  IMAD.WIDE R20, R13, 0x4, R20 ;  /* 0x000000040d147825 */ /* 0x020fe200078e0214 */
[----:B------:R-:W-:-:S03]  /*10d0*/  MOV R13, 0x7fc00000 ;  /* 0x7fc00000000d7802 */ /* 0x000fc60000000f00 */
[----:B------:R-:W-:Y:S02]  /*10e0*/  IMAD.WIDE.U32 R24, R25, 0x4, R20 ;  /* 0x0000000419187825 */ /* 0x000fe400078e0014 */
[----:B------:R4:W-:Y:S04]  /*10f0*/  STG.E desc[UR22][R18.64], R13 ;  /* 0x0000000d12007986 */ /* 0x0009e8000c101916 */
[----:B------:R4:W-:Y:S04]  /*1100*/  STG.E desc[UR22][R20.64], R13 ;  /* 0x0000000d14007986 */ /* 0x0009e8000c101916 */
[----:B------:R4:W-:Y:S04]  /*1110*/  STG.E desc[UR22][R22.64], R13 ;  /* 0x0000000d16007986 */ /* 0x0009e8000c101916 */
[----:B------:R4:W-:Y:S02]  /*1120*/  STG.E desc[UR22][R24.64], R13 ;  /* 0x0000000d18007986 */ /* 0x0009e4000c101916 */
.L_x_23:
[----:B------:R-:W-:Y:S05]  /*1130*/  BSYNC.RECONVERGENT B2 ;  /* 0x0000000000027941 */ /* 0x000fea0003800200 */
.L_x_22:
[----:B--2-4-:R-:W-:Y:S01]  /*1140*/  @!P1 IMAD R13, R4, R0, R5 ;  /* 0x00000000040d9224 */ /* 0x014fe200078e0205 */
[----:B---3--:R-:W-:-:S03]  /*1150*/  @!P1 MOV R19, 0x7fc00000 ;  /* 0x7fc0000000139802 */ /* 0x008fc60000000f00 */
[----:B0-----:R-:W-:-:S04]  /*1160*/  @!P1 IMAD.WIDE R16, R13, 0x4, R16 ;  /* 0x000000040d109825 */ /* 0x001fc800078e0210 */
[----:B-1----:R-:W-:Y:S01]  /*1170*/  @!P1 IMAD.WIDE R14, R13, 0x4, R14 ;  /* 0x000000040d0e9825 */ /* 0x002fe200078e020e */
[----:B------:R4:W-:Y:S04]  /*1180*/  @!P1 STG.E desc[UR22][R16.64], R19 ;  /* 0x0000001310009986 */ /* 0x0009e8000c101916 */
[----:B------:R4:W-:Y:S02]  /*1190*/  @!P1 STG.E desc[UR22][R14.64], R19 ;  /* 0x000000130e009986 */ /* 0x0009e4000c101916 */
.L_x_16:
[----:B------:R-:W-:Y:S05]  /*11a0*/  BSYNC.RECONVERGENT B1 ;  /* 0x0000000000017941 */ /* 0x000fea0003800200 */
.L_x_15:
[----:B------:R-:W-:-:S13]  /*11b0*/  ISETP.GT.AND P0, PT, R10, R11, PT ;  /* 0x0000000b0a00720c */ /* 0x000fda0003f04270 */
[----:B------:R-:W-:Y:S05]  /*11c0*/  @P0 BRA `(.L_x_5) ;  /* 0x0000003c000c0947 */ /* 0x000fea0003800000 */
[----:B------:R-:W5:Y:S01]  /*11d0*/  LDCU UR4, c[0x0][0x390] ;  /* 0x00007200ff0477ac */ /* 0x000f620008000800 */
[----:B------:R-:W-:Y:S01]  /*11e0*/  IADD3 R2, PT, PT, -R12, R11, RZ ;  /* 0x0000000b0c027210 */ /* 0x000fe20007ffe1ff */
[----:B------:R-:W-:Y:S01]  /*11f0*/  BSSY.RECONVERGENT B1, `(.L_x_24) ;  /* 0x00000f1000017945 */ /* 0x000fe20003800200 */
[----:B0-23--:R-:W-:Y:S02]  /*1200*/  HFMA2 R29, -RZ, RZ, 0, 0 ;  /* 0x00000000ff1d7431 */ /* 0x00dfe400000001ff */
[----:B-----5:R-:W-:-:S04]  /*1210*/  VIMNMX R0, PT, PT, R2, UR4, PT ;  /* 0x0000000402007c48 */ /* 0x020fc8000bfe0100 */
[----:B------:R-:W-:-:S13]  /*1220*/  ISETP.GE.AND P0, PT, R0, 0x1, PT ;  /* 0x000000010000780c */ /* 0x000fda0003f06270 */
[----:B------:R-:W-:Y:S05]  /*1230*/  @!P0 BRA `(.L_x_25) ;  /* 0x0000000c00b08947 */ /* 0x000fea0003800000 */
[C---:B------:R-:W-:Y:S01]  /*1240*/  ISETP.GE.U32.AND P0, PT, R0.reuse, 0x10, PT ;  /* 0x000000100000780c */ /* 0x040fe20003f06070 */
[----:B------:R-:W-:Y:S01]  /*1250*/  BSSY.RECONVERGENT B2, `(.L_x_26) ;  /* 0x0000071000027945 */ /* 0x000fe20003800200 */
[----:B------:R-:W-:Y:S02]  /*1260*/  LOP3.LUT R4, R0, 0xf, RZ, 0xc0, !PT ;  /* 0x0000000f00047812 */ /* 0x000fe400078ec0ff */
[----:B------:R-:W-:Y:S02]  /*1270*/  MOV R26, RZ ;  /* 0x000000ff001a7202 */ /* 0x000fe40000000f00 */
[----:B------:R-:W-:Y:S02]  /*1280*/  ISETP.NE.AND P1, PT, R4, RZ, PT ;  /* 0x000000ff0400720c */ /* 0x000fe40003f25270 */
[----:B------:R-:W-:Y:S02]  /*1290*/  MOV R13, RZ ;  /* 0x000000ff000d7202 */ /* 0x000fe40000000f00 */
[----:B------:R-:W-:-:S03]  /*12a0*/  MOV R29, RZ ;  /* 0x000000ff001d7202 */ /* 0x000fc60000000f00 */
[----:B------:R-:W-:Y:S06]  /*12b0*/  @!P0 BRA `(.L_x_27) ;  /* 0x0000000400a88947 */ /* 0x000fec0003800000 */
[----:B-1--4-:R-:W0:Y:S01]  /*12c0*/  LDC R14, c[0x0][0x388] ;  /* 0x0000e200ff0e7b82 */ /* 0x012e220000000800 */
[----:B------:R-:W-:Y:S01]  /*12d0*/  HFMA2 R11, -RZ, RZ, 0, 0 ;  /* 0x00000000ff0b7431 */ /* 0x000fe200000001ff */
[----:B------:R-:W-:Y:S02]  /*12e0*/  LOP3.LUT R13, R0, 0x7ffffff0, RZ, 0xc0, !PT ;  /* 0x7ffffff0000d7812 */ /* 0x000fe400078ec0ff */
[----:B------:R-:W-:-:S04]  /*12f0*/  MOV R26, RZ ;  /* 0x000000ff001a7202 */ /* 0x000fc80000000f00 */
[----:B------:R-:W1:Y:S03]  /*1300*/  LDC.64 R16, c[0x0][0x380] ;  /* 0x0000e000ff107b82 */ /* 0x000e660000000a00 */
.L_x_28:
[----:B------:R-:W-:-:S05]  /*1310*/  IADD3 R15, PT, PT, R12, R11, RZ ;  /* 0x0000000b0c0f7210 */ /* 0x000fca0007ffe0ff */
[----:B0-----:R-:W-:-:S04]  /*1320*/  IMAD R15, R15, R14, R5 ;  /* 0x0000000e0f0f7224 */ /* 0x001fc800078e0205 */
[----:B-1----:R-:W-:-:S05]  /*1330*/  IMAD.WIDE R24, R15, 0x4, R16 ;  /* 0x000000040f187825 */ /* 0x002fca00078e0210 */
[----:B------:R-:W2:Y:S01]  /*1340*/  LDG.E.CONSTANT R31, desc[UR22][R24.64] ;  /* 0x00000016181f7981 */ /* 0x000ea2000c1e9900 */
[----:B------:R-:W-:-:S05]  /*1350*/  IMAD.WIDE.U32 R32, R14, 0x4, R24 ;  /* 0x000000040e207825 */ /* 0x000fca00078e0018 */
[----:B------:R-:W3:Y:S01]  /*1360*/  LDG.E.CONSTANT R15, desc[UR22][R32.64] ;  /* 0x00000016200f7981 */ /* 0x000ee2000c1e9900 */
[----:B------:R-:W-:-:S05]  /*1370*/  IMAD.WIDE.U32 R22, R14, 0x4, R32 ;  /* 0x000000040e167825 */ /* 0x000fca00078e0020 */
[----:B------:R-:W4:Y:S01]  /*1380*/  LDG.E.CONSTANT R27, desc[UR22][R22.64] ;  /* 0x00000016161b7981 */ /* 0x000f22000c1e9900 */
[----:B------:R-:W-:-:S05]  /*1390*/  IMAD.WIDE.U32 R20, R14, 0x4, R22 ;  /* 0x000000040e147825 */ /* 0x000fca00078e0016 */
[----:B------:R-:W5:Y:S01]  /*13a0*/  LDG.E.CONSTANT R37, desc[UR22][R20.64] ;  /* 0x0000001614257981 */ /* 0x000f62000c1e9900 */
[----:B------:R-:W-:-:S05]  /*13b0*/  IMAD.WIDE.U32 R18, R14, 0x4, R20 ;  /* 0x000000040e127825 */ /* 0x000fca00078e0014 */
[----:B------:R0:W5:Y:S02]  /*13c0*/  LDG.E.CONSTANT R36, desc[UR22][R18.64] ;  /* 0x0000001612247981 */ /* 0x000164000c1e9900 */
[----:B0-----:R-:W-:-:S05]  /*13d0*/  IMAD.WIDE.U32 R18, R14, 0x4, R18 ;  /* 0x000000040e127825 */ /* 0x001fca00078e0012 */
[----:B------:R-:W5:Y:S01]  /*13e0*/  LDG.E.CONSTANT R35, desc[UR22][R18.64] ;  /* 0x0000001612237981 */ /* 0x000f62000c1e9900 */
[----:B------:R-:W-:-:S05]  /*13f0*/  IMAD.WIDE.U32 R24, R14, 0x4, R18 ;  /* 0x000000040e187825 */ /* 0x000fca00078e0012 */
[----:B------:R0:W5:Y:S02]  /*1400*/  LDG.E.CONSTANT R34, desc[UR22][R24.64] ;  /* 0x0000001618227981 */ /* 0x000164000c1e9900 */
[----:B0-----:R-:W-:-:S05]  /*1410*/  IMAD.WIDE.U32 R24, R14, 0x4, R24 ;  /* 0x000000040e187825 */ /* 0x001fca00078e0018 */
[----:B------:R-:W5:Y:S01]  /*1420*/  LDG.E.CONSTANT R33, desc[UR22][R24.64] ;  /* 0x0000001618217981 */ /* 0x000f62000c1e9900 */
[----:B------:R-:W-:-:S05]  /*1430*/  IMAD.WIDE.U32 R22, R14, 0x4, R24 ;  /* 0x000000040e167825 */ /* 0x000fca00078e0018 */
[----:B------:R-:W5:Y:S01]  /*1440*/  LDG.E.CONSTANT R32, desc[UR22][R22.64] ;  /* 0x0000001616207981 */ /* 0x000f62000c1e9900 */
[----:B------:R-:W-:-:S05]  /*1450*/  IMAD.WIDE.U32 R20, R14, 0x4, R22 ;  /* 0x000000040e147825 */ /* 0x000fca00078e0016 */
[----:B------:R0:W5:Y:S01]  /*1460*/  LDG.E.CONSTANT R30, desc[UR22][R20.64] ;  /* 0x00000016141e7981 */ /* 0x000162000c1e9900 */
[----:B------:R-:W-:-:S05]  /*1470*/  IMAD.WIDE.U32 R18, R14, 0x4, R20 ;  /* 0x000000040e127825 */ /* 0x000fca00078e0014 */
[----:B------:R-:W5:Y:S01]  /*1480*/  LDG.E.CONSTANT R28, desc[UR22][R18.64] ;  /* 0x00000016121c7981 */ /* 0x000f62000c1e9900 */
[----:B0-----:R-:W-:-:S05]  /*1490*/  IMAD.WIDE.U32 R20, R14, 0x4, R18 ;  /* 0x000000040e147825 */ /* 0x001fca00078e0012 */
[----:B------:R2:W5:Y:S01]  /*14a0*/  LDG.E.CONSTANT R18, desc[UR22][R20.64] ;  /* 0x0000001614127981 */ /* 0x000562000c1e9900 */
[----:B------:R-:W-:-:S05]  /*14b0*/  IMAD.WIDE.U32 R22, R14, 0x4, R20 ;  /* 0x000000040e167825 */ /* 0x000fca00078e0014 */
[----:B------:R-:W5:Y:S01]  /*14c0*/  LDG.E.CONSTANT R19, desc[UR22][R22.64] ;  /* 0x0000001616137981 */ /* 0x000f62000c1e9900 */
[----:B------:R-:W-:-:S04]  /*14d0*/  IMAD.WIDE.U32 R24, R14, 0x4, R22 ;  /* 0x000000040e187825 */ /* 0x000fc800078e0016 */
[----:B--2---:R-:W-:Y:S02]  /*14e0*/  FADD R20, R31, -R26 ;  /* 0x8000001a1f147221 */ /* 0x004fe40000000000 */
[----:B------:R0:W2:Y:S02]  /*14f0*/  LDG.E.CONSTANT R31, desc[UR22][R24.64] ;  /* 0x00000016181f7981 */ /* 0x0000a4000c1e9900 */
[----:B------:R-:W-:-:S04]  /*1500*/  FADD R26, R20, R29 ;  /* 0x0000001d141a7221 */ /* 0x000fc80000000000 */
[----:B------:R-:W-:Y:S01]  /*1510*/  FADD R29, R26, -R29 ;  /* 0x8000001d1a1d7221 */ /* 0x000fe20000000000 */
[----:B0-----:R-:W-:-:S04]  /*1520*/  IMAD.WIDE.U32 R24, R14, 0x4, R24 ;  /* 0x000000040e187825 */ /* 0x001fc800078e0018 */
[----:B------:R-:W-:Y:S02]  /*1530*/  FADD R22, -R20, R29 ;  /* 0x0000001d14167221 */ /* 0x000fe40000000100 */
[----:B------:R-:W2:Y:S01]  /*1540*/  LDG.E.CONSTANT R29, desc[UR22][R24.64] ;  /* 0x00000016181d7981 */ /* 0x000ea2000c1e9900 */
[----:B------:R-:W-:-:S06]  /*1550*/  IMAD.WIDE.U32 R20, R14, 0x4, R24 ;  /* 0x000000040e147825 */ /* 0x000fcc00078e0018 */
[----:B------:R0:W2:Y:S01]  /*1560*/  LDG.E.CONSTANT R20, desc[UR22][R20.64] ;  /* 0x0000001614147981 */ /* 0x0000a2000c1e9900 */
[----:B---3--:R-:W-:Y:S01]  /*1570*/  FADD R15, -R22, R15 ;  /* 0x0000000f160f7221 */ /* 0x008fe20000000100 */
[----:B------:R-:W-:-:S03]  /*1580*/  IADD3 R11, PT, PT, R11, 0x10, RZ ;  /* 0x000000100b0b7810 */ /* 0x000fc60007ffe0ff */
[----:B------:R-:W-:Y:S01]  /*1590*/  FADD R23, R26, R15 ;  /* 0x0000000f1a177221 */ /* 0x000fe20000000000 */
[----:B------:R-:W-:-:S03]  /*15a0*/  ISETP.NE.AND P0, PT, R11, R13, PT ;  /* 0x0000000d0b00720c */ /* 0x000fc60003f05270 */
[----:B------:R-:W-:-:S04]  /*15b0*/  FADD R26, -R26, R23 ;  /* 0x000000171a1a7221 */ /* 0x000fc80000000100 */
[----:B------:R-:W-:-:S04]  /*15c0*/  FADD R26, -R15, R26 ;  /* 0x0000001a0f1a7221 */ /* 0x000fc80000000100 */
[----:B----4-:R-:W-:-:S04]  /*15d0*/  FADD R26, -R26, R27 ;  /* 0x0000001b1a1a7221 */ /* 0x010fc80000000100 */
[----:B------:R-:W-:-:S04]  /*15e0*/  FADD R22, R23, R26 ;  /* 0x0000001a17167221 */ /* 0x000fc80000000000 */
[----:B------:R-:W-:-:S04]  /*15f0*/  FADD R23, -R23, R22 ;  /* 0x0000001617177221 */ /* 0x000fc80000000100 */
[----:B------:R-:W-:-:S04]  /*1600*/  FADD R26, -R26, R23 ;  /* 0x000000171a1a7221 */ /* 0x000fc80000000100 */
[----:B-----5:R-:W-:-:S04]  /*1610*/  FADD R37, -R26, R37 ;  /* 0x000000251a257221 */ /* 0x020fc80000000100 */
[----:B------:R-:W-:-:S04]  /*1620*/  FADD R15, R22, R37 ;  /* 0x00000025160f7221 */ /* 0x000fc80000000000 */
[----:B------:R-:W-:-:S04]  /*1630*/  FADD R22, -R22, R15 ;  /* 0x0000000f16167221 */ /* 0x000fc80000000100 */
[----:B------:R-:W-:-:S04]  /*1640*/  FADD R37, -R37, R22 ;  /* 0x0000001625257221 */ /* 0x000fc80000000100 */
[----:B------:R-:W-:-:S04]  /*1650*/  FADD R36, -R37, R36 ;  /* 0x0000002425247221 */ /* 0x000fc80000000100 */
        /* <DEDUP_REMOVED lines=20> */
[----:B0-----:R-:W-:-:S04]  /*17a0*/  FADD R21, R22, R15 ;  /* 0x0000000f16157221 */ /* 0x001fc80000000000 */
        /* <DEDUP_REMOVED lines=14> */
[----:B--2---:R-:W-:-:S04]  /*1890*/  FADD R31, -R22, R31 ;  /* 0x0000001f161f7221 */ /* 0x004fc80000000100 */
        /* <DEDUP_REMOVED lines=10> */
[----:B------:R-:W-:Y:S01]  /*1940*/  FADD R26, -R15, R22 ;  /* 0x000000160f1a7221 */ /* 0x000fe20000000100 */
[----:B------:R-:W-:Y:S06]  /*1950*/  @P0 BRA `(.L_x_28) ;  /* 0xfffffff8006c0947 */ /* 0x000fec000383ffff */
.L_x_27:
[----:B------:R-:W-:Y:S05]  /*1960*/  BSYNC.RECONVERGENT B2 ;  /* 0x0000000000027941 */ /* 0x000fea0003800200 */
.L_x_26:
[----:B------:R-:W-:Y:S05]  /*1970*/  @!P1 BRA `(.L_x_25) ;  /* 0x0000000400e09947 */ /* 0x000fea0003800000 */
[----:B------:R-:W-:Y:S01]  /*1980*/  ISETP.GE.U32.AND P0, PT, R4, 0x8, PT ;  /* 0x000000080400780c */ /* 0x000fe20003f06070 */
[----:B------:R-:W-:Y:S01]  /*1990*/  BSSY.RECONVERGENT B2, `(.L_x_29) ;  /* 0x0000039000027945 */ /* 0x000fe20003800200 */
[----:B------:R-:W-:-:S04]  /*19a0*/  LOP3.LUT R33, R0, 0x7, RZ, 0xc0, !PT ;  /* 0x0000000700217812 */ /* 0x000fc800078ec0ff */
[----:B------:R-:W-:-:S07]  /*19b0*/  ISETP.NE.AND P1, PT, R33, RZ, PT ;  /* 0x000000ff2100720c */ /* 0x000fce0003f25270 */
[----:B------:R-:W-:Y:S06]  /*19c0*/  @!P0 BRA `(.L_x_30) ;  /* 0x0000000000d48947 */ /* 0x000fec0003800000 */
[----:B------:R-:W0:Y:S01]  /*19d0*/  LDC R23, c[0x0][0x388] ;  /* 0x0000e200ff177b82 */ /* 0x000e220000000800 */
[----:B------:R-:W-:-:S07]  /*19e0*/  IADD3 R4, PT, PT, R12, R13, RZ ;  /* 0x0000000d0c047210 */ /* 0x000fce0007ffe0ff */
[----:B------:R-:W2:Y:S01]  /*19f0*/  LDC.64 R20, c[0x0][0x380] ;  /* 0x0000e000ff147b82 */ /* 0x000ea20000000a00 */
[----:B0-----:R-:W-:-:S04]  /*1a00*/  IMAD R11, R4, R23, R5 ;  /* 0x00000017040b7224 */ /* 0x001fc800078e0205 */
[----:B--2---:R-:W-:-:S05]  /*1a10*/  IMAD.WIDE R20, R11, 0x4, R20 ;  /* 0x000000040b147825 */ /* 0x004fca00078e0214 */
[----:B------:R0:W2:Y:S01]  /*1a20*/  LDG.E.CONSTANT R11, desc[UR22][R20.64] ;  /* 0x00000016140b7981 */ /* 0x0000a2000c1e9900 */
[----:B------:R-:W-:-:S05]  /*1a30*/  IMAD.WIDE.U32 R34, R23, 0x4, R20 ;  /* 0x0000000417227825 */ /* 0x000fca00078e0014 */
[----:B------:R-:W3:Y:S01]  /*1a40*/  LDG.E.CONSTANT R4, desc[UR22][R34.64] ;  /* 0x0000001622047981 */ /* 0x000ee2000c1e9900 */
[----:B------:R-:W-:-:S05]  /*1a50*/  IMAD.WIDE.U32 R24, R23, 0x4, R34 ;  /* 0x0000000417187825 */ /* 0x000fca00078e0022 */
[----:B------:R5:W3:Y:S01]  /*1a60*/  LDG.E.CONSTANT R27, desc[UR22][R24.64] ;  /* 0x00000016181b7981 */ /* 0x000ae2000c1e9900 */
[----:B-1--4-:R-:W-:-:S05]  /*1a70*/  IMAD.WIDE.U32 R14, R23, 0x4, R24 ;  /* 0x00000004170e7825 */ /* 0x012fca00078e0018 */
[----:B------:R-:W4:Y:S01]  /*1a80*/  LDG.E.CONSTANT R28, desc[UR22][R14.64] ;  /* 0x000000160e1c7981 */ /* 0x000f22000c1e9900 */
[----:B------:R-:W-:-:S05]  /*1a90*/  IMAD.WIDE.U32 R16, R23, 0x4, R14 ;  /* 0x0000000417107825 */ /* 0x000fca00078e000e */
[----:B------:R-:W4:Y:S01]  /*1aa0*/  LDG.E.CONSTANT R30, desc[UR22][R16.64] ;  /* 0x00000016101e7981 */ /* 0x000f22000c1e9900 */
[----:B------:R-:W-:-:S05]  /*1ab0*/  IMAD.WIDE.U32 R18, R23, 0x4, R16 ;  /* 0x0000000417127825 */ /* 0x000fca00078e0010 */
[----:B------:R-:W4:Y:S01]  /*1ac0*/  LDG.E.CONSTANT R31, desc[UR22][R18.64] ;  /* 0x00000016121f7981 */ /* 0x000f22000c1e9900 */
[----:B0-----:R-:W-:-:S05]  /*1ad0*/  IMAD.WIDE.U32 R20, R23, 0x4, R18 ;  /* 0x0000000417147825 */ /* 0x001fca00078e0012 */
[----:B------:R-:W4:Y:S01]  /*1ae0*/  LDG.E.CONSTANT R32, desc[UR22][R20.64] ;  /* 0x0000001614207981 */ /* 0x000f22000c1e9900 */
[----:B------:R-:W-:-:S06]  /*1af0*/  IMAD.WIDE.U32 R22, R23, 0x4, R20 ;  /* 0x0000000417167825 */ /* 0x000fcc00078e0014 */
[----:B------:R-:W4:Y:S01]  /*1b00*/  LDG.E.CONSTANT R22, desc[UR22][R22.64] ;  /* 0x0000001616167981 */ /* 0x000f22000c1e9900 */
[----:B------:R-:W-:Y:S01]  /*1b10*/  IADD3 R13, PT, PT, R13, 0x8, RZ ;  /* 0x000000080d0d7810 */ /* 0x000fe20007ffe0ff */
[----:B--2---:R-:W-:-:S04]  /*1b20*/  FADD R26, -R26, R11 ;  /* 0x0000000b1a1a7221 */ /* 0x004fc80000000100 */
[----:B-----5:R-:W-:-:S04]  /*1b30*/  FADD R24, R29, R26 ;  /* 0x0000001a1d187221 */ /* 0x020fc80000000000 */
[----:B------:R-:W-:-:S04]  /*1b40*/  FADD R29, -R29, R24 ;  /* 0x000000181d1d7221 */ /* 0x000fc80000000100 */
[----:B------:R-:W-:-:S04]  /*1b50*/  FADD R29, -R26, R29 ;  /* 0x0000001d1a1d7221 */ /* 0x000fc80000000100 */
[----:B---3--:R-:W-:-:S04]  /*1b60*/  FADD R29, -R29, R4 ;  /* 0x000000041d1d7221 */ /* 0x008fc80000000100 */
[----:B------:R-:W-:-:S04]  /*1b70*/  FADD R11, R24, R29 ;  /* 0x0000001d180b7221 */ /* 0x000fc80000000000 */
[----:B------:R-:W-:-:S04]  /*1b80*/  FADD R24, -R24, R11 ;  /* 0x0000000b18187221 */ /* 0x000fc80000000100 */
[----:B------:R-:W-:-:S04]  /*1b90*/  FADD R24, -R29, R24 ;  /* 0x000000181d187221 */ /* 0x000fc80000000100 */
[----:B------:R-:W-:-:S04]  /*1ba0*/  FADD R24, -R24, R27 ;  /* 0x0000001b18187221 */ /* 0x000fc80000000100 */
[----:B------:R-:W-:-:S04]  /*1bb0*/  FADD R4, R11, R24 ;  /* 0x000000180b047221 */ /* 0x000fc80000000000 */
[----:B------:R-:W-:-:S04]  /*1bc0*/  FADD R11, -R11, R4 ;  /* 0x000000040b0b7221 */ /* 0x000fc80000000100 */
[----:B------:R-:W-:-:S04]  /*1bd0*/  FADD R11, -R24, R11 ;  /* 0x0000000b180b7221 */ /* 0x000fc80000000100 */
[----:B----4-:R-:W-:-:S04]  /*1be0*/  FADD R11, -R11, R28 ;  /* 0x0000001c0b0b7221 */ /* 0x010fc80000000100 */
        /* <DEDUP_REMOVED lines=18> */
[----:B------:R-:W-:-:S07]  /*1d10*/  FADD R26, -R11, R4 ;  /* 0x000000040b1a7221 */ /* 0x000fce0000000100 */
.L_x_30:
[----:B------:R-:W-:Y:S05]  /*1d20*/  BSYNC.RECONVERGENT B2 ;  /* 0x0000000000027941 */ /* 0x000fea0003800200 */
.L_x_29:
        /* <DEDUP_REMOVED lines=8> */
[----:B-1--4-:R-:W1:Y:S01]  /*1db0*/  LDC.64 R14, c[0x0][0x380] ;  /* 0x0000e000ff0e7b82 */ /* 0x012e620000000a00 */
[----:B0-----:R-:W-:-:S04]  /*1dc0*/  IMAD R11, R4, R21, R5 ;  /* 0x00000015040b7224 */ /* 0x001fc800078e0205 */
[----:B-1----:R-:W-:-:S05]  /*1dd0*/  IMAD.WIDE R14, R11, 0x4, R14 ;  /* 0x000000040b0e7825 */ /* 0x002fca00078e020e */
[----:B------:R-:W2:Y:S01]  /*1de0*/  LDG.E.CONSTANT R11, desc[UR22][R14.64] ;  /* 0x000000160e0b7981 */ /* 0x000ea2000c1e9900 */
[----:B------:R-:W-:-:S05]  /*1df0*/  IMAD.WIDE.U32 R16, R21, 0x4, R14 ;  /* 0x0000000415107825 */ /* 0x000fca00078e000e */
[----:B------:R-:W3:Y:S01]  /*1e00*/  LDG.E.CONSTANT R22, desc[UR22][R16.64] ;  /* 0x0000001610167981 */ /* 0x000ee2000c1e9900 */
[----:B------:R-:W-:-:S05]  /*1e10*/  IMAD.WIDE.U32 R18, R21, 0x4, R16 ;  /* 0x0000000415127825 */ /* 0x000fca00078e0010 */
[----:B------:R-:W4:Y:S01]  /*1e20*/  LDG.E.CONSTANT R23, desc[UR22][R18.64] ;  /* 0x0000001612177981 */ /* 0x000f22000c1e9900 */
[----:B------:R-:W-:-:S06]  /*1e30*/  IMAD.WIDE.U32 R20, R21, 0x4, R18 ;  /* 0x0000000415147825 */ /* 0x000fcc00078e0012 */
[----:B------:R-:W5:Y:S01]  /*1e40*/  LDG.E.CONSTANT R20, desc[UR22][R20.64] ;  /* 0x0000001614147981 */ /* 0x000f62000c1e9900 */
[----:B------:R-:W-:Y:S01]  /*1e50*/  IADD3 R13, PT, PT, R13, 0x4, RZ ;  /* 0x000000040d0d7810 */ /* 0x000fe20007ffe0ff */
[----:B--2---:R-:W-:-:S04]  /*1e60*/  FADD R26, -R26, R11 ;  /* 0x0000000b1a1a7221 */ /* 0x004fc80000000100 */
[----:B------:R-:W-:-:S04]  /*1e70*/  FADD R4, R29, R26 ;  /* 0x0000001a1d047221 */ /* 0x000fc80000000000 */
[----:B------:R-:W-:-:S04]  /*1e80*/  FADD R29, -R29, R4 ;  /* 0x000000041d1d7221 */ /* 0x000fc80000000100 */
[----:B------:R-:W-:-:S04]  /*1e90*/  FADD R29, -R26, R29 ;  /* 0x0000001d1a1d7221 */ /* 0x000fc80000000100 */
[----:B---3--:R-:W-:-:S04]  /*1ea0*/  FADD R29, -R29, R22 ;  /* 0x000000161d1d7221 */ /* 0x008fc80000000100 */
[----:B------:R-:W-:-:S04]  /*1eb0*/  FADD R11, R4, R29 ;  /* 0x0000001d040b7221 */ /* 0x000fc80000000000 */
        /* <DEDUP_REMOVED lines=9> */
[----:B------:R-:W-:-:S07]  /*1f50*/  FADD R26, -R11, R14 ;  /* 0x0000000e0b1a7221 */ /* 0x000fce0000000100 */
.L_x_32:
[----:B------:R-:W-:Y:S05]  /*1f60*/  BSYNC.RECONVERGENT B2 ;  /* 0x0000000000027941 */ /* 0x000fea0003800200 */
.L_x_31:
[----:B------:R-:W-:Y:S05]  /*1f70*/  @!P1 BRA `(.L_x_25) ;  /* 0x0000000000609947 */ /* 0x000fea0003800000 */
[----:B----4-:R-:W0:Y:S01]  /*1f80*/  LDC R19, c[0x0][0x388] ;  /* 0x0000e200ff137b82 */ /* 0x010e220000000800 */
[----:B------:R-:W-:-:S07]  /*1f90*/  IADD3 R4, PT, PT, R12, R13, RZ ;  /* 0x0000000d0c047210 */ /* 0x000fce0007ffe0ff */
[----:B-1----:R-:W1:Y:S01]  /*1fa0*/  LDC.64 R14, c[0x0][0x380] ;  /* 0x0000e000ff0e7b82 */ /* 0x002e620000000a00 */
[----:B0-----:R-:W-:-:S04]  /*1fb0*/  IMAD R11, R4, R19, R5 ;  /* 0x00000013040b7224 */ /* 0x001fc800078e0205 */
[----:B-1----:R-:W-:-:S05]  /*1fc0*/  IMAD.WIDE R14, R11, 0x4, R14 ;  /* 0x000000040b0e7825 */ /* 0x002fca00078e020e */
[----:B------:R-:W2:Y:S01]  /*1fd0*/  LDG.E.CONSTANT R11, desc[UR22][R14.64] ;  /* 0x000000160e0b7981 */ /* 0x000ea2000c1e9900 */
[----:B------:R-:W-:Y:S01]  /*1fe0*/  ISETP.NE.AND P0, PT, R0, 0x1, PT ;  /* 0x000000010000780c */ /* 0x000fe20003f05270 */
[----:B--2---:R-:W-:-:S04]  /*1ff0*/  FADD R26, R11, -R26 ;  /* 0x8000001a0b1a7221 */ /* 0x004fc80000000000 */
[----:B------:R-:W-:-:S04]  /*2000*/  FADD R4, R29, R26 ;  /* 0x0000001a1d047221 */ /* 0x000fc80000000000 */
[----:B------:R-:W-:Y:S01]  /*2010*/  FADD R11, -R29, R4 ;  /* 0x000000041d0b7221 */ /* 0x000fe20000000100 */
[----:B------:R-:W-:-:S03]  /*2020*/  MOV R29, R4 ;  /* 0x00000004001d7202 */ /* 0x000fc60000000f00 */
[----:B------:R-:W-:Y:S01]  /*2030*/  FADD R11, -R26, R11 ;  /* 0x0000000b1a0b7221 */ /* 0x000fe20000000100 */
[----:B------:R-:W-:Y:S06]  /*2040*/  @!P0 BRA `(.L_x_25) ;  /* 0x00000000002c8947 */ /* 0x000fec0003800000 */
[----:B------:R-:W-:Y:S01]  /*2050*/  IMAD.WIDE.U32 R16, R19, 0x4, R14 ;  /* 0x0000000413107825 */ /* 0x000fe200078e000e */
[----:B------:R-:W-:-:S04]  /*2060*/  ISETP.NE.AND P0, PT, R0, 0x2, PT ;  /* 0x000000020000780c */ /* 0x000fc80003f05270 */
[----:B------:R-:W2:Y:S09]  /*2070*/  LDG.E.CONSTANT R0, desc[UR22][R16.64] ;  /* 0x0000001610007981 */ /* 0x000eb2000c1e9900 */
[----:B------:R-:W-:-:S06]  /*2080*/  @P0 IMAD.WIDE.U32 R14, R19, 0x4, R16 ;  /* 0x00000004130e0825 */ /* 0x000fcc00078e0010 */
[----:B------:R-:W3:Y:S01]  /*2090*/  @P0 LDG.E.CONSTANT R14, desc[UR22][R14.64] ;  /* 0x000000160e0e0981 */ /* 0x000ee2000c1e9900 */
[----:B--2---:R-:W-:-:S04]  /*20a0*/  FADD R0, -R11, R0 ;  /* 0x000000000b007221 */ /* 0x004fc80000000100 */
[----:B------:R-:W-:-:S04]  /*20b0*/  FADD R29, R4, R0 ;  /* 0x00000000041d7221 */ /* 0x000fc80000000000 */
[----:B------:R-:W-:-:S04]  /*20c0*/  FADD R11, -R4, R29 ;  /* 0x0000001d040b7221 */ /* 0x000fc80000000100 */
[----:B------:R-:W-:-:S04]  /*20d0*/  FADD R11, -R0, R11 ;  /* 0x0000000b000b7221 */ /* 0x000fc80000000100 */
[----:B---3--:R-:W-:-:S04]  /*20e0*/  @P0 FADD R0, -R11, R14 ;  /* 0x0000000e0b000221 */ /* 0x008fc80000000100 */
[----:B------:R-:W-:-:S07]  /*20f0*/  @P0 FADD R29, R29, R0 ;  /* 0x000000001d1d0221 */ /* 0x000fce0000000000 */
.L_x_25:
[----:B------:R-:W-:Y:S05]  /*2100*/  BSYNC.RECONVERGENT B1 ;  /* 0x0000000000017941 */ /* 0x000fea0003800200 */
.L_x_24:
[----:B------:R-:W0:Y:S01]  /*2110*/  MUFU.RCP R0, UR9 ;  /* 0x0000000900007d08 */ /* 0x000e220008001000 */
[----:B------:R-:W-:Y:S01]  /*2120*/  MOV R11, UR9 ;  /* 0x00000009000b7c02 */ /* 0x000fe20008000f00 */
[----:B------:R-:W-:Y:S06]  /*2130*/  BSSY.RECONVERGENT B1, `(.L_x_33) ;  /* 0x000000c000017945 */ /* 0x000fec0003800200 */
[----:B------:R-:W2:Y:S01]  /*2140*/  FCHK P0, R29, UR9 ;  /* 0x000000091d007d02 */ /* 0x000ea20008000000 */
[----:B0-----:R-:W-:-:S04]  /*2150*/  FFMA R11, R0, -R11, 1 ;  /* 0x3f800000000b7423 */ /* 0x001fc8000000080b */
[----:B------:R-:W-:-:S04]  /*2160*/  FFMA R0, R0, R11, R0 ;  /* 0x0000000b00007223 */ /* 0x000fc80000000000 */
[----:B------:R-:W-:-:S04]  /*2170*/  FFMA R4, R0, R29, RZ ;  /* 0x0000001d00047223 */ /* 0x000fc800000000ff */
[----:B------:R-:W-:-:S04]  /*2180*/  FFMA R11, R4, -UR9, R29 ;  /* 0x80000009040b7c23 */ /* 0x000fc8000800001d */
[----:B------:R-:W-:Y:S01]  /*2190*/  FFMA R4, R0, R11, R4 ;  /* 0x0000000b00047223 */ /* 0x000fe20000000004 */
[----:B--2---:R-:W-:Y:S06]  /*21a0*/  @!P0 BRA `(.L_x_34) ;  /* 0x0000000000108947 */ /* 0x004fec0003800000 */
[----:B------:R-:W-:Y:S02]  /*21b0*/  MOV R0, UR9 ;  /* 0x0000000900007c02 */ /* 0x000fe40008000f00 */
[----:B------:R-:W-:-:S07]  /*21c0*/  MOV R4, 0x21e0 ;  /* 0x000021e000047802 */ /* 0x000fce0000000f00 */
[----:B-1--4-:R-:W-:Y:S05]  /*21d0*/  CALL.REL.NOINC `($__internal_0_$__cuda_sm3x_div_rn_noftz_f32_slowpath) ;  /* 0x0000008400687944 */ /* 0x012fea0003c00000 */
[----:B------:R-:W-:-:S07]  /*21e0*/  MOV R4, R0 ;  /* 0x0000000000047202 */ /* 0x000fce0000000f00 */
.L_x_34:
[----:B------:R-:W-:Y:S05]  /*21f0*/  BSYNC.RECONVERGENT B1 ;  /* 0x0000000000017941 */ /* 0x000fea0003800200 */
.L_x_33:
[----:B------:R-:W0:Y:S01]  /*2200*/  LDCU UR4, c[0x0][0x394] ;  /* 0x00007280ff0477ac */ /* 0x000e220008000800 */
[----:B------:R-:W-:Y:S01]  /*2210*/  BSSY.RECONVERGENT B1, `(.L_x_35) ;  /* 0x00000f2000017945 */ /* 0x000fe20003800200 */
[----:B------:R-:W-:Y:S01]  /*2220*/  HFMA2 R29, -RZ, RZ, 0, 0 ;  /* 0x00000000ff1d7431 */ /* 0x000fe200000001ff */
[----:B0-----:R-:W-:Y:S02]  /*2230*/  VIMNMX R0, PT, PT, R2, UR4, PT ;  /* 0x0000000402007c48 */ /* 0x001fe4000bfe0100 */
[----:B------:R-:W-:Y:S02]  /*2240*/  MOV R2, R4 ;  /* 0x0000000400027202 */ /* 0x000fe40000000f00 */
        /* <DEDUP_REMOVED lines=15> */
.L_x_39:
        /* <DEDUP_REMOVED lines=101> */
.L_x_38:
[----:B------:R-:W-:Y:S05]  /*2990*/  BSYNC.RECONVERGENT B2 ;  /* 0x0000000000027941 */ /* 0x000fea0003800200 */
.L_x_37:
        /* <DEDUP_REMOVED lines=59> */
.L_x_41:
[----:B------:R-:W-:Y:S05]  /*2d50*/  BSYNC.RECONVERGENT B2 ;  /* 0x0000000000027941 */ /* 0x000fea0003800200 */
.L_x_40:
        /* <DEDUP_REMOVED lines=35> */
.L_x_43:
[----:B------:R-:W-:Y:S05]  /*2f90*/  BSYNC.RECONVERGENT B2 ;  /* 0x0000000000027941 */ /* 0x000fea0003800200 */
.L_x_42:
        /* <DEDUP_REMOVED lines=25> */
.L_x_36:
[----:B------:R-:W-:Y:S05]  /*3130*/  BSYNC.RECONVERGENT B1 ;  /* 0x0000000000017941 */ /* 0x000fea0003800200 */
.L_x_35:
        /* <DEDUP_REMOVED lines=14> */
.L_x_45:
[----:B------:R-:W-:Y:S05]  /*3220*/  BSYNC.RECONVERGENT B1 ;  /* 0x0000000000017941 */ /* 0x000fea0003800200 */
.L_x_44:
[----:B------:R-:W4:Y:S01]  /*3230*/  LDCU UR4, c[0x0][0x390] ;  /* 0x00007200ff0477ac */ /* 0x000f220008000800 */
[----:B------:R-:W-:Y:S01]  /*3240*/  VIMNMX R13, PT, PT, R9, UR6, PT ;  /* 0x00000006090d7c48 */ /* 0x000fe2000bfe0100 */
[----:B------:R-:W-:Y:S01]  /*3250*/  BSSY.RECONVERGENT B1, `(.L_x_46) ;  /* 0x00000cd000017945 */ /* 0x000fe20003800200 */
[----:B----4-:R-:W-:-:S04]  /*3260*/  IADD3 R16, PT, PT, R12, UR4, RZ ;  /* 0x000000040c107c10 */ /* 0x010fc8000fffe0ff */
[----:B------:R-:W-:-:S13]  /*3270*/  ISETP.GE.AND P0, PT, R13, R16, PT ;  /* 0x000000100d00720c */ /* 0x000fda0003f06270 */
[----:B------:R-:W-:Y:S05]  /*3280*/  @!P0 BRA `(.L_x_47) ;  /* 0x0000000c00248947 */ /* 0x000fea0003800000 */
[----:B------:R-:W-:Y:S01]  /*3290*/  IADD3 R0, PT, PT, R13, -R16, RZ ;  /* 0x800000100d007210 */ /* 0x000fe20007ffe0ff */
[----:B------:R-:W-:Y:S03]  /*32a0*/  BSSY.RECONVERGENT B2, `(.L_x_48) ;  /* 0x000005f000027945 */ /* 0x000fe60003800200 */
[C---:B------:R-:W-:Y:S02]  /*32b0*/  ISETP.GE.U32.AND P1, PT, R0.reuse, 0xf, PT ;  /* 0x0000000f0000780c */ /* 0x040fe40003f26070 */
[----:B------:R-:W-:-:S04]  /*32c0*/  IADD3 R4, PT, PT, R0, 0x1, RZ ;  /* 0x0000000100047810 */ /* 0x000fc80007ffe0ff */
[----:B------:R-:W-:-:S04]  /*32d0*/  LOP3.LUT R13, R4, 0xf, RZ, 0xc0, !PT ;  /* 0x0000000f040d7812 */ /* 0x000fc800078ec0ff */
[----:B------:R-:W-:-:S03]  /*32e0*/  ISETP.NE.AND P0, PT, R13, RZ, PT ;  /* 0x000000ff0d00720c */ /* 0x000fc60003f05270 */
[----:B------:R-:W-:Y:S10]  /*32f0*/  @!P1 BRA `(.L_x_49) ;  /* 0x0000000400649947 */ /* 0x000ff40003800000 */
[----:B-1----:R-:W0:Y:S01]  /*3300*/  LDC R14, c[0x0][0x388] ;  /* 0x0000e200ff0e7b82 */ /* 0x002e220000000800 */
[----:B------:R-:W-:Y:S01]  /*3310*/  HFMA2 R24, -RZ, RZ, 0, 0 ;  /* 0x00000000ff187431 */ /* 0x000fe200000001ff */
[----:B------:R-:W-:-:S06]  /*3320*/  LOP3.LUT R15, R4, 0xfffffff0, RZ, 0xc0, !PT ;  /* 0xfffffff0040f7812 */ /* 0x000fcc00078ec0ff */
[----:B------:R-:W1:Y:S02]  /*3330*/  LDC.64 R18, c[0x0][0x380] ;  /* 0x0000e000ff127b82 */ /* 0x000e640000000a00 */
.L_x_50:
[----:B0-----:R-:W-:-:S04]  /*3340*/  IMAD R31, R16, R14, R5 ;  /* 0x0000000e101f7224 */ /* 0x001fc800078e0205 */
[----:B-1----:R-:W-:-:S05]  /*3350*/  IMAD.WIDE R30, R31, 0x4, R18 ;  /* 0x000000041f1e7825 */ /* 0x002fca00078e0212 */
[----:B------:R0:W2:Y:S02]  /*3360*/  LDG.E.CONSTANT R27, desc[UR22][R30.64] ;  /* 0x000000161e1b7981 */ /* 0x0000a4000c1e9900 */
[----:B0-----:R-:W-:-:S05]  /*3370*/  IMAD.WIDE.U32 R30, R14, 0x4, R30 ;  /* 0x000000040e1e7825 */ /* 0x001fca00078e001e */
[----:B------:R-:W3:Y:S01]  /*3380*/  LDG.E.CONSTANT R0, desc[UR22][R30.64] ;  /* 0x000000161e007981 */ /* 0x000ee2000c1e9900 */
[----:B------:R-:W-:-:S05]  /*3390*/  IMAD.WIDE.U32 R22, R14, 0x4, R30 ;  /* 0x000000040e167825 */ /* 0x000fca00078e001e */
[----:B------:R-:W4:Y:S01]  /*33a0*/  LDG.E.CONSTANT R36, desc[UR22][R22.64] ;  /* 0x0000001616247981 */ /* 0x000f22000c1e9900 */
        /* <DEDUP_REMOVED lines=23> */
[----:B------:R0:W5:Y:S01]  /*3520*/  LDG.E.CONSTANT R21, desc[UR22][R22.64] ;  /* 0x0000001616157981 */ /* 0x000162000c1e9900 */
[C---:B--2---:R-:W-:Y:S01]  /*3530*/  FSETP.NE.AND P1, PT, |R27|.reuse, +INF , PT ;  /* 0x7f8000001b00780b */ /* 0x044fe20003f25200 */
[----:B------:R-:W-:-:S12]  /*3540*/  FADD R27, R27, -R2 ;  /* 0x800000021b1b7221 */ /* 0x000fd80000000000 */
[----:B------:R-:W-:Y:S01]  /*3550*/  @P1 FFMA R2, R27, R3, R2 ;  /* 0x000000031b021223 */ /* 0x000fe20000000002 */
[----:B------:R-:W-:-:S06]  /*3560*/  IMAD.WIDE.U32 R26, R14, 0x4, R22 ;  /* 0x000000040e1a7825 */ /* 0x000fcc00078e0016 */
[----:B------:R-:W2:Y:S01]  /*3570*/  LDG.E.CONSTANT R27, desc[UR22][R26.64] ;  /* 0x000000161a1b7981 */ /* 0x000ea2000c1e9900 */
[----:B---3--:R-:W-:Y:S01]  /*3580*/  FSETP.NE.AND P2, PT, |R0|, +INF , PT ;  /* 0x7f8000000000780b */ /* 0x008fe20003f45200 */
[----:B------:R-:W-:Y:S01]  /*3590*/  FADD R0, -R2, R0 ;  /* 0x0000000002007221 */ /* 0x000fe20000000100 */
[----:B----4-:R-:W-:-:S11]  /*35a0*/  FSETP.NE.AND P1, PT, |R36|, +INF , PT ;  /* 0x7f8000002400780b */ /* 0x010fd60003f25200 */
[----:B------:R-:W-:Y:S01]  /*35b0*/  @P2 FFMA R2, R0, R3, R2 ;  /* 0x0000000300022223 */ /* 0x000fe20000000002 */
[----:B-----5:R-:W-:-:S03]  /*35c0*/  FSETP.NE.AND P2, PT, |R35|, +INF , PT ;  /* 0x7f8000002300780b */ /* 0x020fc60003f45200 */
[----:B------:R-:W-:-:S04]  /*35d0*/  FADD R36, -R2, R36 ;  /* 0x0000002402247221 */ /* 0x000fc80000000100 */
[----:B------:R-:W-:Y:S01]  /*35e0*/  @P1 FFMA R2, R36, R3, R2 ;  /* 0x0000000324021223 */ /* 0x000fe20000000002 */
[----:B------:R-:W-:-:S03]  /*35f0*/  FSETP.NE.AND P1, PT, |R34|, +INF , PT ;  /* 0x7f8000002200780b */ /* 0x000fc60003f25200 */
[----:B------:R-:W-:-:S04]  /*3600*/  FADD R35, -R2, R35 ;  /* 0x0000002302237221 */ /* 0x000fc80000000100 */
[----:B------:R-:W-:Y:S01]  /*3610*/  @P2 FFMA R2, R35, R3, R2 ;  /* 0x0000000323022223 */ /* 0x000fe20000000002 */
[----:B------:R-:W-:-:S03]  /*3620*/  FSETP.NE.AND P2, PT, |R33|, +INF , PT ;  /* 0x7f8000002100780b */ /* 0x000fc60003f45200 */
[----:B0-----:R-:W-:-:S04]  /*3630*/  FADD R23, -R2, R34 ;  /* 0x0000002202177221 */ /* 0x001fc80000000100 */
[----:B------:R-:W-:-:S04]  /*3640*/  @P1 FFMA R2, R23, R3, R2 ;  /* 0x0000000317021223 */ /* 0x000fc80000000002 */
[----:B------:R-:W-:Y:S01]  /*3650*/  FADD R33, -R2, R33 ;  /* 0x0000002102217221 */ /* 0x000fe20000000100 */
[----:B------:R-:W-:-:S03]  /*3660*/  FSETP.NE.AND P1, PT, |R32|, +INF , PT ;  /* 0x7f8000002000780b */ /* 0x000fc60003f25200 */
[----:B------:R-:W-:Y:S01]  /*3670*/  @P2 FFMA R2, R33, R3, R2 ;  /* 0x0000000321022223 */ /* 0x000fe20000000002 */
[----:B------:R-:W-:-:S03]  /*3680*/  FSETP.NE.AND P2, PT, |R31|, +INF , PT ;  /* 0x7f8000001f00780b */ /* 0x000fc60003f45200 */
[----:B------:R-:W-:-:S06]  /*3690*/  FADD R23, -R2, R32 ;  /* 0x0000002002177221 */ /* 0x000fcc0000000100 */
[----:B------:R-:W-:-:S04]  /*36a0*/  @P1 FFMA R2, R23, R3, R2 ;  /* 0x0000000317021223 */ /* 0x000fc80000000002 */
[----:B------:R-:W-:Y:S01]  /*36b0*/  FADD R31, -R2, R31 ;  /* 0x0000001f021f7221 */ /* 0x000fe20000000100 */
[----:B------:R-:W-:-:S03]  /*36c0*/  FSETP.NE.AND P1, PT, |R30|, +INF , PT ;  /* 0x7f8000001e00780b */ /* 0x000fc60003f25200 */
[----:B------:R-:W-:-:S04]  /*36d0*/  @P2 FFMA R2, R31, R3, R2 ;  /* 0x000000031f022223 */ /* 0x000fc80000000002 */
[----:B------:R-:W-:Y:S01]  /*36e0*/  FADD R23, -R2, R30 ;  /* 0x0000001e02177221 */ /* 0x000fe20000000100 */
[----:B------:R-:W-:-:S05]  /*36f0*/  FSETP.NE.AND P2, PT, |R29|, +INF , PT ;  /* 0x7f8000001d00780b */ /* 0x000fca0003f45200 */
        /* <DEDUP_REMOVED lines=15> */
[----:B------:R-:W-:Y:S01]  /*37f0*/  @P2 FFMA R2, R37, R3, R2 ;  /* 0x0000000325022223 */ /* 0x000fe20000000002 */
[----:B------:R-:W-:-:S03]  /*3800*/  IADD3 R24, PT, PT, R24, 0x10, RZ ;  /* 0x0000001018187810 */ /* 0x000fc60007ffe0ff */
[----:B------:R-:W-:-:S06]  /*3810*/  FADD R21, -R2, R21 ;  /* 0x0000001502157221 */ /* 0x000fcc0000000100 */
[----:B------:R-:W-:Y:S01]  /*3820*/  @P1 FFMA R2, R21, R3, R2 ;  /* 0x0000000315021223 */ /* 0x000fe20000000002 */
[----:B------:R-:W-:Y:S02]  /*3830*/  ISETP.NE.AND P1, PT, R24, R15, PT ;  /* 0x0000000f1800720c */ /* 0x000fe40003f25270 */
[----:B------:R-:W-:Y:S02]  /*3840*/  IADD3 R16, PT, PT, R16, 0x10, RZ ;  /* 0x0000001010107810 */ /* 0x000fe40007ffe0ff */
[----:B--2---:R-:W-:Y:S01]  /*3850*/  FSETP.NE.AND P2, PT, |R27|, +INF , PT ;  /* 0x7f8000001b00780b */ /* 0x004fe20003f45200 */
[----:B------:R-:W-:-:S12]  /*3860*/  FADD R27, -R2, R27 ;  /* 0x0000001b021b7221 */ /* 0x000fd80000000100 */
[----:B------:R-:W-:Y:S01]  /*3870*/  @P2 FFMA R2, R27, R3, R2 ;  /* 0x000000031b022223 */ /* 0x000fe20000000002 */
[----:B------:R-:W-:Y:S06]  /*3880*/  @P1 BRA `(.L_x_50) ;  /* 0xfffffff800ac1947 */ /* 0x000fec000383ffff */
.L_x_49:
[----:B------:R-:W-:Y:S05]  /*3890*/  BSYNC.RECONVERGENT B2 ;  /* 0x0000000000027941 */ /* 0x000fea0003800200 */
.L_x_48:
[----:B------:R-:W-:Y:S05]  /*38a0*/  @!P0 BRA `(.L_x_47) ;  /* 0x00000004009c8947 */ /* 0x000fea0003800000 */
[----:B------:R-:W-:Y:S01]  /*38b0*/  ISETP.GE.U32.AND P1, PT, R13, 0x8, PT ;  /* 0x000000080d00780c */ /* 0x000fe20003f26070 */
[----:B------:R-:W-:Y:S01]  /*38c0*/  BSSY.RECONVERGENT B2, `(.L_x_51) ;  /* 0x0000030000027945 */ /* 0x000fe20003800200 */
[----:B------:R-:W-:-:S04]  /*38d0*/  LOP3.LUT R0, R4, 0x7, RZ, 0xc0, !PT ;  /* 0x0000000704007812 */ /* 0x000fc800078ec0ff */
[----:B------:R-:W-:-:S07]  /*38e0*/  ISETP.NE.AND P0, PT, R0, RZ, PT ;  /* 0x000000ff0000720c */ /* 0x000fce0003f05270 */
[----:B------:R-:W-:Y:S06]  /*38f0*/  @!P1 BRA `(.L_x_52) ;  /* 0x0000000000b09947 */ /* 0x000fec0003800000 */
[----:B------:R-:W0:Y:S08]  /*3900*/  LDC R25, c[0x0][0x388] ;  /* 0x0000e200ff197b82 */ /* 0x000e300000000800 */
[----:B------:R-:W2:Y:S01]  /*3910*/  LDC.64 R22, c[0x0][0x380] ;  /* 0x0000e000ff167b82 */ /* 0x000ea20000000a00 */
[----:B0-----:R-:W-:-:S04]  /*3920*/  IMAD R13, R16, R25, R5 ;  /* 0x00000019100d7224 */ /* 0x001fc800078e0205 */
[----:B--2---:R-:W-:-:S05]  /*3930*/  IMAD.WIDE R22, R13, 0x4, R22 ;  /* 0x000000040d167825 */ /* 0x004fca00078e0216 */
[----:B------:R0:W2:Y:S01]  /*3940*/  LDG.E.CONSTANT R13, desc[UR22][R22.64] ;  /* 0x00000016160d7981 */ /* 0x0000a2000c1e9900 */
[----:B------:R-:W-:-:S05]  /*3950*/  IMAD.WIDE.U32 R26, R25, 0x4, R22 ;  /* 0x00000004191a7825 */ /* 0x000fca00078e0016 */
[----:B-1----:R-:W3:Y:S01]  /*3960*/  LDG.E.CONSTANT R17, desc[UR22][R26.64] ;  /* 0x000000161a117981 */ /* 0x002ee2000c1e9900 */
[----:B------:R-:W-:-:S05]  /*3970*/  IMAD.WIDE.U32 R28, R25, 0x4, R26 ;  /* 0x00000004191c7825 */ /* 0x000fca00078e001a */
[----:B------:R-:W4:Y:S01]  /*3980*/  LDG.E.CONSTANT R31, desc[UR22][R28.64] ;  /* 0x000000161c1f7981 */ /* 0x000f22000c1e9900 */
[----:B------:R-:W-:-:S05]  /*3990*/  IMAD.WIDE.U32 R14, R25, 0x4, R28 ;  /* 0x00000004190e7825 */ /* 0x000fca00078e001c */
[----:B------:R-:W5:Y:S01]  /*39a0*/  LDG.E.CONSTANT R33, desc[UR22][R14.64] ;  /* 0x000000160e217981 */ /* 0x000f62000c1e9900 */
[----:B------:R-:W-:-:S05]  /*39b0*/  IMAD.WIDE.U32 R18, R25, 0x4, R14 ;  /* 0x0000000419127825 */ /* 0x000fca00078e000e */
[----:B------:R-:W5:Y:S01]  /*39c0*/  LDG.E.CONSTANT R35, desc[UR22][R18.64] ;  /* 0x0000001612237981 */ /* 0x000f62000c1e9900 */
[----:B------:R-:W-:-:S05]  /*39d0*/  IMAD.WIDE.U32 R20, R25, 0x4, R18 ;  /* 0x0000000419147825 */ /* 0x000fca00078e0012 */
[----:B------:R-:W5:Y:S01]  /*39e0*/  LDG.E.CONSTANT R37, desc[UR22][R20.64] ;  /* 0x0000001614257981 */ /* 0x000f62000c1e9900 */
[----:B0-----:R-:W-:-:S05]  /*39f0*/  IMAD.WIDE.U32 R22, R25, 0x4, R20 ;  /* 0x0000000419167825 */ /* 0x001fca00078e0014 */
[----:B------:R-:W5:Y:S01]  /*3a00*/  LDG.E.CONSTANT R30, desc[UR22][R22.64] ;  /* 0x00000016161e7981 */ /* 0x000f62000c1e9900 */
[----:B------:R-:W-:-:S06]  /*3a10*/  IMAD.WIDE.U32 R24, R25, 0x4, R22 ;  /* 0x0000000419187825 */ /* 0x000fcc00078e0016 */
[----:B------:R-:W5:Y:S01]  /*3a20*/  LDG.E.CONSTANT R25, desc[UR22][R24.64] ;  /* 0x0000001618197981 */ /* 0x000f62000c1e9900 */
[----:B------:R-:W-:Y:S02]  /*3a30*/  IADD3 R16, PT, PT, R16, 0x8, RZ ;  /* 0x0000000810107810 */ /* 0x000fe40007ffe0ff */
[----:B--2---:R-:W-:Y:S01]  /*3a40*/  FSETP.NE.AND P2, PT, |R13|, +INF , PT ;  /* 0x7f8000000d00780b */ /* 0x004fe20003f45200 */
[----:B------:R-:W-:Y:S01]  /*3a50*/  FADD R13, -R2, R13 ;  /* 0x0000000d020d7221 */ /* 0x000fe20000000100 */
[----:B---3--:R-:W-:-:S11]  /*3a60*/  FSETP.NE.AND P1, PT, |R17|, +INF , PT ;  /* 0x7f8000001100780b */ /* 0x008fd60003f25200 */
[----:B------:R-:W-:Y:S01]  /*3a70*/  @P2 FFMA R2, R13, R3, R2 ;  /* 0x000000030d022223 */ /* 0x000fe20000000002 */
[----:B----4-:R-:W-:-:S03]  /*3a80*/  FSETP.NE.AND P2, PT, |R31|, +INF , PT ;  /* 0x7f8000001f00780b */ /* 0x010fc60003f45200 */
[----:B------:R-:W-:-:S04]  /*3a90*/  FADD R17, -R2, R17 ;  /* 0x0000001102117221 */ /* 0x000fc80000000100 */
        /* <DEDUP_REMOVED lines=15> */
[----:B------:R-:W-:-:S04]  /*3b90*/  @P2 FFMA R2, R13, R3, R2 ;  /* 0x000000030d022223 */ /* 0x000fc80000000002 */
[----:B------:R-:W-:-:S04]  /*3ba0*/  FADD R25, -R2, R25 ;  /* 0x0000001902197221 */ /* 0x000fc80000000100 */
[----:B------:R-:W-:-:S07]  /*3bb0*/  @P1 FFMA R2, R25, R3, R2 ;  /* 0x0000000319021223 */ /* 0x000fce0000000002 */
.L_x_52:
[----:B------:R-:W-:Y:S05]  /*3bc0*/  BSYNC.RECONVERGENT B2 ;  /* 0x0000000000027941 */ /* 0x000fea0003800200 */
.L_x_51:
[----:B------:R-:W-:Y:S05]  /*3bd0*/  @!P0 BRA `(.L_x_47) ;  /* 0x0000000000d08947 */ /* 0x000fea0003800000 */
[----:B------:R-:W-:Y:S01]  /*3be0*/  ISETP.GE.U32.AND P1, PT, R0, 0x4, PT ;  /* 0x000000040000780c */ /* 0x000fe20003f26070 */
[----:B------:R-:W-:Y:S01]  /*3bf0*/  BSSY.RECONVERGENT B2, `(.L_x_53) ;  /* 0x000001c000027945 */ /* 0x000fe20003800200 */
[----:B------:R-:W-:-:S04]  /*3c00*/  LOP3.LUT R4, R4, 0x3, RZ, 0xc0, !PT ;  /* 0x0000000304047812 */ /* 0x000fc800078ec0ff */
[----:B------:R-:W-:-:S07]  /*3c10*/  ISETP.NE.AND P0, PT, R4, RZ, PT ;  /* 0x000000ff0400720c */ /* 0x000fce0003f05270 */
[----:B------:R-:W-:Y:S06]  /*3c20*/  @!P1 BRA `(.L_x_54) ;  /* 0x0000000000609947 */ /* 0x000fec0003800000 */
[----:B------:R-:W0:Y:S08]  /*3c30*/  LDC R23, c[0x0][0x388] ;  /* 0x0000e200ff177b82 */ /* 0x000e300000000800 */
[----:B-1----:R-:W1:Y:S01]  /*3c40*/  LDC.64 R14, c[0x0][0x380] ;  /* 0x0000e000ff0e7b82 */ /* 0x002e620000000a00 */
        /* <DEDUP_REMOVED lines=19> */
[----:B------:R-:W-:-:S04]  /*3d80*/  @P2 FFMA R2, R25, R3, R2 ;  /* 0x0000000319022223 */ /* 0x000fc80000000002 */
[----:B------:R-:W-:-:S04]  /*3d90*/  FADD R23, -R2, R23 ;  /* 0x0000001702177221 */ /* 0x000fc80000000100 */
[----:B------:R-:W-:-:S07]  /*3da0*/  @P1 FFMA R2, R23, R3, R2 ;  /* 0x0000000317021223 */ /* 0x000fce0000000002 */
.L_x_54:
[----:B------:R-:W-:Y:S05]  /*3db0*/  BSYNC.RECONVERGENT B2 ;  /* 0x0000000000027941 */ /* 0x000fea0003800200 */
.L_x_53:
[----:B------:R-:W-:Y:S05]  /*3dc0*/  @!P0 BRA `(.L_x_47) ;  /* 0x0000000000548947 */ /* 0x000fea0003800000 */
[----:B------:R-:W0:Y:S08]  /*3dd0*/  LDC R19, c[0x0][0x388] ;  /* 0x0000e200ff137b82 */ /* 0x000e300000000800 */
[----:B-1----:R-:W1:Y:S01]  /*3de0*/  LDC.64 R14, c[0x0][0x380] ;  /* 0x0000e000ff0e7b82 */ /* 0x002e620000000a00 */
[----:B0-----:R-:W-:-:S04]  /*3df0*/  IMAD R13, R16, R19, R5 ;  /* 0x00000013100d7224 */ /* 0x001fc800078e0205 */
[----:B-1----:R-:W-:-:S05]  /*3e00*/  IMAD.WIDE R14, R13, 0x4, R14 ;  /* 0x000000040d0e7825 */ /* 0x002fca00078e020e */
[----:B------:R-:W2:Y:S01]  /*3e10*/  LDG.E.CONSTANT R13, desc[UR22][R14.64] ;  /* 0x000000160e0d7981 */ /* 0x000ea2000c1e9900 */
[----:B------:R-:W-:Y:S02]  /*3e20*/  ISETP.NE.AND P1, PT, R4, 0x1, PT ;  /* 0x000000010400780c */ /* 0x000fe40003f25270 */
[----:B--2---:R-:W-:Y:S01]  /*3e30*/  FSETP.NE.AND P0, PT, |R13|, +INF , PT ;  /* 0x7f8000000d00780b */ /* 0x004fe20003f05200 */
[----:B------:R-:W-:-:S12]  /*3e40*/  FADD R13, -R2, R13 ;  /* 0x0000000d020d7221 */ /* 0x000fd80000000100 */
[----:B------:R-:W-:Y:S01]  /*3e50*/  @P0 FFMA R2, R13, R3, R2 ;  /* 0x000000030d020223 */ /* 0x000fe20000000002 */
[----:B------:R-:W-:Y:S06]  /*3e60*/  @!P1 BRA `(.L_x_47) ;  /* 0x00000000002c9947 */ /* 0x000fec0003800000 */
[----:B------:R-:W-:Y:S01]  /*3e70*/  ISETP.NE.AND P1, PT, R4, 0x2, PT ;  /* 0x000000020400780c */ /* 0x000fe20003f25270 */
[----:B------:R-:W-:-:S05]  /*3e80*/  IMAD.WIDE.U32 R16, R19, 0x4, R14 ;  /* 0x0000000413107825 */ /* 0x000fca00078e000e */
[----:B------:R-:W2:Y:S07]  /*3e90*/  LDG.E.CONSTANT R13, desc[UR22][R16.64] ;  /* 0x00000016100d7981 */ /* 0x000eae000c1e9900 */
[----:B------:R-:W-:-:S06]  /*3ea0*/  @P1 IMAD.WIDE.U32 R14, R19, 0x4, R16 ;  /* 0x00000004130e1825 */ /* 0x000fcc00078e0010 */
[----:B------:R-:W3:Y:S01]  /*3eb0*/  @P1 LDG.E.CONSTANT R15, desc[UR22][R14.64] ;  /* 0x000000160e0f1981 */ /* 0x000ee2000c1e9900 */
[----:B--2---:R-:W-:Y:S01]  /*3ec0*/  FSETP.NE.AND P0, PT, |R13|, +INF , PT ;  /* 0x7f8000000d00780b */ /* 0x004fe20003f05200 */
[----:B------:R-:W-:Y:S01]  /*3ed0*/  FADD R13, -R2, R13 ;  /* 0x0000000d020d7221 */ /* 0x000fe20000000100 */
[----:B---3--:R-:W-:-:S11]  /*3ee0*/  FSETP.NE.AND P2, PT, |R15|, +INF , P1 ;  /* 0x7f8000000f00780b */ /* 0x008fd60000f45200 */
[----:B------:R-:W-:-:S04]  /*3ef0*/  @P0 FFMA R2, R13, R3, R2 ;  /* 0x000000030d020223 */ /* 0x000fc80000000002 */
[----:B------:R-:W-:-:S04]  /*3f00*/  @P1 FADD R13, -R2, R15 ;  /* 0x0000000f020d1221 */ /* 0x000fc80000000100 */
[----:B------:R-:W-:-:S07]  /*3f10*/  @P2 FFMA R2, R13, R3, R2 ;  /* 0x000000030d022223 */ /* 0x000fce0000000002 */
.L_x_47:
[----:B------:R-:W-:Y:S05]  /*3f20*/  BSYNC.RECONVERGENT B1 ;  /* 0x0000000000017941 */ /* 0x000fea0003800200 */
.L_x_46:
[----:B-1----:R-:W0:Y:S01]  /*3f30*/  LDC.64 R14, c[0x0][0x388] ;  /* 0x0000e200ff0e7b82 */ /* 0x002e220000000a00 */
[----:B------:R-:W-:Y:S01]  /*3f40*/  BSSY.RECONVERGENT B1, `(.L_x_55) ;  /* 0x0000018000017945 */ /* 0x000fe20003800200 */
[----:B------:R-:W-:-:S06]  /*3f50*/  PRMT R13, RZ, 0x7610, R13 ;  /* 0x00007610ff0d7816 */ /* 0x000fcc000000000d */
[----:B------:R-:W1:Y:S08]  /*3f60*/  LDC.64 R18, c[0x0][0x3a8] ;  /* 0x0000ea00ff127b82 */ /* 0x000e700000000a00 */
[----:B------:R-:W2:Y:S01]  /*3f70*/  LDC R0, c[0x0][0x398] ;  /* 0x0000e600ff007b82 */ /* 0x000ea20000000800 */
[----:B0-----:R-:W-:Y:S02]  /*3f80*/  IMAD R21, R9, R14, R5 ;  /* 0x0000000e09157224 */ /* 0x001fe400078e0205 */
[----:B------:R-:W-:Y:S01]  /*3f90*/  FADD R9, R2, -R11 ;  /* 0x8000000b02097221 */ /* 0x000fe20000000000 */
[----:B------:R-:W-:-:S02]  /*3fa0*/  ISETP.GE.AND P0, PT, R8, R15, PT ;  /* 0x0000000f0800720c */ /* 0x000fc40003f06270 */
[----:B------:R-:W-:Y:S01]  /*3fb0*/  ISETP.GE.AND P1, PT, R10, R15, PT ;  /* 0x0000000f0a00720c */ /* 0x000fe20003f26270 */
[----:B-1----:R-:W-:-:S05]  /*3fc0*/  IMAD.WIDE R16, R21, 0x4, R18 ;  /* 0x0000000415107825 */ /* 0x002fca00078e0212 */
[----:B------:R0:W-:Y:S01]  /*3fd0*/  STG.E desc[UR22][R16.64], R9 ;  /* 0x0000000910007986 */ /* 0x0001e2000c101916 */
[----:B--2---:R-:W-:Y:S02]  /*3fe0*/  ISETP.EQ.AND P0, PT, R0, 0x1, !P0 ;  /* 0x000000010000780c */ /* 0x004fe40004702270 */
[----:B------:R-:W-:-:S11]  /*3ff0*/  MOV R0, RZ ;  /* 0x000000ff00007202 */ /* 0x000fd60000000f00 */
[----:B0-----:R-:W-:Y:S05]  /*4000*/  @!P0 BRA `(.L_x_56) ;  /* 0x00000000002c8947 */ /* 0x001fea0003800000 */
[----:B------:R-:W-:Y:S01]  /*4010*/  IMAD R9, R8, R14, R5 ;  /* 0x0000000e08097224 */ /* 0x000fe200078e0205 */
[----:B------:R-:W0:Y:S03]  /*4020*/  LDC.64 R22, c[0x0][0x3b0] ;  /* 0x0000ec00ff167b82 */ /* 0x000e260000000a00 */
[----:B------:R-:W-:-:S05]  /*4030*/  IMAD.WIDE R18, R9, 0x4, R18 ;  /* 0x0000000409127825 */ /* 0x000fca00078e0212 */
[----:B------:R-:W2:Y:S01]  /*4040*/  LDG.E R0, desc[UR22][R18.64] ;  /* 0x0000001612007981 */ /* 0x000ea2000c1e1900 */
[----:B------:R-:W1:Y:S01]  /*4050*/  LDC.64 R24, c[0x0][0x3b8] ;  /* 0x0000ee00ff187b82 */ /* 0x000e620000000a00 */
[----:B------:R-:W-:Y:S02]  /*4060*/  HFMA2 R13, -RZ, RZ, 0, 5.9604644775390625e-08 ;  /* 0x00000001ff0d7431 */ /* 0x000fe400000001ff */
[----:B0-----:R-:W-:-:S04]  /*4070*/  IMAD.WIDE R22, R9, 0x4, R22 ;  /* 0x0000000409167825 */ /* 0x001fc800078e0216 */
[----:B-1----:R-:W-:-:S04]  /*4080*/  IMAD.WIDE R24, R9, 0x4, R24 ;  /* 0x0000000409187825 */ /* 0x002fc800078e0218 */
[----:B--2---:R-:W-:Y:S01]  /*4090*/  FADD R9, R0, -R0 ;  /* 0x8000000000097221 */ /* 0x004fe20000000000 */
[----:B------:R0:W-:Y:S04]  /*40a0*/  STG.E desc[UR22][R22.64], R0 ;  /* 0x0000000016007986 */ /* 0x0001e8000c101916 */
[----:B------:R0:W-:Y:S02]  /*40b0*/  STG.E desc[UR22][R24.64], R9 ;  /* 0x0000000918007986 */ /* 0x0001e4000c101916 */
.L_x_56:
[----:B------:R-:W-:Y:S05]  /*40c0*/  BSYNC.RECONVERGENT B1 ;  /* 0x0000000000017941 */ /* 0x000fea0003800200 */
.L_x_55:
[----:B------:R-:W-:Y:S05]  /*40d0*/  @P1 BRA `(.L_x_5) ;  /* 0x0000000c00481947 */ /* 0x000fea0003800000 */
[----:B------:R-:W-:Y:S01]  /*40e0*/  IADD3 R4, PT, PT, -R10, R15, RZ ;  /* 0x0000000f0a047210 */ /* 0x000fe20007ffe1ff */
[----:B------:R-:W-:Y:S01]  /*40f0*/  BSSY.RECONVERGENT B1, `(.L_x_57) ;  /* 0x000005a000017945 */ /* 0x000fe20003800200 */
[----:B0-----:R-:W-:Y:S02]  /*4100*/  MOV R9, R10 ;  /* 0x0000000a00097202 */ /* 0x001fe40000000f00 */
[----:B------:R-:W-:-:S13]  /*4110*/  LOP3.LUT P1, R4, R4, 0x3, RZ, 0xc0, !PT ;  /* 0x0000000304047812 */ /* 0x000fda000782c0ff */
[----:B------:R-:W-:Y:S05]  /*4120*/  @!P1 BRA `(.L_x_58) ;  /* 0x0000000400589947 */ /* 0x000fea0003800000 */
[----:B------:R-:W0:Y:S01]  /*4130*/  LDC.64 R18, c[0x0][0x380] ;  /* 0x0000e000ff127b82 */ /* 0x000e220000000a00 */
[----:B------:R-:W-:-:S05]  /*4140*/  IADD3 R21, PT, PT, R21, R14, RZ ;  /* 0x0000000e15157210 */ /* 0x000fca0007ffe0ff */
[----:B0-----:R-:W-:-:S05]  /*4150*/  IMAD.WIDE R18, R21, 0x4, R18 ;  /* 0x0000000415127825 */ /* 0x001fca00078e0212 */
[----:B------:R-:W2:Y:S01]  /*4160*/  LDG.E.CONSTANT R9, desc[UR22][R18.64] ;  /* 0x0000001612097981 */ /* 0x000ea2000c1e9900 */
[----:B------:R-:W-:Y:S01]  /*4170*/  IMAD.WIDE.U32 R16, R14, 0x4, R16 ;  /* 0x000000040e107825 */ /* 0x000fe200078e0010 */
[----:B------:R-:W-:Y:S01]  /*4180*/  BSSY.RECONVERGENT B2, `(.L_x_59) ;  /* 0x0000016000027945 */ /* 0x000fe20003800200 */
[----:B------:R-:W-:Y:S02]  /*4190*/  ISETP.NE.AND P2, PT, R4, 0x1, PT ;  /* 0x000000010400780c */ /* 0x000fe40003f45270 */
[----:B--2---:R-:W-:Y:S01]  /*41a0*/  FSETP.NE.AND P1, PT, |R9|, +INF , PT ;  /* 0x7f8000000900780b */ /* 0x004fe20003f25200 */
[--C-:B------:R-:W-:Y:S01]  /*41b0*/  FADD R13, -R2, R9.reuse ;  /* 0x00000009020d7221 */ /* 0x100fe20000000100 */
[----:B------:R-:W-:-:S11]  /*41c0*/  FADD R20, -R11, R9 ;  /* 0x000000090b147221 */ /* 0x000fd60000000100 */
[----:B------:R-:W-:Y:S01]  /*41d0*/  @P1 FFMA R2, R13, R3, R2 ;  /* 0x000000030d021223 */ /* 0x000fe20000000002 */
[----:B------:R-:W-:Y:S01]  /*41e0*/  @P1 FFMA R11, R20, R6, R11 ;  /* 0x00000006140b1223 */ /* 0x000fe2000000000b */
[----:B------:R-:W-:-:S03]  /*41f0*/  PRMT R13, RZ, 0x7610, R13 ;  /* 0x00007610ff0d7816 */ /* 0x000fc6000000000d */
[----:B------:R-:W-:-:S05]  /*4200*/  FADD R27, R2, -R11 ;  /* 0x8000000b021b7221 */ /* 0x000fca0000000000 */
[----:B------:R0:W-:Y:S01]  /*4210*/  STG.E desc[UR22][R16.64], R27 ;  /* 0x0000001b10007986 */ /* 0x0001e2000c101916 */
[----:B------:R-:W-:Y:S05]  /*4220*/  @!P0 BRA `(.L_x_60) ;  /* 0x00000000002c8947 */ /* 0x000fea0003800000 */
[----:B------:R-:W1:Y:S01]  /*4230*/  LDC.64 R24, c[0x0][0x3b0] ;  /* 0x0000ec00ff187b82 */ /* 0x000e620000000a00 */
[----:B------:R-:W-:Y:S01]  /*4240*/  ISETP.GE.AND P1, PT, R10, R8, PT ;  /* 0x000000080a00720c */ /* 0x000fe20003f26270 */
[----:B------:R-:W-:Y:S01]  /*4250*/  FADD R9, -R0, R27 ;  /* 0x0000001b00097221 */ /* 0x000fe20000000100 */
[----:B------:R-:W-:-:S03]  /*4260*/  HFMA2 R13, -RZ, RZ, 0, 5.9604644775390625e-08 ;  /* 0x00000001ff0d7431 */ /* 0x000fc600000001ff */
[----:B------:R-:W-:Y:S02]  /*4270*/  FFMA R0, R9, R7, R0 ;  /* 0x0000000709007223 */ /* 0x000fe40000000000 */
[----:B------:R-:W2:Y:S06]  /*4280*/  LDC.64 R22, c[0x0][0x3b8] ;  /* 0x0000ee00ff167b82 */ /* 0x000eac0000000a00 */
[----:B0-----:R-:W-:Y:S01]  /*4290*/  @P1 FADD R27, -R0, R27 ;  /* 0x0000001b001b1221 */ /* 0x001fe20000000100 */
[----:B-1----:R-:W-:-:S05]  /*42a0*/  @P1 IMAD.WIDE R24, R21, 0x4, R24 ;  /* 0x0000000415181825 */ /* 0x002fca00078e0218 */
[----:B------:R1:W-:Y:S01]  /*42b0*/  @P1 STG.E desc[UR22][R24.64], R0 ;  /* 0x0000000018001986 */ /* 0x0003e2000c101916 */
[----:B--2---:R-:W-:-:S05]  /*42c0*/  @P1 IMAD.WIDE R22, R21, 0x4, R22 ;  /* 0x0000000415161825 */ /* 0x004fca00078e0216 */
[----:B------:R1:W-:Y:S02]  /*42d0*/  @P1 STG.E desc[UR22][R22.64], R27 ;  /* 0x0000001b16001986 */ /* 0x0003e4000c101916 */
.L_x_60:
[----:B------:R-:W-:Y:S05]  /*42e0*/  BSYNC.RECONVERGENT B2 ;  /* 0x0000000000027941 */ /* 0x000fea0003800200 */
.L_x_59:
[----:B------:R-:W-:Y:S01]  /*42f0*/  IADD3 R9, PT, PT, R10, 0x1, RZ ;  /* 0x000000010a097810 */ /* 0x000fe20007ffe0ff */
[----:B------:R-:W-:Y:S06]  /*4300*/  @!P2 BRA `(.L_x_58) ;  /* 0x0000000000e0a947 */ /* 0x000fec0003800000 */
[----:B------:R-:W-:-:S05]  /*4310*/  IMAD.WIDE.U32 R18, R14, 0x4, R18 ;  /* 0x000000040e127825 */ /* 0x000fca00078e0012 */
[----:B------:R-:W2:Y:S01]  /*4320*/  LDG.E.CONSTANT R13, desc[UR22][R18.64] ;  /* 0x00000016120d7981 */ /* 0x000ea2000c1e9900 */
[----:B0-----:R-:W-:Y:S01]  /*4330*/  IMAD.WIDE.U32 R16, R14, 0x4, R16 ;  /* 0x000000040e107825 */ /* 0x001fe200078e0010 */
[----:B------:R-:W-:Y:S01]  /*4340*/  BSSY.RECONVERGENT B2, `(.L_x_61) ;  /* 0x0000017000027945 */ /* 0x000fe20003800200 */
[----:B------:R-:W-:Y:S02]  /*4350*/  ISETP.NE.AND P2, PT, R4, 0x2, PT ;  /* 0x000000020400780c */ /* 0x000fe40003f45270 */
[----:B--2---:R-:W-:Y:S01]  /*4360*/  FSETP.NE.AND P1, PT, |R13|, +INF , PT ;  /* 0x7f8000000d00780b */ /* 0x004fe20003f25200 */
[--C-:B-1----:R-:W-:Y:S01]  /*4370*/  FADD R23, -R2, R13.reuse ;  /* 0x0000000d02177221 */ /* 0x102fe20000000100 */
[--C-:B------:R-:W-:Y:S01]  /*4380*/  FADD R20, -R11, R13.reuse ;  /* 0x0000000d0b147221 */ /* 0x100fe20000000100 */
[----:B------:R-:W-:-:S10]  /*4390*/  PRMT R13, RZ, 0x7610, R13 ;  /* 0x00007610ff0d7816 */ /* 0x000fd4000000000d */
[----:B------:R-:W-:Y:S01]  /*43a0*/  @P1 FFMA R2, R23, R3, R2 ;  /* 0x0000000317021223 */ /* 0x000fe20000000002 */
[----:B------:R-:W-:Y:S01]  /*43b0*/  @P1 FFMA R11, R20, R6, R11 ;  /* 0x00000006140b1223 */ /* 0x000fe2000000000b */
[----:B------:R-:W-:-:S03]  /*43c0*/  IADD3 R23, PT, PT, R21, R14, RZ ;  /* 0x0000000e15177210 */ /* 0x000fc60007ffe0ff */
[----:B------:R-:W-:-:S05]  /*43d0*/  FADD R27, R2, -R11 ;  /* 0x8000000b021b7221 */ /* 0x000fca0000000000 */
[----:B------:R0:W-:Y:S01]  /*43e0*/  STG.E desc[UR22][R16.64], R27 ;  /* 0x0000001b10007986 */ /* 0x0001e2000c101916 */
[----:B------:R-:W-:Y:S05]  /*43f0*/  @!P0 BRA `(.L_x_62) ;  /* 0x00000000002c8947 */ /* 0x000fea0003800000 */
[----:B------:R-:W1:Y:S01]  /*4400*/  LDC.64 R24, c[0x0][0x3b0] ;  /* 0x0000ec00ff187b82 */ /* 0x000e620000000a00 */
[----:B------:R-:W-:Y:S01]  /*4410*/  ISETP.GE.AND P1, PT, R9, R8, PT ;  /* 0x000000080900720c */ /* 0x000fe20003f26270 */
[----:B------:R-:W-:Y:S01]  /*4420*/  FADD R9, -R0, R27 ;  /* 0x0000001b00097221 */ /* 0x000fe20000000100 */
[----:B------:R-:W-:-:S03]  /*4430*/  MOV R13, 0x1 ;  /* 0x00000001000d7802 */ /* 0x000fc60000000f00 */
[----:B------:R-:W-:Y:S02]  /*4440*/  FFMA R0, R9, R7, R0 ;  /* 0x0000000709007223 */ /* 0x000fe40000000000 */
[----:B------:R-:W2:Y:S06]  /*4450*/  LDC.64 R20, c[0x0][0x3b8] ;  /* 0x0000ee00ff147b82 */ /* 0x000eac0000000a00 */
[----:B0-----:R-:W-:Y:S01]  /*4460*/  @P1 FADD R27, -R0, R27 ;  /* 0x0000001b001b1221 */ /* 0x001fe20000000100 */
[----:B-1----:R-:W-:-:S05]  /*4470*/  @P1 IMAD.WIDE R24, R23, 0x4, R24 ;  /* 0x0000000417181825 */ /* 0x002fca00078e0218 */
[----:B------:R1:W-:Y:S01]  /*4480*/  @P1 STG.E desc[UR22][R24.64], R0 ;  /* 0x0000000018001986 */ /* 0x0003e2000c101916 */
[----:B--2---:R-:W-:-:S05]  /*4490*/  @P1 IMAD.WIDE R20, R23, 0x4, R20 ;  /* 0x0000000417141825 */ /* 0x004fca00078e0214 */
[----:B------:R1:W-:Y:S02]  /*44a0*/  @P1 STG.E desc[UR22][R20.64], R27 ;  /* 0x0000001b14001986 */ /* 0x0003e4000c101916 */
.L_x_62:
[----:B------:R-:W-:Y:S05]  /*44b0*/  BSYNC.RECONVERGENT B2 ;  /* 0x0000000000027941 */ /* 0x000fea0003800200 */
.L_x_61:
[----:B------:R-:W-:Y:S01]  /*44c0*/  IADD3 R9, PT, PT, R10, 0x2, RZ ;  /* 0x000000020a097810 */ /* 0x000fe20007ffe0ff */
[----:B------:R-:W-:Y:S06]  /*44d0*/  @!P2 BRA `(.L_x_58) ;  /* 0x00000000006ca947 */ /* 0x000fec0003800000 */
[----:B------:R-:W-:-:S06]  /*44e0*/  IMAD.WIDE.U32 R18, R14, 0x4, R18 ;  /* 0x000000040e127825 */ /* 0x000fcc00078e0012 */
[----:B------:R-:W2:Y:S01]  /*44f0*/  LDG.E.CONSTANT R18, desc[UR22][R18.64] ;  /* 0x0000001612127981 */ /* 0x000ea2000c1e9900 */
[----:B0-----:R-:W-:Y:S01]  /*4500*/  IMAD.WIDE.U32 R16, R14, 0x4, R16 ;  /* 0x000000040e107825 */ /* 0x001fe200078e0010 */
[----:B------:R-:W-:Y:S01]  /*4510*/  BSSY.RECONVERGENT B2, `(.L_x_63) ;  /* 0x0000016000027945 */ /* 0x000fe20003800200 */
[----:B--2---:R-:W-:Y:S02]  /*4520*/  FSETP.NE.AND P1, PT, |R18|, +INF , PT ;  /* 0x7f8000001200780b */ /* 0x004fe40003f25200 */
[--C-:B------:R-:W-:Y:S01]  /*4530*/  FADD R13, -R2, R18.reuse ;  /* 0x00000012020d7221 */ /* 0x100fe20000000100 */
[----:B------:R-:W-:-:S10]  /*4540*/  FADD R4, -R11, R18 ;  /* 0x000000120b047221 */ /* 0x000fd40000000100 */
[----:B------:R-:W-:Y:S01]  /*4550*/  @P1 FFMA R2, R13, R3, R2 ;  /* 0x000000030d021223 */ /* 0x000fe20000000002 */
[----:B------:R-:W-:Y:S01]  /*4560*/  @P1 FFMA R11, R4, R6, R11 ;  /* 0x00000006040b1223 */ /* 0x000fe2000000000b */
[----:B------:R-:W-:-:S03]  /*4570*/  PRMT R13, RZ, 0x7610, R13 ;  /* 0x00007610ff0d7816 */ /* 0x000fc6000000000d */
[----:B-1----:R-:W-:-:S05]  /*4580*/  FADD R21, R2, -R11 ;  /* 0x8000000b02157221 */ /* 0x002fca0000000000 */
[----:B------:R0:W-:Y:S01]  /*4590*/  STG.E desc[UR22][R16.64], R21 ;  /* 0x0000001510007986 */ /* 0x0001e2000c101916 */
[----:B------:R-:W-:Y:S05]  /*45a0*/  @!P0 BRA `(.L_x_64) ;  /* 0x0000000000308947 */ /* 0x000fea0003800000 */
[----:B------:R-:W1:Y:S01]  /*45b0*/  LDC.64 R18, c[0x0][0x3b0] ;  /* 0x0000ec00ff127b82 */ /* 0x000e620000000a00 */
[----:B------:R-:W-:Y:S01]  /*45c0*/  ISETP.GE.AND P0, PT, R9, R8, PT ;  /* 0x000000080900720c */ /* 0x000fe20003f06270 */
[----:B------:R-:W-:Y:S01]  /*45d0*/  FADD R9, -R0, R21 ;  /* 0x0000001500097221 */ /* 0x000fe20000000100 */
[----:B------:R-:W-:-:S03]  /*45e0*/  HFMA2 R13, -RZ, RZ, 0, 5.9604644775390625e-08 ;  /* 0x00000001ff0d7431 */ /* 0x000fc600000001ff */
[----:B------:R-:W-:Y:S02]  /*45f0*/  FFMA R0, R9, R7, R0 ;  /* 0x0000000709007223 */ /* 0x000fe40000000000 */
[----:B0-----:R-:W0:Y:S06]  /*4600*/  LDC.64 R16, c[0x0][0x3b8] ;  /* 0x0000ee00ff107b82 */ /* 0x001e2c0000000a00 */
[----:B------:R-:W-:Y:S01]  /*4610*/  @P0 IADD3 R23, PT, PT, R23, R14, RZ ;  /* 0x0000000e17170210 */ /* 0x000fe20007ffe0ff */
[----:B------:R-:W-:-:S04]  /*4620*/  @P0 FADD R21, -R0, R21 ;  /* 0x0000001500150221 */ /* 0x000fc80000000100 */
[----:B-1----:R-:W-:-:S05]  /*4630*/  @P0 IMAD.WIDE R18, R23, 0x4, R18 ;  /* 0x0000000417120825 */ /* 0x002fca00078e0212 */
[----:B------:R1:W-:Y:S01]  /*4640*/  @P0 STG.E desc[UR22][R18.64], R0 ;  /* 0x0000000012000986 */ /* 0x0003e2000c101916 */
[----:B0-----:R-:W-:-:S05]  /*4650*/  @P0 IMAD.WIDE R16, R23, 0x4, R16 ;  /* 0x0000000417100825 */ /* 0x001fca00078e0210 */
[----:B------:R1:W-:Y:S02]  /*4660*/  @P0 STG.E desc[UR22][R16.64], R21 ;  /* 0x0000001510000986 */ /* 0x0003e4000c101916 */
.L_x_64:
[----:B------:R-:W-:Y:S05]  /*4670*/  BSYNC.RECONVERGENT B2 ;  /* 0x0000000000027941 */ /* 0x000fea0003800200 */
.L_x_63:
[----:B------:R-:W-:-:S07]  /*4680*/  IADD3 R9, PT, PT, R10, 0x3, RZ ;  /* 0x000000030a097810 */ /* 0x000fce0007ffe0ff */
.L_x_58:
[----:B------:R-:W-:Y:S05]  /*4690*/  BSYNC.RECONVERGENT B1 ;  /* 0x0000000000017941 */ /* 0x000fea0003800200 */
.L_x_57:
[----:B------:R-:W2:Y:S01]  /*46a0*/  LDCU UR4, c[0x0][0x394] ;  /* 0x00007280ff0477ac */ /* 0x000ea20008000800 */
[----:B------:R-:W3:Y:S08]  /*46b0*/  LDC R4, c[0x0][0x388] ;  /* 0x0000e200ff047b82 */ /* 0x000ef00000000800 */
[----:B01----:R-:W0:Y:S08]  /*46c0*/  LDC.64 R16, c[0x0][0x380] ;  /* 0x0000e000ff107b82 */ /* 0x003e300000000a00 */
[----:B------:R-:W1:Y:S01]  /*46d0*/  LDC.64 R18, c[0x0][0x3a8] ;  /* 0x0000ea00ff127b82 */ /* 0x000e620000000a00 */
[----:B--2---:R-:W-:-:S04]  /*46e0*/  IADD3 R12, PT, PT, R12, UR4, -R15 ;  /* 0x000000040c0c7c10 */ /* 0x004fc8000fffe80f */
[----:B------:R-:W-:-:S13]  /*46f0*/  ISETP.GT.U32.AND P0, PT, R12, -0x4, PT ;  /* 0xfffffffc0c00780c */ /* 0x000fda0003f04070 */
[----:B------:R-:W-:Y:S05]  /*4700*/  @P0 BRA `(.L_x_5) ;  /* 0x0000000400bc0947 */ /* 0x000fea0003800000 */
.L_x_73:
[----:B---3--:R-:W-:-:S04]  /*4710*/  IMAD R23, R9, R4, R5 ;  /* 0x0000000409177224 */ /* 0x008fc800078e0205 */
[----:B0-2---:R-:W-:-:S05]  /*4720*/  IMAD.WIDE R14, R23, 0x4, R16 ;  /* 0x00000004170e7825 */ /* 0x005fca00078e0210 */
[----:B------:R-:W2:Y:S01]  /*4730*/  LDG.E.CONSTANT R10, desc[UR22][R14.64] ;  /* 0x000000160e0a7981 */ /* 0x000ea2000c1e9900 */
[----:B------:R-:W-:-:S05]  /*4740*/  IMAD.WIDE.U32 R24, R4, 0x4, R14 ;  /* 0x0000000404187825 */ /* 0x000fca00078e000e */
[----:B------:R-:W3:Y:S01]  /*4750*/  LDG.E.CONSTANT R22, desc[UR22][R24.64] ;  /* 0x0000001618167981 */ /* 0x000ee2000c1e9900 */
[----:B------:R-:W-:-:S05]  /*4760*/  IMAD.WIDE.U32 R26, R4, 0x4, R24 ;  /* 0x00000004041a7825 */ /* 0x000fca00078e0018 */
[----:B------:R-:W4:Y:S01]  /*4770*/  LDG.E.CONSTANT R28, desc[UR22][R26.64] ;  /* 0x000000161a1c7981 */ /* 0x000f22000c1e9900 */
[----:B------:R-:W-:-:S06]  /*4780*/  IMAD.WIDE.U32 R20, R4, 0x4, R26 ;  /* 0x0000000404147825 */ /* 0x000fcc00078e001a */
[----:B------:R-:W5:Y:S01]  /*4790*/  LDG.E.CONSTANT R20, desc[UR22][R20.64] ;  /* 0x0000001614147981 */ /* 0x000f62000c1e9900 */
[----:B------:R-:W-:Y:S01]  /*47a0*/  MOV R12, R11 ;  /* 0x0000000b000c7202 */ /* 0x000fe20000000f00 */
[----:B------:R-:W-:Y:S01]  /*47b0*/  BSSY.RECONVERGENT B1, `(.L_x_65) ;  /* 0x0000025000017945 */ /* 0x000fe20003800200 */
[----:B------:R-:W-:Y:S02]  /*47c0*/  MOV R29, R2 ;  /* 0x00000002001d7202 */ /* 0x000fe40000000f00 */
[C---:B--2---:R-:W-:Y:S01]  /*47d0*/  FSETP.NE.AND P0, PT, |R10|.reuse, +INF , PT ;  /* 0x7f8000000a00780b */ /* 0x044fe20003f05200 */
[C---:B------:R-:W-:Y:S02]  /*47e0*/  FADD R11, R10.reuse, -R12 ;  /* 0x8000000c0a0b7221 */ /* 0x040fe40000000000 */
[----:B------:R-:W-:Y:S01]  /*47f0*/  FADD R2, R10, -R29 ;  /* 0x8000001d0a027221 */ /* 0x000fe20000000000 */
[----:B---3--:R-:W-:Y:S02]  /*4800*/  FSETP.NE.AND P1, PT, |R22|, +INF , PT ;  /* 0x7f8000001600780b */ /* 0x008fe40003f25200 */
[----:B----4-:R-:W-:-:S07]  /*4810*/  FSETP.NE.AND P2, PT, |R28|, +INF , PT ;  /* 0x7f8000001c00780b */ /* 0x010fce0003f45200 */
[-C--:B------:R-:W-:Y:S01]  /*4820*/  @P0 FFMA R12, R11, R6.reuse, R12 ;  /* 0x000000060b0c0223 */ /* 0x080fe2000000000c */
[-C--:B------:R-:W-:Y:S01]  /*4830*/  @P0 FFMA R29, R2, R3.reuse, R29 ;  /* 0x00000003021d0223 */ /* 0x080fe2000000001d */
[----:B------:R-:W-:Y:S02]  /*4840*/  LOP3.LUT P0, RZ, R13, 0xff, RZ, 0xc0, !PT ;  /* 0x000000ff0dff7812 */ /* 0x000fe4000780c0ff */
[----:B------:R-:W-:Y:S01]  /*4850*/  FADD R11, -R12, R22 ;  /* 0x000000160c0b7221 */ /* 0x000fe20000000100 */
[C---:B------:R-:W-:Y:S01]  /*4860*/  FADD R27, R29.reuse, -R12 ;  /* 0x8000000c1d1b7221 */ /* 0x040fe20000000000 */
[----:B------:R-:W-:Y:S02]  /*4870*/  FADD R2, -R29, R22 ;  /* 0x000000161d027221 */ /* 0x000fe40000000100 */
[----:B------:R-:W-:Y:S02]  /*4880*/  @P1 FFMA R12, R11, R6, R12 ;  /* 0x000000060b0c1223 */ /* 0x000fe4000000000c */
[----:B------:R-:W-:Y:S01]  /*4890*/  @P1 FFMA R29, R2, R3, R29 ;  /* 0x00000003021d1223 */ /* 0x000fe2000000001d */
[----:B-----5:R-:W-:-:S02]  /*48a0*/  FSETP.NE.AND P1, PT, |R20|, +INF , PT ;  /* 0x7f8000001400780b */ /* 0x020fc40003f25200 */
[----:B------:R-:W-:Y:S01]  /*48b0*/  MOV R21, R12 ;  /* 0x0000000c00157202 */ /* 0x000fe20000000f00 */
[----:B-1----:R-:W-:Y:S01]  /*48c0*/  IMAD.WIDE R12, R23, 0x4, R18 ;  /* 0x00000004170c7825 */ /* 0x002fe200078e0212 */
[----:B------:R-:W-:-:S04]  /*48d0*/  MOV R2, R29 ;  /* 0x0000001d00027202 */ /* 0x000fc80000000f00 */
[----:B------:R0:W-:Y:S01]  /*48e0*/  STG.E desc[UR22][R12.64], R27 ;  /* 0x0000001b0c007986 */ /* 0x0001e2000c101916 */
[C-C-:B------:R-:W-:Y:S01]  /*48f0*/  FADD R11, -R2.reuse, R28.reuse ;  /* 0x0000001c020b7221 */ /* 0x140fe20000000100 */
[----:B------:R-:W-:Y:S01]  /*4900*/  FADD R28, -R21, R28 ;  /* 0x0000001c151c7221 */ /* 0x000fe20000000100 */
[--C-:B------:R-:W-:Y:S02]  /*4910*/  FADD R25, R2, -R21.reuse ;  /* 0x8000001502197221 */ /* 0x100fe40000000000 */
[----:B------:R-:W-:Y:S01]  /*4920*/  @P2 FFMA R2, R11, R3, R2 ;  /* 0x000000030b022223 */ /* 0x000fe20000000002 */
[----:B------:R-:W-:Y:S01]  /*4930*/  @P2 FFMA R21, R28, R6, R21 ;  /* 0x000000061c152223 */ /* 0x000fe20000000015 */
[----:B------:R-:W-:Y:S01]  /*4940*/  IMAD.WIDE.U32 R10, R4, 0x4, R12 ;  /* 0x00000004040a7825 */ /* 0x000fe200078e000c */
[----:B------:R-:W-:Y:S06]  /*4950*/  @!P0 BRA `(.L_x_66) ;  /* 0x0000000000288947 */ /* 0x000fec0003800000 */
[----:B------:R-:W1:Y:S01]  /*4960*/  LDC.64 R14, c[0x0][0x3b0] ;  /* 0x0000ec00ff0e7b82 */ /* 0x000e620000000a00 */
[----:B------:R-:W-:Y:S01]  /*4970*/  ISETP.GE.AND P2, PT, R9, R8, PT ;  /* 0x000000080900720c */ /* 0x000fe20003f46270 */
[----:B------:R-:W-:-:S04]  /*4980*/  FADD R29, -R0, R27 ;  /* 0x0000001b001d7221 */ /* 0x000fc80000000100 */
[----:B------:R-:W-:Y:S02]  /*4990*/  FFMA R0, R29, R7, R0 ;  /* 0x000000071d007223 */ /* 0x000fe40000000000 */
[----:B0-----:R-:W0:Y:S06]  /*49a0*/  LDC.64 R12, c[0x0][0x3b8] ;  /* 0x0000ee00ff0c7b82 */ /* 0x001e2c0000000a00 */
[----:B------:R-:W-:Y:S01]  /*49b0*/  @P2 FADD R27, -R0, R27 ;  /* 0x0000001b001b2221 */ /* 0x000fe20000000100 */
[----:B-1----:R-:W-:-:S05]  /*49c0*/  @P2 IMAD.WIDE R14, R23, 0x4, R14 ;  /* 0x00000004170e2825 */ /* 0x002fca00078e020e */
[----:B------:R1:W-:Y:S01]  /*49d0*/  @P2 STG.E desc[UR22][R14.64], R0 ;  /* 0x000000000e002986 */ /* 0x0003e2000c101916 */
[----:B0-----:R-:W-:-:S05]  /*49e0*/  @P2 IMAD.WIDE R12, R23, 0x4, R12 ;  /* 0x00000004170c2825 */ /* 0x001fca00078e020c */
[----:B------:R1:W-:Y:S02]  /*49f0*/  @P2 STG.E desc[UR22][R12.64], R27 ;  /* 0x0000001b0c002986 */ /* 0x0003e4000c101916 */
.L_x_66:
[----:B------:R-:W-:Y:S05]  /*4a00*/  BSYNC.RECONVERGENT B1 ;  /* 0x0000000000017941 */ /* 0x000fea0003800200 */
.L_x_65:
[----:B------:R2:W-:Y:S01]  /*4a10*/  STG.E desc[UR22][R10.64], R25 ;  /* 0x000000190a007986 */ /* 0x0005e2000c101916 */
[C-C-:B01----:R-:W-:Y:S01]  /*4a20*/  FADD R13, -R2.reuse, R20.reuse ;  /* 0x00000014020d7221 */ /* 0x143fe20000000100 */
[----:B------:R-:W-:Y:S01]  /*4a30*/  FADD R20, -R21, R20 ;  /* 0x0000001415147221 */ /* 0x000fe20000000100 */
[----:B------:R-:W-:Y:S01]  /*4a40*/  BSSY.RECONVERGENT B1, `(.L_x_67) ;  /* 0x0000012000017945 */ /* 0x000fe20003800200 */
[--C-:B------:R-:W-:Y:S01]  /*4a50*/  FADD R27, R2, -R21.reuse ;  /* 0x80000015021b7221 */ /* 0x100fe20000000000 */
[----:B------:R-:W-:Y:S01]  /*4a60*/  @P1 FFMA R2, R13, R3, R2 ;  /* 0x000000030d021223 */ /* 0x000fe20000000002 */
[----:B------:R-:W-:Y:S01]  /*4a70*/  @P1 FFMA R21, R20, R6, R21 ;  /* 0x0000000614151223 */ /* 0x000fe20000000015 */
[----:B------:R-:W-:Y:S01]  /*4a80*/  IMAD.WIDE.U32 R12, R4, 0x4, R10 ;  /* 0x00000004040c7825 */ /* 0x000fe200078e000a */
[----:B------:R-:W-:Y:S01]  /*4a90*/  IADD3 R29, PT, PT, R23, R4, RZ ;  /* 0x00000004171d7210 */ /* 0x000fe20007ffe0ff */
[----:B------:R-:W-:Y:S06]  /*4aa0*/  @!P0 BRA `(.L_x_68) ;  /* 0x00000000002c8947 */ /* 0x000fec0003800000 */
[----:B------:R-:W0:Y:S01]  /*4ab0*/  LDC.64 R14, c[0x0][0x3b0] ;  /* 0x0000ec00ff0e7b82 */ /* 0x000e220000000a00 */
[----:B------:R-:W-:-:S04]  /*4ac0*/  IADD3 R23, PT, PT, R9, 0x1, RZ ;  /* 0x0000000109177810 */ /* 0x000fc80007ffe0ff */
[----:B------:R-:W-:Y:S01]  /*4ad0*/  ISETP.GE.AND P1, PT, R23, R8, PT ;  /* 0x000000081700720c */ /* 0x000fe20003f26270 */
[----:B------:R-:W-:Y:S02]  /*4ae0*/  FADD R23, -R0, R25 ;  /* 0x0000001900177221 */ /* 0x000fe40000000100 */
[----:B--2---:R-:W1:Y:S02]  /*4af0*/  LDC.64 R10, c[0x0][0x3b8] ;  /* 0x0000ee00ff0a7b82 */ /* 0x004e640000000a00 */
[----:B------:R-:W-:-:S08]  /*4b00*/  FFMA R0, R23, R7, R0 ;  /* 0x0000000717007223 */ /* 0x000fd00000000000 */
[----:B------:R-:W-:Y:S01]  /*4b10*/  @P1 FADD R25, -R0, R25 ;  /* 0x0000001900191221 */ /* 0x000fe20000000100 */
[----:B0-----:R-:W-:-:S05]  /*4b20*/  @P1 IMAD.WIDE R14, R29, 0x4, R14 ;  /* 0x000000041d0e1825 */ /* 0x001fca00078e020e */
[----:B------:R0:W-:Y:S01]  /*4b30*/  @P1 STG.E desc[UR22][R14.64], R0 ;  /* 0x000000000e001986 */ /* 0x0001e2000c101916 */
[----:B-1----:R-:W-:-:S05]  /*4b40*/  @P1 IMAD.WIDE R10, R29, 0x4, R10 ;  /* 0x000000041d0a1825 */ /* 0x002fca00078e020a */
[----:B------:R0:W-:Y:S02]  /*4b50*/  @P1 STG.E desc[UR22][R10.64], R25 ;  /* 0x000000190a001986 */ /* 0x0001e4000c101916 */
.L_x_68:
[----:B------:R-:W-:Y:S05]  /*4b60*/  BSYNC.RECONVERGENT B1 ;  /* 0x0000000000017941 */ /* 0x000fea0003800200 */
.L_x_67:
[----:B------:R1:W-:Y:S01]  /*4b70*/  STG.E desc[UR22][R12.64], R27 ;  /* 0x0000001b0c007986 */ /* 0x0003e2000c101916 */
[----:B------:R-:W-:Y:S01]  /*4b80*/  BSSY.RECONVERGENT B1, `(.L_x_69) ;  /* 0x0000010000017945 */ /* 0x000fe20003800200 */
[----:B0-----:R-:W-:-:S04]  /*4b90*/  IMAD.WIDE.U32 R14, R4, 0x4, R12 ;  /* 0x00000004040e7825 */ /* 0x001fc800078e000c */
[----:B--2---:R-:W-:Y:S01]  /*4ba0*/  FADD R25, R2, -R21 ;  /* 0x8000001502197221 */ /* 0x004fe20000000000 */
[----:B------:R-:W-:Y:S01]  /*4bb0*/  IADD3 R23, PT, PT, R29, R4, RZ ;  /* 0x000000041d177210 */ /* 0x000fe20007ffe0ff */
[----:B------:R-:W-:Y:S06]  /*4bc0*/  @!P0 BRA `(.L_x_70) ;  /* 0x00000000002c8947 */ /* 0x000fec0003800000 */
[----:B-1----:R-:W0:Y:S01]  /*4bd0*/  LDC.64 R12, c[0x0][0x3b0] ;  /* 0x0000ec00ff0c7b82 */ /* 0x002e220000000a00 */
[----:B------:R-:W-:-:S04]  /*4be0*/  IADD3 R29, PT, PT, R9, 0x2, RZ ;  /* 0x00000002091d7810 */ /* 0x000fc80007ffe0ff */
[----:B------:R-:W-:Y:S01]  /*4bf0*/  ISETP.GE.AND P1, PT, R29, R8, PT ;  /* 0x000000081d00720c */ /* 0x000fe20003f26270 */
[----:B------:R-:W-:Y:S02]  /*4c00*/  FADD R29, -R0, R27 ;  /* 0x0000001b001d7221 */ /* 0x000fe40000000100 */
[----:B------:R-:W1:Y:S02]  /*4c10*/  LDC.64 R10, c[0x0][0x3b8] ;  /* 0x0000ee00ff0a7b82 */ /* 0x000e640000000a00 */
[----:B------:R-:W-:-:S08]  /*4c20*/  FFMA R0, R29, R7, R0 ;  /* 0x000000071d007223 */ /* 0x000fd00000000000 */
[----:B------:R-:W-:Y:S01]  /*4c30*/  @P1 FADD R27, -R0, R27 ;  /* 0x0000001b001b1221 */ /* 0x000fe20000000100 */
[----:B0-----:R-:W-:-:S05]  /*4c40*/  @P1 IMAD.WIDE R12, R23, 0x4, R12 ;  /* 0x00000004170c1825 */ /* 0x001fca00078e020c */
[----:B------:R0:W-:Y:S01]  /*4c50*/  @P1 STG.E desc[UR22][R12.64], R0 ;  /* 0x000000000c001986 */ /* 0x0001e2000c101916 */
[----:B-1----:R-:W-:-:S05]  /*4c60*/  @P1 IMAD.WIDE R10, R23, 0x4, R10 ;  /* 0x00000004170a1825 */ /* 0x002fca00078e020a */
[----:B------:R0:W-:Y:S02]  /*4c70*/  @P1 STG.E desc[UR22][R10.64], R27 ;  /* 0x0000001b0a001986 */ /* 0x0001e4000c101916 */
.L_x_70:
[----:B------:R-:W-:Y:S05]  /*4c80*/  BSYNC.RECONVERGENT B1 ;  /* 0x0000000000017941 */ /* 0x000fea0003800200 */
.L_x_69:
[----:B------:R2:W-:Y:S01]  /*4c90*/  STG.E desc[UR22][R14.64], R25 ;  /* 0x000000190e007986 */ /* 0x0005e2000c101916 */
[----:B------:R-:W-:Y:S01]  /*4ca0*/  BSSY.RECONVERGENT B1, `(.L_x_71) ;  /* 0x0000011000017945 */ /* 0x000fe20003800200 */
[----:B01----:R-:W-:Y:S02]  /*4cb0*/  PRMT R13, RZ, 0x7610, R13 ;  /* 0x00007610ff0d7816 */ /* 0x003fe4000000000d */
[----:B------:R-:W-:Y:S01]  /*4cc0*/  MOV R11, R21 ;  /* 0x00000015000b7202 */ /* 0x000fe20000000f00 */
[----:B------:R-:W-:Y:S06]  /*4cd0*/  @!P0 BRA `(.L_x_72) ;  /* 0x0000000000348947 */ /* 0x000fec0003800000 */
[----:B--2---:R-:W0:Y:S01]  /*4ce0*/  LDC.64 R14, c[0x0][0x3b0] ;  /* 0x0000ec00ff0e7b82 */ /* 0x004e220000000a00 */
[----:B------:R-:W-:-:S04]  /*4cf0*/  IADD3 R21, PT, PT, R9, 0x3, RZ ;  /* 0x0000000309157810 */ /* 0x000fc80007ffe0ff */
[----:B------:R-:W-:Y:S01]  /*4d00*/  ISETP.GE.AND P0, PT, R21, R8, PT ;  /* 0x000000081500720c */ /* 0x000fe20003f06270 */
[----:B------:R-:W-:Y:S02]  /*4d10*/  FADD R21, -R0, R25 ;  /* 0x0000001900157221 */ /* 0x000fe40000000100 */
[----:B------:R-:W1:Y:S02]  /*4d20*/  LDC.64 R12, c[0x0][0x3b8] ;  /* 0x0000ee00ff0c7b82 */ /* 0x000e640000000a00 */
[----:B------:R-:W-:-:S08]  /*4d30*/  FFMA R0, R21, R7, R0 ;  /* 0x0000000715007223 */ /* 0x000fd00000000000 */
[----:B------:R-:W-:Y:S01]  /*4d40*/  @P0 IADD3 R21, PT, PT, R23, R4, RZ ;  /* 0x0000000417150210 */ /* 0x000fe20007ffe0ff */
[----:B------:R-:W-:-:S04]  /*4d50*/  @P0 FADD R25, -R0, R25 ;  /* 0x0000001900190221 */ /* 0x000fc80000000100 */
[----:B0-----:R-:W-:-:S05]  /*4d60*/  @P0 IMAD.WIDE R14, R21, 0x4, R14 ;  /* 0x00000004150e0825 */ /* 0x001fca00078e020e */
[----:B------:R0:W-:Y:S01]  /*4d70*/  @P0 STG.E desc[UR22][R14.64], R0 ;  /* 0x000000000e000986 */ /* 0x0001e2000c101916 */
[----:B-1----:R-:W-:-:S04]  /*4d80*/  @P0 IMAD.WIDE R20, R21, 0x4, R12 ;  /* 0x0000000415140825 */ /* 0x002fc800078e020c */
[----:B------:R-:W-:Y:S01]  /*4d90*/  HFMA2 R13, -RZ, RZ, 0, 5.9604644775390625e-08 ;  /* 0x00000001ff0d7431 */ /* 0x000fe200000001ff */
[----:B------:R0:W-:Y:S06]  /*4da0*/  @P0 STG.E desc[UR22][R20.64], R25 ;  /* 0x0000001914000986 */ /* 0x0001ec000c101916 */
.L_x_72:
[----:B------:R-:W-:Y:S05]  /*4db0*/  BSYNC.RECONVERGENT B1 ;  /* 0x0000000000017941 */ /* 0x000fea0003800200 */
.L_x_71:
[----:B------:R-:W1:Y:S01]  /*4dc0*/  LDCU UR4, c[0x0][0x38c] ;  /* 0x00007180ff0477ac */ /* 0x000e620008000800 */
[----:B------:R-:W-:-:S04]  /*4dd0*/  IADD3 R9, PT, PT, R9, 0x4, RZ ;  /* 0x0000000409097810 */ /* 0x000fc80007ffe0ff */
[----:B-1----:R-:W-:-:S13]  /*4de0*/  ISETP.GE.AND P0, PT, R9, UR4, PT ;  /* 0x0000000409007c0c */ /* 0x002fda000bf06270 */
[----:B------:R-:W-:Y:S05]  /*4df0*/  @!P0 BRA `(.L_x_73) ;  /* 0xfffffff800448947 */ /* 0x000fea000383ffff */
.L_x_5:
[----:B------:R-:W-:Y:S05]  /*4e00*/  BSYNC.RECONVERGENT B0 ;  /* 0x0000000000007941 */ /* 0x000fea0003800200 */
.L_x_4:
[----:B------:R-:W5:Y:S01]  /*4e10*/  LDCU UR4, c[0x0][0x388] ;  /* 0x00007100ff0477ac */ /* 0x000f620008000800 */
[----:B------:R-:W-:-:S04]  /*4e20*/  IADD3 R5, PT, PT, R5, UR7, RZ ;  /* 0x0000000705057c10 */ /* 0x000fc8000fffe0ff */
[----:B-----5:R-:W-:-:S13]  /*4e30*/  ISETP.GE.AND P0, PT, R5, UR4, PT ;  /* 0x0000000405007c0c */ /* 0x020fda000bf06270 */
[----:B------:R-:W-:Y:S05]  /*4e40*/  @!P0 BRA `(.L_x_74) ;  /* 0xffffffb400a48947 */ /* 0x000fea000383ffff */
[----:B------:R-:W-:Y:S05]  /*4e50*/  EXIT ;  /* 0x000000000000794d */ /* 0x000fea0003800000 */
.L_x_3:
[----:B------:R-:W0:Y:S01]  /*4e60*/  LDCU UR8, c[0x0][0x388] ;  /* 0x00007100ff0877ac */ /* 0x000e220008000800 */
[----:B------:R-:W-:Y:S01]  /*4e70*/  BSSY.RECONVERGENT B1, `(.L_x_75) ;  /* 0x000058f000017945 */ /* 0x000fe20003800200 */
[----:B------:R-:W0:Y:S02]  /*4e80*/  LDCU.64 UR4, c[0x0][0x3a8] ;  /* 0x00007500ff0477ac */ /* 0x000e240008000a00 */
[----:B0-----:R-:W-:Y:S02]  /*4e90*/  UIMAD.WIDE.U32 UR12, UR8, 0x8, UR4 ;  /* 0x00000008080c78a5 */ /* 0x001fe4000f8e0004 */
[----:B------:R-:W-:Y:S02]  /*4ea0*/  UIMAD.WIDE.U32 UR14, UR8, 0xc, UR4 ;  /* 0x0000000c080e78a5 */ /* 0x000fe4000f8e0004 */
[----:B------:R-:W-:Y:S02]  /*4eb0*/  UIMAD.WIDE.U32 UR16, UR8, 0x10, UR4 ;  /* 0x00000010081078a5 */ /* 0x000fe4000f8e0004 */
[----:B------:R-:W-:-:S02]  /*4ec0*/  UIMAD.WIDE.U32 UR18, UR8, 0x14, UR4 ;  /* 0x00000014081278a5 */ /* 0x000fc4000f8e0004 */
[----:B------:R-:W-:-:S12]  /*4ed0*/  UIMAD.WIDE.U32 UR4, UR8, 0x1c, UR4 ;  /* 0x0000001c080478a5 */ /* 0x000fd8000f8e0004 */
.L_x_167:
[----:B012-4-:R-:W0:Y:S08]  /*4ee0*/  LDC.64 R12, c[0x0][0x3a0] ;  /* 0x0000e800ff0c7b82 */ /* 0x017e300000000a00 */
[----:B------:R-:W1:Y:S01]  /*4ef0*/  LDC R11, c[0x0][0x38c] ;  /* 0x0000e300ff0b7b82 */ /* 0x000e620000000800 */
[----:B0-----:R-:W-:-:S05]  /*4f00*/  IMAD.WIDE R12, R5, 0x4, R12 ;  /* 0x00000004050c7825 */ /* 0x001fca00078e020c */
[----:B------:R-:W2:Y:S01]  /*4f10*/  LDG.E.CONSTANT R8, desc[UR22][R12.64] ;  /* 0x000000160c087981 */ /* 0x000ea2000c1e9900 */
[----:B------:R-:W-:Y:S01]  /*4f20*/  BSSY.RECONVERGENT B0, `(.L_x_76) ;  /* 0x000057f000007945 */ /* 0x000fe20003800200 */
[----:B--2---:R-:W-:-:S04]  /*4f30*/  VIMNMX R8, PT, PT, RZ, R8, !PT ;  /* 0x00000008ff087248 */ /* 0x004fc80007fe0100 */
[----:B-1----:R-:W-:-:S13]  /*4f40*/  ISETP.GE.AND P0, PT, R8, R11, PT ;  /* 0x0000000b0800720c */ /* 0x002fda0003f06270 */
[----:B---3--:R-:W-:Y:S05]  /*4f50*/  @P0 BRA `(.L_x_77) ;  /* 0x0000005400ec0947 */ /* 0x008fea0003800000 */
[----:B------:R-:W0:Y:S01]  /*4f60*/  LDCU UR8, c[0x0][0x394] ;  /* 0x00007280ff0877ac */ /* 0x000e220008000800 */
[----:B------:R-:W-:Y:S01]  /*4f70*/  BSSY.RECONVERGENT B2, `(.L_x_78) ;  /* 0x000005a000027945 */ /* 0x000fe20003800200 */
[----:B0-----:R-:W-:-:S04]  /*4f80*/  IADD3 R10, PT, PT, R8, UR8, RZ ;  /* 0x00000008080a7c10 */ /* 0x001fc8000fffe0ff */
[C---:B------:R-:W-:Y:S02]  /*4f90*/  ISETP.GT.AND P0, PT, R10.reuse, 0x1, PT ;  /* 0x000000010a00780c */ /* 0x040fe40003f04270 */
[----:B------:R-:W-:-:S04]  /*4fa0*/  IADD3 R9, PT, PT, R10, UR20, RZ ;  /* 0x000000140a097c10 */ /* 0x000fc8000fffe0ff */
[----:B------:R-:W-:-:S07]  /*4fb0*/  VIMNMX R0, PT, PT, R9, R11, PT ;  /* 0x0000000b09007248 */ /* 0x000fce0003fe0100 */
[----:B------:R-:W-:Y:S05]  /*4fc0*/  @!P0 BRA `(.L_x_79) ;  /* 0x0000000400508947 */ /* 0x000fea0003800000 */
[----:B------:R-:W-:Y:S01]  /*4fd0*/  IADD3 R2, PT, PT, R10, -0x1, RZ ;  /* 0xffffffff0a027810 */ /* 0x000fe20007ffe0ff */
[----:B------:R-:W-:Y:S01]  /*4fe0*/  BSSY.RECONVERGENT B3, `(.L_x_80) ;  /* 0x0000027000037945 */ /* 0x000fe20003800200 */
[----:B------:R-:W-:Y:S02]  /*4ff0*/  MOV R4, RZ ;  /* 0x000000ff00047202 */ /* 0x000fe40000000f00 */
[----:B------:R-:W-:-:S04]  /*5000*/  VIMNMX R2, PT, PT, R2, R11, PT ;  /* 0x0000000b02027248 */ /* 0x000fc80003fe0100 */
[C---:B------:R-:W-:Y:S02]  /*5010*/  ISETP.GE.AND P0, PT, R2.reuse, 0x8, PT ;  /* 0x000000080200780c */ /* 0x040fe40003f06270 */
[----:B------:R-:W-:-:S11]  /*5020*/  VIMNMX R2, PT, PT, R2, 0x1, !PT ;  /* 0x0000000102027848 */ /* 0x000fd60007fe0100 */
[----:B------:R-:W-:Y:S05]  /*5030*/  @!P0 BRA `(.L_x_81) ;  /* 0x0000000000848947 */ /* 0x000fea0003800000 */
[----:B------:R-:W-:Y:S01]  /*5040*/  LOP3.LUT R4, R2, 0x7ffffff8, RZ, 0xc0, !PT ;  /* 0x7ffffff802047812 */ /* 0x000fe200078ec0ff */
[----:B------:R-:W-:Y:S01]  /*5050*/  BSSY.RECONVERGENT B4, `(.L_x_81) ;  /* 0x000001f000047945 */ /* 0x000fe20003800200 */
[----:B------:R-:W-:Y:S02]  /*5060*/  MOV R28, R5 ;  /* 0x00000005001c7202 */ /* 0x000fe40000000f00 */
[----:B------:R-:W-:-:S07]  /*5070*/  IADD3 R30, PT, PT, -R4, RZ, RZ ;  /* 0x000000ff041e7210 */ /* 0x000fce0007ffe1ff */
.L_x_82:
[----:B0-----:R-:W0:Y:S01]  /*5080*/  LDC.64 R12, c[0x0][0x3a8] ;  /* 0x0000ea00ff0c7b82 */ /* 0x001e220000000a00 */
[----:B------:R-:W-:Y:S01]  /*5090*/  HFMA2 R27, -RZ, RZ, 0, 2.384185791015625e-07 ;  /* 0x00000004ff1b7431 */ /* 0x000fe200000001ff */
[----:B------:R-:W-:Y:S01]  /*50a0*/  MOV R17, 0x4 ;  /* 0x0000000400117802 */ /* 0x000fe20000000f00 */
[----:B------:R-:W-:Y:S01]  /*50b0*/  HFMA2 R15, -RZ, RZ, 0, 2.384185791015625e-07 ;  /* 0x00000004ff0f7431 */ /* 0x000fe200000001ff */
[----:B------:R-:W-:Y:S01]  /*50c0*/  MOV R31, 0x7fc00000 ;  /* 0x7fc00000001f7802 */ /* 0x000fe20000000f00 */
[----:B------:R-:W-:Y:S01]  /*50d0*/  HFMA2 R19, -RZ, RZ, 0, 2.384185791015625e-07 ;  /* 0x00000004ff137431 */ /* 0x000fe200000001ff */
[----:B------:R-:W-:Y:S01]  /*50e0*/  MOV R23, 0x4 ;  /* 0x0000000400177802 */ /* 0x000fe20000000f00 */
[----:B------:R-:W-:Y:S01]  /*50f0*/  IMAD.WIDE R16, R28, R17, UR16 ;  /* 0x000000101c107e25 */ /* 0x000fe2000f8e0211 */
[----:B------:R-:W1:Y:S01]  /*5100*/  LDC R29, c[0x0][0x388] ;  /* 0x0000e200ff1d7b82 */ /* 0x000e620000000800 */
[----:B------:R-:W-:Y:S02]  /*5110*/  IADD3 R30, PT, PT, R30, 0x8, RZ ;  /* 0x000000081e1e7810 */ /* 0x000fe40007ffe0ff */
[----:B------:R-:W-:-:S02]  /*5120*/  IMAD.WIDE R26, R28, R27, UR12 ;  /* 0x0000000c1c1a7e25 */ /* 0x000fc4000f8e021b */
[----:B------:R-:W-:Y:S02]  /*5130*/  ISETP.NE.AND P0, PT, R30, RZ, PT ;  /* 0x000000ff1e00720c */ /* 0x000fe40003f05270 */
[----:B------:R-:W-:-:S04]  /*5140*/  IMAD.WIDE R14, R28, R15, UR14 ;  /* 0x0000000e1c0e7e25 */ /* 0x000fc8000f8e020f */
[----:B------:R-:W-:-:S04]  /*5150*/  IMAD.WIDE R18, R28, R19, UR18 ;  /* 0x000000121c127e25 */ /* 0x000fc8000f8e0213 */
[----:B------:R-:W-:-:S04]  /*5160*/  IMAD.WIDE R22, R28, R23, UR4 ;  /* 0x000000041c167e25 */ /* 0x000fc8000f8e0217 */
[----:B0-----:R-:W-:-:S05]  /*5170*/  IMAD.WIDE R12, R28, 0x4, R12 ;  /* 0x000000041c0c7825 */ /* 0x001fca00078e020c */
[----:B------:R0:W-:Y:S01]  /*5180*/  STG.E desc[UR22][R12.64], R31 ;  /* 0x0000001f0c007986 */ /* 0x0001e2000c101916 */
[C---:B-1----:R-:W-:Y:S01]  /*5190*/  IMAD.WIDE.U32 R24, R29.reuse, 0x4, R12 ;  /* 0x000000041d187825 */ /* 0x042fe200078e000c */
[----:B------:R-:W-:-:S03]  /*51a0*/  LEA R28, R29, R28, 0x3 ;  /* 0x0000001c1d1c7211 */ /* 0x000fc600078e18ff */
[----:B------:R-:W-:Y:S01]  /*51b0*/  IMAD.WIDE.U32 R20, R29, 0x18, R12 ;  /* 0x000000181d147825 */ /* 0x000fe200078e000c */
[----:B------:R0:W-:Y:S04]  /*51c0*/  STG.E desc[UR22][R24.64], R31 ;  /* 0x0000001f18007986 */ /* 0x0001e8000c101916 */
[----:B------:R0:W-:Y:S04]  /*51d0*/  STG.E desc[UR22][R26.64], R31 ;  /* 0x0000001f1a007986 */ /* 0x0001e8000c101916 */
[----:B------:R0:W-:Y:S04]  /*51e0*/  STG.E desc[UR22][R14.64], R31 ;  /* 0x0000001f0e007986 */ /* 0x0001e8000c101916 */
[----:B------:R0:W-:Y:S04]  /*51f0*/  STG.E desc[UR22][R16.64], R31 ;  /* 0x0000001f10007986 */ /* 0x0001e8000c101916 */
[----:B------:R0:W-:Y:S04]  /*5200*/  STG.E desc[UR22][R18.64], R31 ;  /* 0x0000001f12007986 */ /* 0x0001e8000c101916 */
[----:B------:R0:W-:Y:S04]  /*5210*/  STG.E desc[UR22][R20.64], R31 ;  /* 0x0000001f14007986 */ /* 0x0001e8000c101916 */
[----:B------:R0:W-:Y:S01]  /*5220*/  STG.E desc[UR22][R22.64], R31 ;  /* 0x0000001f16007986 */ /* 0x0001e2000c101916 */
[----:B------:R-:W-:Y:S05]  /*5230*/  @P0 BRA `(.L_x_82) ;  /* 0xfffffffc00900947 */ /* 0x000fea000383ffff */
[----:B------:R-:W-:Y:S05]  /*5240*/  BSYNC.RECONVERGENT B4 ;  /* 0x0000000000047941 */ /* 0x000fea0003800200 */
.L_x_81:
[----:B------:R-:W-:Y:S05]  /*5250*/  BSYNC.RECONVERGENT B3 ;  /* 0x0000000000037941 */ /* 0x000fea0003800200 */
.L_x_80:
[----:B0-----:R-:W-:-:S13]  /*5260*/  LOP3.LUT P0, R12, R2, 0x7, RZ, 0xc0, !PT ;  /* 0x00000007020c7812 */ /* 0x001fda000780c0ff */
[----:B------:R-:W-:Y:S05]  /*5270*/  @!P0 BRA `(.L_x_79) ;  /* 0x0000000000a48947 */ /* 0x000fea0003800000 */
[----:B------:R-:W-:Y:S01]  /*5280*/  ISETP.GE.U32.AND P0, PT, R12, 0x4, PT ;  /* 0x000000040c00780c */ /* 0x000fe20003f06070 */
[----:B------:R-:W-:Y:S01]  /*5290*/  BSSY.RECONVERGENT B3, `(.L_x_83) ;  /* 0x0000011000037945 */ /* 0x000fe20003800200 */
[----:B------:R-:W-:-:S04]  /*52a0*/  LOP3.LUT R20, R2, 0x3, RZ, 0xc0, !PT ;  /* 0x0000000302147812 */ /* 0x000fc800078ec0ff */
[----:B------:R-:W-:-:S07]  /*52b0*/  ISETP.NE.AND P1, PT, R20, RZ, PT ;  /* 0x000000ff1400720c */ /* 0x000fce0003f25270 */
[----:B------:R-:W-:Y:S06]  /*52c0*/  @!P0 BRA `(.L_x_84) ;  /* 0x0000000000348947 */ /* 0x000fec0003800000 */
[----:B------:R-:W0:Y:S01]  /*52d0*/  LDC R19, c[0x0][0x388] ;  /* 0x0000e200ff137b82 */ /* 0x000e220000000800 */
[----:B------:R-:W-:-:S07]  /*52e0*/  MOV R21, 0x7fc00000 ;  /* 0x7fc0000000157802 */ /* 0x000fce0000000f00 */
[----:B------:R-:W1:Y:S01]  /*52f0*/  LDC.64 R12, c[0x0][0x3a8] ;  /* 0x0000ea00ff0c7b82 */ /* 0x000e620000000a00 */
[C---:B0-----:R-:W-:Y:S01]  /*5300*/  IMAD R15, R4.reuse, R19, R5 ;  /* 0x00000013040f7224 */ /* 0x041fe200078e0205 */
[----:B------:R-:W-:-:S03]  /*5310*/  IADD3 R4, PT, PT, R4, 0x4, RZ ;  /* 0x0000000404047810 */ /* 0x000fc60007ffe0ff */
[----:B-1----:R-:W-:-:S05]  /*5320*/  IMAD.WIDE R12, R15, 0x4, R12 ;  /* 0x000000040f0c7825 */ /* 0x002fca00078e020c */
[----:B------:R0:W-:Y:S01]  /*5330*/  STG.E desc[UR22][R12.64], R21 ;  /* 0x000000150c007986 */ /* 0x0001e2000c101916 */
[----:B------:R-:W-:-:S05]  /*5340*/  IMAD.WIDE.U32 R14, R19, 0x4, R12 ;  /* 0x00000004130e7825 */ /* 0x000fca00078e000c */
[----:B------:R0:W-:Y:S01]  /*5350*/  STG.E desc[UR22][R14.64], R21 ;  /* 0x000000150e007986 */ /* 0x0001e2000c101916 */
[----:B------:R-:W-:-:S05]  /*5360*/  IMAD.WIDE.U32 R16, R19, 0x4, R14 ;  /* 0x0000000413107825 */ /* 0x000fca00078e000e */
[----:B------:R0:W-:Y:S01]  /*5370*/  STG.E desc[UR22][R16.64], R21 ;  /* 0x0000001510007986 */ /* 0x0001e2000c101916 */
[----:B------:R-:W-:-:S05]  /*5380*/  IMAD.WIDE.U32 R18, R19, 0x4, R16 ;  /* 0x0000000413127825 */ /* 0x000fca00078e0010 */
[----:B------:R0:W-:Y:S02]  /*5390*/  STG.E desc[UR22][R18.64], R21 ;  /* 0x0000001512007986 */ /* 0x0001e4000c101916 */
.L_x_84:
[----:B------:R-:W-:Y:S05]  /*53a0*/  BSYNC.RECONVERGENT B3 ;  /* 0x0000000000037941 */ /* 0x000fea0003800200 */
.L_x_83:
        /* <DEDUP_REMOVED lines=17> */
.L_x_86:
[----:B------:R-:W-:Y:S05]  /*54c0*/  BSYNC.RECONVERGENT B3 ;  /* 0x0000000000037941 */ /* 0x000fea0003800200 */
.L_x_85:
[----:B-12---:R-:W-:Y:S01]  /*54d0*/  @!P1 IMAD R15, R4, R2, R5 ;  /* 0x00000002040f9224 */ /* 0x006fe200078e0205 */
[----:B------:R-:W-:-:S03]  /*54e0*/  @!P1 MOV R17, 0x7fc00000 ;  /* 0x7fc0000000119802 */ /* 0x000fc60000000f00 */
[----:B0-----:R-:W-:-:S05]  /*54f0*/  @!P1 IMAD.WIDE R12, R15, 0x4, R12 ;  /* 0x000000040f0c9825 */ /* 0x001fca00078e020c */
[----:B------:R1:W-:Y:S02]  /*5500*/  @!P1 STG.E desc[UR22][R12.64], R17 ;  /* 0x000000110c009986 */ /* 0x0003e4000c101916 */
.L_x_79:
[----:B------:R-:W-:Y:S05]  /*5510*/  BSYNC.RECONVERGENT B2 ;  /* 0x0000000000027941 */ /* 0x000fea0003800200 */
.L_x_78:
[----:B------:R-:W-:Y:S01]  /*5520*/  ISETP.GT.AND P0, PT, R0, RZ, PT ;  /* 0x000000ff0000720c */ /* 0x000fe20003f04270 */
        /* <DEDUP_REMOVED lines=8> */
[----:B------:R-:W2:Y:S01]  /*55b0*/  LDC R35, c[0x0][0x388] ;  /* 0x0000e200ff237b82 */ /* 0x000ea20000000800 */
[----:B------:R-:W-:Y:S02]  /*55c0*/  LOP3.LUT R4, R0, 0x7ffffff8, RZ, 0xc0, !PT ;  /* 0x7ffffff800047812 */ /* 0x000fe400078ec0ff */
[----:B------:R-:W-:-:S05]  /*55d0*/  MOV R34, RZ ;  /* 0x000000ff00227202 */ /* 0x000fca0000000f00 */
[----:B01----:R-:W0:Y:S08]  /*55e0*/  LDC.64 R12, c[0x0][0x3b0] ;  /* 0x0000ec00ff0c7b82 */ /* 0x003e300000000a00 */
[----:B------:R-:W1:Y:S02]  /*55f0*/  LDC.64 R14, c[0x0][0x3b8] ;  /* 0x0000ee00ff0e7b82 */ /* 0x000e640000000a00 */
.L_x_91:
[C---:B--23--:R-:W-:Y:S01]  /*5600*/  IMAD R33, R34.reuse, R35, R5 ;  /* 0x0000002322217224 */ /* 0x04cfe200078e0205 */
[----:B------:R-:W-:Y:S02]  /*5610*/  MOV R37, 0x7fc00000 ;  /* 0x7fc0000000257802 */ /* 0x000fe40000000f00 */
[----:B------:R-:W-:Y:S01]  /*5620*/  IADD3 R34, PT, PT, R34, 0x8, RZ ;  /* 0x0000000822227810 */ /* 0x000fe20007ffe0ff */
[----:B0-----:R-:W-:-:S03]  /*5630*/  IMAD.WIDE R30, R33, 0x4, R12 ;  /* 0x00000004211e7825 */ /* 0x001fc600078e020c */
[----:B------:R-:W-:Y:S01]  /*5640*/  ISETP.NE.AND P0, PT, R34, R4, PT ;  /* 0x000000042200720c */ /* 0x000fe20003f05270 */
[----:B-1----:R-:W-:Y:S01]  /*5650*/  IMAD.WIDE R32, R33, 0x4, R14 ;  /* 0x0000000421207825 */ /* 0x002fe200078e020e */
[----:B------:R-:W-:Y:S03]  /*5660*/  STG.E desc[UR22][R30.64], R37 ;  /* 0x000000251e007986 */ /* 0x000fe6000c101916 */
[C---:B------:R-:W-:Y:S01]  /*5670*/  IMAD.WIDE.U32 R18, R35.reuse, 0x4, R30 ;  /* 0x0000000423127825 */ /* 0x040fe200078e001e */
[----:B------:R-:W-:Y:S03]  /*5680*/  STG.E desc[UR22][R32.64], R37 ;  /* 0x0000002520007986 */ /* 0x000fe6000c101916 */
[C---:B------:R-:W-:Y:S01]  /*5690*/  IMAD.WIDE.U32 R22, R35.reuse, 0x4, R32 ;  /* 0x0000000423167825 */ /* 0x040fe200078e0020 */
        /* <DEDUP_REMOVED lines=9> */
[C---:B------:R-:W-:Y:S01]  /*5730*/  IMAD.WIDE.U32 R24, R35.reuse, 0x4, R28 ;  /* 0x0000000423187825 */ /* 0x040fe200078e001c */
[----:B------:R2:W-:Y:S03]  /*5740*/  STG.E desc[UR22][R20.64], R37 ;  /* 0x0000002514007986 */ /* 0x0005e6000c101916 */
[C---:B0-----:R-:W-:Y:S01]  /*5750*/  IMAD.WIDE.U32 R18, R35.reuse, 0x4, R20 ;  /* 0x0000000423127825 */ /* 0x041fe200078e0014 */
[----:B------:R-:W-:Y:S03]  /*5760*/  STG.E desc[UR22][R24.64], R37 ;  /* 0x0000002518007986 */ /* 0x000fe6000c101916 */
[C---:B-1----:R-:W-:Y:S01]  /*5770*/  IMAD.WIDE.U32 R16, R35.reuse, 0x4, R24 ;  /* 0x0000000423107825 */ /* 0x042fe200078e0018 */
[----:B------:R0:W-:Y:S03]  /*5780*/  STG.E desc[UR22][R18.64], R37 ;  /* 0x0000002512007986 */ /* 0x0001e6000c101916 */
[C---:B------:R-:W-:Y:S01]  /*5790*/  IMAD.WIDE.U32 R22, R35.reuse, 0x4, R18 ;  /* 0x0000000423167825 */ /* 0x040fe200078e0012 */
[----:B------:R3:W-:Y:S03]  /*57a0*/  STG.E desc[UR22][R16.64], R37 ;  /* 0x0000002510007986 */ /* 0x0007e6000c101916 */
[C---:B------:R-:W-:Y:S01]  /*57b0*/  IMAD.WIDE.U32 R30, R35.reuse, 0x4, R16 ;  /* 0x00000004231e7825 */ /* 0x040fe200078e0010 */
[----:B------:R3:W-:Y:S03]  /*57c0*/  STG.E desc[UR22][R22.64], R37 ;  /* 0x0000002516007986 */ /* 0x0007e6000c101916 */
[C---:B------:R-:W-:Y:S01]  /*57d0*/  IMAD.WIDE.U32 R32, R35.reuse, 0x4, R22 ;  /* 0x0000000423207825 */ /* 0x040fe200078e0016 */
[----:B------:R3:W-:Y:S03]  /*57e0*/  STG.E desc[UR22][R30.64], R37 ;  /* 0x000000251e007986 */ /* 0x0007e6000c101916 */
[C---:B--2---:R-:W-:Y:S01]  /*57f0*/  IMAD.WIDE.U32 R20, R35.reuse, 0x4, R30 ;  /* 0x0000000423147825 */ /* 0x044fe200078e001e */
[----:B------:R3:W-:Y:S03]  /*5800*/  STG.E desc[UR22][R32.64], R37 ;  /* 0x0000002520007986 */ /* 0x0007e6000c101916 */
[----:B0-----:R-:W-:Y:S01]  /*5810*/  IMAD.WIDE.U32 R18, R35, 0x4, R32 ;  /* 0x0000000423127825 */ /* 0x001fe200078e0020 */
[----:B------:R3:W-:Y:S04]  /*5820*/  STG.E desc[UR22][R20.64], R37 ;  /* 0x0000002514007986 */ /* 0x0007e8000c101916 */
[----:B------:R3:W-:Y:S01]  /*5830*/  STG.E desc[UR22][R18.64], R37 ;  /* 0x0000002512007986 */ /* 0x0007e2000c101916 */
[----:B------:R-:W-:Y:S05]  /*5840*/  @P0 BRA `(.L_x_91) ;  /* 0xfffffffc006c0947 */ /* 0x000fea000383ffff */
.L_x_90:
[----:B------:R-:W-:Y:S05]  /*5850*/  BSYNC.RECONVERGENT B3 ;  /* 0x0000000000037941 */ /* 0x000fea0003800200 */
.L_x_89:
[----:B------:R-:W-:Y:S05]  /*5860*/  @!P1 BRA `(.L_x_88) ;  /* 0x0000000000e89947 */ /* 0x000fea0003800000 */
[----:B------:R-:W-:Y:S01]  /*5870*/  ISETP.GE.U32.AND P0, PT, R2, 0x4, PT ;  /* 0x000000040200780c */ /* 0x000fe20003f06070 */
[----:B------:R-:W-:Y:S01]  /*5880*/  BSSY.RECONVERGENT B3, `(.L_x_92) ;  /* 0x000001a000037945 */ /* 0x000fe20003800200 */
[----:B------:R-:W-:-:S04]  /*5890*/  LOP3.LUT R28, R0, 0x3, RZ, 0xc0, !PT ;  /* 0x00000003001c7812 */ /* 0x000fc800078ec0ff */
[----:B------:R-:W-:-:S07]  /*58a0*/  ISETP.NE.AND P1, PT, R28, RZ, PT ;  /* 0x000000ff1c00720c */ /* 0x000fce0003f25270 */
[----:B------:R-:W-:Y:S06]  /*58b0*/  @!P0 BRA `(.L_x_93) ;  /* 0x0000000000588947 */ /* 0x000fec0003800000 */
[----:B------:R-:W2:Y:S01]  /*58c0*/  LDC R27, c[0x0][0x388] ;  /* 0x0000e200ff1b7b82 */ /* 0x000ea20000000800 */
[----:B------:R-:W-:-:S07]  /*58d0*/  MOV R29, 0x7fc00000 ;  /* 0x7fc00000001d7802 */ /* 0x000fce0000000f00 */
[----:B01----:R-:W0:Y:S08]  /*58e0*/  LDC.64 R12, c[0x0][0x3b0] ;  /* 0x0000ec00ff0c7b82 */ /* 0x003e300000000a00 */
[----:B---3--:R-:W1:Y:S01]  /*58f0*/  LDC.64 R20, c[0x0][0x3b8] ;  /* 0x0000ee00ff147b82 */ /* 0x008e620000000a00 */
[C---:B--2---:R-:W-:Y:S01]  /*5900*/  IMAD R15, R4.reuse, R27, R5 ;  /* 0x0000001b040f7224 */ /* 0x044fe200078e0205 */
[----:B------:R-:W-:-:S03]  /*5910*/  IADD3 R4, PT, PT, R4, 0x4, RZ ;  /* 0x0000000404047810 */ /* 0x000fc60007ffe0ff */
[----:B0-----:R-:W-:-:S05]  /*5920*/  IMAD.WIDE R12, R15, 0x4, R12 ;  /* 0x000000040f0c7825 */ /* 0x001fca00078e020c */
[----:B------:R2:W-:Y:S01]  /*5930*/  STG.E desc[UR22][R12.64], R29 ;  /* 0x0000001d0c007986 */ /* 0x0005e2000c101916 */
[----:B------:R-:W-:-:S04]  /*5940*/  IMAD.WIDE.U32 R22, R27, 0x4, R12 ;  /* 0x000000041b167825 */ /* 0x000fc800078e000c */
[----:B-1----:R-:W-:-:S04]  /*5950*/  IMAD.WIDE R20, R15, 0x4, R20 ;  /* 0x000000040f147825 */ /* 0x002fc800078e0214 */
        /* <DEDUP_REMOVED lines=12> */
.L_x_93:
[----:B------:R-:W-:Y:S05]  /*5a20*/  BSYNC.RECONVERGENT B3 ;  /* 0x0000000000037941 */ /* 0x000fea0003800200 */
.L_x_92:
[----:B------:R-:W-:Y:S05]  /*5a30*/  @!P1 BRA `(.L_x_88) ;  /* 0x0000000000749947 */ /* 0x000fea0003800000 */
[----:B------:R-:W-:Y:S01]  /*5a40*/  LOP3.LUT R0, R0, 0x1, RZ, 0xc0, !PT ;  /* 0x0000000100007812 */ /* 0x000fe200078ec0ff */
[----:B0-2---:R-:W0:Y:S01]  /*5a50*/  LDC.64 R14, c[0x0][0x3b0] ;  /* 0x0000ec00ff0e7b82 */ /* 0x005e220000000a00 */
[----:B------:R-:W-:Y:S01]  /*5a60*/  ISETP.NE.AND P0, PT, R28, 0x1, PT ;  /* 0x000000011c00780c */ /* 0x000fe20003f05270 */
[----:B------:R-:W-:Y:S01]  /*5a70*/  BSSY.RECONVERGENT B3, `(.L_x_94) ;  /* 0x0000013000037945 */ /* 0x000fe20003800200 */
[----:B------:R-:W-:-:S05]  /*5a80*/  ISETP.NE.U32.AND P1, PT, R0, 0x1, PT ;  /* 0x000000010000780c */ /* 0x000fca0003f25070 */
[----:B-1----:R-:W1:Y:S08]  /*5a90*/  LDC.64 R12, c[0x0][0x3b8] ;  /* 0x0000ee00ff0c7b82 */ /* 0x002e700000000a00 */
[----:B------:R-:W2:Y:S01]  /*5aa0*/  @!P1 LDC R0, c[0x0][0x388] ;  /* 0x0000e200ff009b82 */ /* 0x000ea20000000800 */
[----:B------:R-:W-:Y:S05]  /*5ab0*/  @!P0 BRA `(.L_x_95) ;  /* 0x0000000000388947 */ /* 0x000fea0003800000 */
[----:B---3--:R-:W3:Y:S01]  /*5ac0*/  LDC R23, c[0x0][0x388] ;  /* 0x0000e200ff177b82 */ /* 0x008ee20000000800 */
[----:B------:R-:W-:-:S07]  /*5ad0*/  MOV R25, 0x7fc00000 ;  /* 0x7fc0000000197802 */ /* 0x000fce0000000f00 */
[----:B------:R-:W4:Y:S08]  /*5ae0*/  LDC.64 R16, c[0x0][0x3b0] ;  /* 0x0000ec00ff107b82 */ /* 0x000f300000000a00 */
[----:B------:R-:W5:Y:S01]  /*5af0*/  LDC.64 R18, c[0x0][0x3b8] ;  /* 0x0000ee00ff127b82 */ /* 0x000f620000000a00 */
[C---:B---3--:R-:W-:Y:S01]  /*5b00*/  IMAD R21, R4.reuse, R23, R5 ;  /* 0x0000001704157224 */ /* 0x048fe200078e0205 */
[----:B------:R-:W-:-:S03]  /*5b10*/  IADD3 R4, PT, PT, R4, 0x2, RZ ;  /* 0x0000000204047810 */ /* 0x000fc60007ffe0ff */
[----:B----4-:R-:W-:-:S05]  /*5b20*/  IMAD.WIDE R16, R21, 0x4, R16 ;  /* 0x0000000415107825 */ /* 0x010fca00078e0210 */
[----:B------:R4:W-:Y:S01]  /*5b30*/  STG.E desc[UR22][R16.64], R25 ;  /* 0x0000001910007986 */ /* 0x0009e2000c101916 */
[----:B-----5:R-:W-:-:S04]  /*5b40*/  IMAD.WIDE R18, R21, 0x4, R18 ;  /* 0x0000000415127825 */ /* 0x020fc800078e0212 */
[C---:B------:R-:W-:Y:S01]  /*5b50*/  IMAD.WIDE.U32 R20, R23.reuse, 0x4, R16 ;  /* 0x0000000417147825 */ /* 0x040fe200078e0010 */
[----:B------:R4:W-:Y:S03]  /*5b60*/  STG.E desc[UR22][R18.64], R25 ;  /* 0x0000001912007986 */ /* 0x0009e6000c101916 */
[----:B------:R-:W-:Y:S01]  /*5b70*/  IMAD.WIDE.U32 R22, R23, 0x4, R18 ;  /* 0x0000000417167825 */ /* 0x000fe200078e0012 */
[----:B------:R4:W-:Y:S04]  /*5b80*/  STG.E desc[UR22][R20.64], R25 ;  /* 0x0000001914007986 */ /* 0x0009e8000c101916 */
[----:B------:R4:W-:Y:S02]  /*5b90*/  STG.E desc[UR22][R22.64], R25 ;  /* 0x0000001916007986 */ /* 0x0009e4000c101916 */
.L_x_95:
[----:B------:R-:W-:Y:S05]  /*5ba0*/  BSYNC.RECONVERGENT B3 ;  /* 0x0000000000037941 */ /* 0x000fea0003800200 */
.L_x_94:
[----:B--234-:R-:W-:Y:S01]  /*5bb0*/  @!P1 IMAD R17, R4, R0, R5 ;  /* 0x0000000004119224 */ /* 0x01cfe200078e0205 */
[----:B------:R-:W-:-:S03]  /*5bc0*/  @!P1 MOV R19, 0x7fc00000 ;  /* 0x7fc0000000139802 */ /* 0x000fc60000000f00 */
[----:B0-----:R-:W-:-:S04]  /*5bd0*/  @!P1 IMAD.WIDE R14, R17, 0x4, R14 ;  /* 0x00000004110e9825 */ /* 0x001fc800078e020e */
[----:B-1----:R-:W-:Y:S01]  /*5be0*/  @!P1 IMAD.WIDE R12, R17, 0x4, R12 ;  /* 0x00000004110c9825 */ /* 0x002fe200078e020c */
[----:B------:R4:W-:Y:S04]  /*5bf0*/  @!P1 STG.E desc[UR22][R14.64], R19 ;  /* 0x000000130e009986 */ /* 0x0009e8000c101916 */
[----:B------:R4:W-:Y:S02]  /*5c00*/  @!P1 STG.E desc[UR22][R12.64], R19 ;  /* 0x000000130c009986 */ /* 0x0009e4000c101916 */
.L_x_88:
[----:B------:R-:W-:Y:S05]  /*5c10*/  BSYNC.RECONVERGENT B2 ;  /* 0x0000000000027941 */ /* 0x000fea0003800200 */
.L_x_87:
[----:B------:R-:W-:-:S13]  /*5c20*/  ISETP.GT.AND P0, PT, R10, R11, PT ;  /* 0x0000000b0a00720c */ /* 0x000fda0003f04270 */
[----:B------:R-:W-:Y:S05]  /*5c30*/  @P0 BRA `(.L_x_77) ;  /* 0x0000004800b40947 */ /* 0x000fea0003800000 */
[----:B------:R-:W5:Y:S01]  /*5c40*/  LDCU UR8, c[0x0][0x390] ;  /* 0x00007200ff0877ac */ /* 0x000f620008000800 */
[----:B------:R-:W-:Y:S01]  /*5c50*/  IADD3 R2, PT, PT, -R8, R11, RZ ;  /* 0x0000000b08027210 */ /* 0x000fe20007ffe1ff */
[----:B------:R-:W-:Y:S01]  /*5c60*/  BSSY.RECONVERGENT B2, `(.L_x_96) ;  /* 0x00000f1000027945 */ /* 0x000fe20003800200 */
[----:B--2---:R-:W-:Y:S02]  /*5c70*/  HFMA2 R29, -RZ, RZ, 0, 0 ;  /* 0x00000000ff1d7431 */ /* 0x004fe400000001ff */
[----:B-----5:R-:W-:-:S04]  /*5c80*/  VIMNMX R0, PT, PT, R2, UR8, PT ;  /* 0x0000000802007c48 */ /* 0x020fc8000bfe0100 */
[----:B------:R-:W-:-:S13]  /*5c90*/  ISETP.GT.AND P0, PT, R0, RZ, PT ;  /* 0x000000ff0000720c */ /* 0x000fda0003f04270 */
[----:B------:R-:W-:Y:S05]  /*5ca0*/  @!P0 BRA `(.L_x_97) ;  /* 0x0000000c00b08947 */ /* 0x000fea0003800000 */
[C---:B------:R-:W-:Y:S01]  /*5cb0*/  ISETP.GE.U32.AND P0, PT, R0.reuse, 0x10, PT ;  /* 0x000000100000780c */ /* 0x040fe20003f06070 */
[----:B------:R-:W-:Y:S01]  /*5cc0*/  BSSY.RECONVERGENT B3, `(.L_x_98) ;  /* 0x0000071000037945 */ /* 0x000fe20003800200 */
[----:B------:R-:W-:Y:S02]  /*5cd0*/  LOP3.LUT R4, R0, 0xf, RZ, 0xc0, !PT ;  /* 0x0000000f00047812 */ /* 0x000fe400078ec0ff */
[----:B0---4-:R-:W-:Y:S02]  /*5ce0*/  MOV R14, RZ ;  /* 0x000000ff000e7202 */ /* 0x011fe40000000f00 */
[----:B------:R-:W-:Y:S02]  /*5cf0*/  ISETP.NE.AND P1, PT, R4, RZ, PT ;  /* 0x000000ff0400720c */ /* 0x000fe40003f25270 */
[----:B-1----:R-:W-:Y:S02]  /*5d00*/  MOV R13, RZ ;  /* 0x000000ff000d7202 */ /* 0x002fe40000000f00 */
[----:B------:R-:W-:-:S03]  /*5d10*/  MOV R29, RZ ;  /* 0x000000ff001d7202 */ /* 0x000fc60000000f00 */
[----:B------:R-:W-:Y:S06]  /*5d20*/  @!P0 BRA `(.L_x_99) ;  /* 0x0000000400a88947 */ /* 0x000fec0003800000 */
[----:B------:R-:W0:Y:S01]  /*5d30*/  LDC R12, c[0x0][0x388] ;  /* 0x0000e200ff0c7b82 */ /* 0x000e220000000800 */
[----:B------:R-:W-:Y:S01]  /*5d40*/  HFMA2 R11, -RZ, RZ, 0, 0 ;  /* 0x00000000ff0b7431 */ /* 0x000fe200000001ff */
[----:B------:R-:W-:Y:S02]  /*5d50*/  LOP3.LUT R13, R0, 0x7ffffff0, RZ, 0xc0, !PT ;  /* 0x7ffffff0000d7812 */ /* 0x000fe400078ec0ff */
[----:B------:R-:W-:-:S04]  /*5d60*/  MOV R14, RZ ;  /* 0x000000ff000e7202 */ /* 0x000fc80000000f00 */
[----:B---3--:R-:W1:Y:S03]  /*5d70*/  LDC.64 R16, c[0x0][0x380] ;  /* 0x0000e000ff107b82 */ /* 0x008e660000000a00 */
.L_x_100:
        /* <DEDUP_REMOVED lines=27> */
[----:B------:R0:W5:Y:S02]  /*5f30*/  LDG.E.CONSTANT R36, desc[UR22][R18.64] ;  /* 0x0000001612247981 */ /* 0x000164000c1e9900 */
[----:B0-----:R-:W-:-:S05]  /*5f40*/  IMAD.WIDE.U32 R18, R12, 0x4, R18 ;  /* 0x000000040c127825 */ /* 0x001fca00078e0012 */
[----:B------:R0:W5:Y:S01]  /*5f50*/  LDG.E.CONSTANT R37, desc[UR22][R18.64] ;  /* 0x0000001612257981 */ /* 0x000162000c1e9900 */
[----:B------:R-:W-:-:S05]  /*5f60*/  IMAD.WIDE.U32 R20, R12, 0x4, R18 ;  /* 0x000000040c147825 */ /* 0x000fca00078e0012 */
[----:B------:R1:W5:Y:S01]  /*5f70*/  LDG.E.CONSTANT R18, desc[UR22][R20.64] ;  /* 0x0000001614127981 */ /* 0x000362000c1e9900 */
[----:B------:R-:W-:-:S06]  /*5f80*/  IMAD.WIDE.U32 R22, R12, 0x4, R20 ;  /* 0x000000040c167825 */ /* 0x000fcc00078e0014 */
[----:B------:R-:W5:Y:S01]  /*5f90*/  LDG.E.CONSTANT R22, desc[UR22][R22.64] ;  /* 0x0000001616167981 */ /* 0x000f62000c1e9900 */
[----:B------:R-:W-:-:S04]  /*5fa0*/  IADD3 R11, PT, PT, R11, 0x10, RZ ;  /* 0x000000100b0b7810 */ /* 0x000fc80007ffe0ff */
[----:B------:R-:W-:Y:S01]  /*5fb0*/  ISETP.NE.AND P0, PT, R11, R13, PT ;  /* 0x0000000d0b00720c */ /* 0x000fe20003f05270 */
[----:B--2---:R-:W-:-:S04]  /*5fc0*/  FADD R14, R15, -R14 ;  /* 0x8000000e0f0e7221 */ /* 0x004fc80000000000 */
[----:B------:R-:W-:-:S04]  /*5fd0*/  FADD R15, R14, R29 ;  /* 0x0000001d0e0f7221 */ /* 0x000fc80000000000 */
[----:B------:R-:W-:-:S04]  /*5fe0*/  FADD R29, R15, -R29 ;  /* 0x8000001d0f1d7221 */ /* 0x000fc80000000000 */
        /* <DEDUP_REMOVED lines=34> */
[----:B-1----:R-:W-:-:S04]  /*6210*/  FADD R20, R19, R14 ;  /* 0x0000000e13147221 */ /* 0x002fc80000000000 */
        /* <DEDUP_REMOVED lines=27> */
.L_x_99:
[----:B------:R-:W-:Y:S05]  /*63d0*/  BSYNC.RECONVERGENT B3 ;  /* 0x0000000000037941 */ /* 0x000fea0003800200 */
.L_x_98:
[----:B------:R-:W-:Y:S05]  /*63e0*/  @!P1 BRA `(.L_x_97) ;  /* 0x0000000400e09947 */ /* 0x000fea0003800000 */
[----:B------:R-:W-:Y:S01]  /*63f0*/  ISETP.GE.U32.AND P0, PT, R4, 0x8, PT ;  /* 0x000000080400780c */ /* 0x000fe20003f06070 */
[----:B------:R-:W-:Y:S01]  /*6400*/  BSSY.RECONVERGENT B3, `(.L_x_101) ;  /* 0x0000039000037945 */ /* 0x000fe20003800200 */
[----:B---3--:R-:W-:-:S04]  /*6410*/  LOP3.LUT R30, R0, 0x7, RZ, 0xc0, !PT ;  /* 0x00000007001e7812 */ /* 0x008fc800078ec0ff */
[----:B------:R-:W-:-:S07]  /*6420*/  ISETP.NE.AND P1, PT, R30, RZ, PT ;  /* 0x000000ff1e00720c */ /* 0x000fce0003f25270 */
[----:B------:R-:W-:Y:S06]  /*6430*/  @!P0 BRA `(.L_x_102) ;  /* 0x0000000000d48947 */ /* 0x000fec0003800000 */
[----:B------:R-:W0:Y:S01]  /*6440*/  LDC R23, c[0x0][0x388] ;  /* 0x0000e200ff177b82 */ /* 0x000e220000000800 */
[----:B------:R-:W-:-:S07]  /*6450*/  IADD3 R4, PT, PT, R8, R13, RZ ;  /* 0x0000000d08047210 */ /* 0x000fce0007ffe0ff */
[----:B------:R-:W1:Y:S01]  /*6460*/  LDC.64 R20, c[0x0][0x380] ;  /* 0x0000e000ff147b82 */ /* 0x000e620000000a00 */
[----:B0-----:R-:W-:-:S04]  /*6470*/  IMAD R11, R4, R23, R5 ;  /* 0x00000017040b7224 */ /* 0x001fc800078e0205 */
[----:B-1----:R-:W-:-:S05]  /*6480*/  IMAD.WIDE R20, R11, 0x4, R20 ;  /* 0x000000040b147825 */ /* 0x002fca00078e0214 */
[----:B------:R0:W2:Y:S01]  /*6490*/  LDG.E.CONSTANT R11, desc[UR22][R20.64] ;  /* 0x00000016140b7981 */ /* 0x0000a2000c1e9900 */
[----:B------:R-:W-:-:S05]  /*64a0*/  IMAD.WIDE.U32 R32, R23, 0x4, R20 ;  /* 0x0000000417207825 */ /* 0x000fca00078e0014 */
[----:B------:R1:W3:Y:S01]  /*64b0*/  LDG.E.CONSTANT R4, desc[UR22][R32.64] ;  /* 0x0000001620047981 */ /* 0x0002e2000c1e9900 */
        /* <DEDUP_REMOVED lines=12> */
[----:B------:R-:W-:Y:S01]  /*6580*/  IADD3 R13, PT, PT, R13, 0x8, RZ ;  /* 0x000000080d0d7810 */ /* 0x000fe20007ffe0ff */
[----:B--2---:R-:W-:-:S04]  /*6590*/  FADD R14, -R14, R11 ;  /* 0x0000000b0e0e7221 */ /* 0x004fc80000000100 */
[----:B-1----:R-:W-:-:S04]  /*65a0*/  FADD R32, R29, R14 ;  /* 0x0000000e1d207221 */ /* 0x002fc80000000000 */
        /* <DEDUP_REMOVED lines=30> */
.L_x_102:
[----:B------:R-:W-:Y:S05]  /*6790*/  BSYNC.RECONVERGENT B3 ;  /* 0x0000000000037941 */ /* 0x000fea0003800200 */
.L_x_101:
        /* <DEDUP_REMOVED lines=8> */
[----:B------:R-:W1:Y:S01]  /*6820*/  LDC.64 R16, c[0x0][0x380] ;  /* 0x0000e000ff107b82 */ /* 0x000e620000000a00 */
        /* <DEDUP_REMOVED lines=26> */
.L_x_104:
[----:B------:R-:W-:Y:S05]  /*69d0*/  BSYNC.RECONVERGENT B3 ;  /* 0x0000000000037941 */ /* 0x000fea0003800200 */
.L_x_103:
[----:B------:R-:W-:Y:S05]  /*69e0*/  @!P1 BRA `(.L_x_97) ;  /* 0x0000000000609947 */ /* 0x000fea0003800000 */
[----:B------:R-:W0:Y:S01]  /*69f0*/  LDC R19, c[0x0][0x388] ;  /* 0x0000e200ff137b82 */ /* 0x000e220000000800 */
[----:B------:R-:W-:-:S07]  /*6a00*/  IADD3 R4, PT, PT, R8, R13, RZ ;  /* 0x0000000d08047210 */ /* 0x000fce0007ffe0ff */
[----:B------:R-:W1:Y:S01]  /*6a10*/  LDC.64 R16, c[0x0][0x380] ;  /* 0x0000e000ff107b82 */ /* 0x000e620000000a00 */
        /* <DEDUP_REMOVED lines=21> */
.L_x_97:
[----:B------:R-:W-:Y:S05]  /*6b70*/  BSYNC.RECONVERGENT B2 ;  /* 0x0000000000027941 */ /* 0x000fea0003800200 */
.L_x_96:
[----:B------:R-:W2:Y:S01]  /*6b80*/  MUFU.RCP R0, UR9 ;  /* 0x0000000900007d08 */ /* 0x000ea20008001000 */
[----:B------:R-:W-:Y:S01]  /*6b90*/  MOV R11, UR9 ;  /* 0x00000009000b7c02 */ /* 0x000fe20008000f00 */
[----:B------:R-:W-:Y:S06]  /*6ba0*/  BSSY.RECONVERGENT B4, `(.L_x_105) ;  /* 0x000000b000047945 */ /* 0x000fec0003800200 */
[----:B------:R-:W5:Y:S01]  /*6bb0*/  FCHK P0, R29, UR9 ;  /* 0x000000091d007d02 */ /* 0x000f620008000000 */
[----:B--2---:R-:W-:-:S04]  /*6bc0*/  FFMA R11, R0, -R11, 1 ;  /* 0x3f800000000b7423 */ /* 0x004fc8000000080b */
[----:B------:R-:W-:-:S04]  /*6bd0*/  FFMA R0, R0, R11, R0 ;  /* 0x0000000b00007223 */ /* 0x000fc80000000000 */
[----:B------:R-:W-:-:S04]  /*6be0*/  FFMA R4, R0, R29, RZ ;  /* 0x0000001d00047223 */ /* 0x000fc800000000ff */
[----:B------:R-:W-:-:S04]  /*6bf0*/  FFMA R11, R4, -UR9, R29 ;  /* 0x80000009040b7c23 */ /* 0x000fc8000800001d */
[----:B------:R-:W-:Y:S01]  /*6c00*/  FFMA R0, R11, R0, R4 ;  /* 0x000000000b007223 */ /* 0x000fe20000000004 */
[----:B-----5:R-:W-:Y:S06]  /*6c10*/  @!P0 BRA `(.L_x_106) ;  /* 0x00000000000c8947 */ /* 0x020fec0003800000 */
[----:B------:R-:W-:Y:S02]  /*6c20*/  MOV R0, UR9 ;  /* 0x0000000900007c02 */ /* 0x000fe40008000f00 */
[----:B------:R-:W-:-:S07]  /*6c30*/  MOV R4, 0x6c50 ;  /* 0x00006c5000047802 */ /* 0x000fce0000000f00 */
[----:B01-34-:R-:W-:Y:S05]  /*6c40*/  CALL.REL.NOINC `($__internal_0_$__cuda_sm3x_div_rn_noftz_f32_slowpath) ;  /* 0x0000003800cc7944 */ /* 0x01bfea0003c00000 */
.L_x_106:
[----:B------:R-:W-:Y:S05]  /*6c50*/  BSYNC.RECONVERGENT B4 ;  /* 0x0000000000047941 */ /* 0x000fea0003800200 */
.L_x_105:
[----:B------:R-:W2:Y:S01]  /*6c60*/  LDCU UR8, c[0x0][0x394] ;  /* 0x00007280ff0877ac */ /* 0x000ea20008000800 */
[----:B------:R-:W-:Y:S01]  /*6c70*/  BSSY.RECONVERGENT B2, `(.L_x_107) ;  /* 0x00000f2000027945 */ /* 0x000fe20003800200 */
[----:B------:R-:W-:Y:S01]  /*6c80*/  HFMA2 R29, -RZ, RZ, 0, 0 ;  /* 0x00000000ff1d7431 */ /* 0x000fe200000001ff */
[----:B01--4-:R-:W-:Y:S02]  /*6c90*/  MOV R12, R0 ;  /* 0x00000000000c7202 */ /* 0x013fe40000000f00 */
[----:B--2---:R-:W-:-:S04]  /*6ca0*/  VIMNMX R2, PT, PT, R2, UR8, PT ;  /* 0x0000000802027c48 */ /* 0x004fc8000bfe0100 */
[----:B------:R-:W-:-:S13]  /*6cb0*/  ISETP.GT.AND P0, PT, R2, RZ, PT ;  /* 0x000000ff0200720c */ /* 0x000fda0003f04270 */
        /* <DEDUP_REMOVED lines=9> */
[----:B------:R-:W0:Y:S01]  /*6d50*/  LDC R4, c[0x0][0x388] ;  /* 0x0000e200ff047b82 */ /* 0x000e220000000800 */
[----:B------:R-:W-:Y:S01]  /*6d60*/  HFMA2 R11, -RZ, RZ, 0, 0 ;  /* 0x00000000ff0b7431 */ /* 0x000fe200000001ff */
[----:B------:R-:W-:Y:S02]  /*6d70*/  LOP3.LUT R13, R2, 0x7ffffff0, RZ, 0xc0, !PT ;  /* 0x7ffffff0020d7812 */ /* 0x000fe400078ec0ff */
[----:B------:R-:W-:-:S04]  /*6d80*/  MOV R14, RZ ;  /* 0x000000ff000e7202 */ /* 0x000fc80000000f00 */
[----:B---3--:R-:W1:Y:S03]  /*6d90*/  LDC.64 R16, c[0x0][0x380] ;  /* 0x0000e000ff107b82 */ /* 0x008e660000000a00 */
.L_x_111:
        /* <DEDUP_REMOVED lines=101> */
.L_x_110:
[----:B------:R-:W-:Y:S05]  /*73f0*/  BSYNC.RECONVERGENT B3 ;  /* 0x0000000000037941 */ /* 0x000fea0003800200 */
.L_x_109:
        /* <DEDUP_REMOVED lines=59> */
.L_x_113:
[----:B------:R-:W-:Y:S05]  /*77b0*/  BSYNC.RECONVERGENT B3 ;  /* 0x0000000000037941 */ /* 0x000fea0003800200 */
.L_x_112:
        /* <DEDUP_REMOVED lines=35> */
.L_x_115:
[----:B------:R-:W-:Y:S05]  /*79f0*/  BSYNC.RECONVERGENT B3 ;  /* 0x0000000000037941 */ /* 0x000fea0003800200 */
.L_x_114:
        /* <DEDUP_REMOVED lines=25> */
.L_x_108:
[----:B------:R-:W-:Y:S05]  /*7b90*/  BSYNC.RECONVERGENT B2 ;  /* 0x0000000000027941 */ /* 0x000fea0003800200 */
.L_x_107:
[----:B------:R-:W0:Y:S01]  /*7ba0*/  MUFU.RCP R0, UR10 ;  /* 0x0000000a00007d08 */ /* 0x000e220008001000 */
[----:B------:R-:W-:Y:S01]  /*7bb0*/  MOV R11, UR10 ;  /* 0x0000000a000b7c02 */ /* 0x000fe20008000f00 */
[----:B------:R-:W-:Y:S06]  /*7bc0*/  BSSY.RECONVERGENT B4, `(.L_x_116) ;  /* 0x000000c000047945 */ /* 0x000fec0003800200 */
[----:B------:R-:W1:Y:S01]  /*7bd0*/  FCHK P0, R29, UR10 ;  /* 0x0000000a1d007d02 */ /* 0x000e620008000000 */
[----:B0-----:R-:W-:-:S04]  /*7be0*/  FFMA R11, R0, -R11, 1 ;  /* 0x3f800000000b7423 */ /* 0x001fc8000000080b */
[----:B------:R-:W-:-:S04]  /*7bf0*/  FFMA R0, R0, R11, R0 ;  /* 0x0000000b00007223 */ /* 0x000fc80000000000 */
[----:B------:R-:W-:-:S04]  /*7c00*/  FFMA R2, R0, R29, RZ ;  /* 0x0000001d00027223 */ /* 0x000fc800000000ff */
[----:B------:R-:W-:-:S04]  /*7c10*/  FFMA R11, R2, -UR10, R29 ;  /* 0x8000000a020b7c23 */ /* 0x000fc8000800001d */
[----:B------:R-:W-:Y:S01]  /*7c20*/  FFMA R11, R11, R0, R2 ;  /* 0x000000000b0b7223 */ /* 0x000fe20000000002 */
[----:B-1----:R-:W-:Y:S06]  /*7c30*/  @!P0 BRA `(.L_x_117) ;  /* 0x0000000000108947 */ /* 0x002fec0003800000 */
[----:B------:R-:W-:Y:S02]  /*7c40*/  MOV R0, UR10 ;  /* 0x0000000a00007c02 */ /* 0x000fe40008000f00 */
[----:B------:R-:W-:-:S07]  /*7c50*/  MOV R4, 0x7c70 ;  /* 0x00007c7000047802 */ /* 0x000fce0000000f00 */
[----:B---3--:R-:W-:Y:S05]  /*7c60*/  CALL.REL.NOINC `($__internal_0_$__cuda_sm3x_div_rn_noftz_f32_slowpath) ;  /* 0x0000002800c47944 */ /* 0x008fea0003c00000 */
[----:B------:R-:W-:-:S07]  /*7c70*/  MOV R11, R0 ;  /* 0x00000000000b7202 */ /* 0x000fce0000000f00 */
.L_x_117:
[----:B------:R-:W-:Y:S05]  /*7c80*/  BSYNC.RECONVERGENT B4 ;  /* 0x0000000000047941 */ /* 0x000fea0003800200 */
.L_x_116:
[----:B------:R-:W3:Y:S01]  /*7c90*/  LDCU UR8, c[0x0][0x390] ;  /* 0x00007200ff0877ac */ /* 0x000ee20008000800 */
[----:B------:R-:W-:Y:S01]  /*7ca0*/  IADD3 R0, PT, PT, R10, -0x1, RZ ;  /* 0xffffffff0a007810 */ /* 0x000fe20007ffe0ff */
[----:B------:R-:W-:Y:S03]  /*7cb0*/  BSSY.RECONVERGENT B2, `(.L_x_118) ;  /* 0x00000ce000027945 */ /* 0x000fe60003800200 */
[----:B------:R-:W-:Y:S02]  /*7cc0*/  VIMNMX R13, PT, PT, R0, UR6, PT ;  /* 0x00000006000d7c48 */ /* 0x000fe4000bfe0100 */
[----:B---3--:R-:W-:-:S04]  /*7cd0*/  IADD3 R16, PT, PT, R8, UR8, RZ ;  /* 0x0000000808107c10 */ /* 0x008fc8000fffe0ff */
        /* <DEDUP_REMOVED lines=9> */
[----:B------:R-:W0:Y:S01]  /*7d70*/  LDC R14, c[0x0][0x388] ;  /* 0x0000e200ff0e7b82 */ /* 0x000e220000000800 */
[----:B------:R-:W-:Y:S01]  /*7d80*/  HFMA2 R24, -RZ, RZ, 0, 0 ;  /* 0x00000000ff187431 */ /* 0x000fe200000001ff */
[----:B------:R-:W-:-:S06]  /*7d90*/  LOP3.LUT R15, R4, 0xfffffff0, RZ, 0xc0, !PT ;  /* 0xfffffff0040f7812 */ /* 0x000fcc00078ec0ff */
[----:B------:R-:W1:Y:S02]  /*7da0*/  LDC.64 R18, c[0x0][0x380] ;  /* 0x0000e000ff127b82 */ /* 0x000e640000000a00 */
.L_x_122:
        /* <DEDUP_REMOVED lines=85> */
.L_x_121:
[----:B------:R-:W-:Y:S05]  /*8300*/  BSYNC.RECONVERGENT B3 ;  /* 0x0000000000037941 */ /* 0x000fea0003800200 */
.L_x_120:
[----:B------:R-:W-:Y:S05]  /*8310*/  @!P0 BRA `(.L_x_119) ;  /* 0x00000004009c8947 */ /* 0x000fea0003800000 */
[----:B------:R-:W-:Y:S01]  /*8320*/  ISETP.GE.U32.AND P1, PT, R13, 0x8, PT ;  /* 0x000000080d00780c */ /* 0x000fe20003f26070 */
[----:B------:R-:W-:Y:S01]  /*8330*/  BSSY.RECONVERGENT B3, `(.L_x_123) ;  /* 0x0000030000037945 */ /* 0x000fe20003800200 */
[----:B------:R-:W-:-:S04]  /*8340*/  LOP3.LUT R2, R4, 0x7, RZ, 0xc0, !PT ;  /* 0x0000000704027812 */ /* 0x000fc800078ec0ff */
[----:B------:R-:W-:-:S07]  /*8350*/  ISETP.NE.AND P0, PT, R2, RZ, PT ;  /* 0x000000ff0200720c */ /* 0x000fce0003f05270 */
[----:B------:R-:W-:Y:S06]  /*8360*/  @!P1 BRA `(.L_x_124) ;  /* 0x0000000000b09947 */ /* 0x000fec0003800000 */
[----:B------:R-:W0:Y:S08]  /*8370*/  LDC R25, c[0x0][0x388] ;  /* 0x0000e200ff197b82 */ /* 0x000e300000000800 */
[----:B------:R-:W1:Y:S01]  /*8380*/  LDC.64 R22, c[0x0][0x380] ;  /* 0x0000e000ff167b82 */ /* 0x000e620000000a00 */
[----:B0-----:R-:W-:-:S04]  /*8390*/  IMAD R13, R16, R25, R5 ;  /* 0x00000019100d7224 */ /* 0x001fc800078e0205 */
[----:B-1----:R-:W-:-:S05]  /*83a0*/  IMAD.WIDE R22, R13, 0x4, R22 ;  /* 0x000000040d167825 */ /* 0x002fca00078e0216 */
[----:B------:R0:W2:Y:S01]  /*83b0*/  LDG.E.CONSTANT R13, desc[UR22][R22.64] ;  /* 0x00000016160d7981 */ /* 0x0000a2000c1e9900 */
        /* <DEDUP_REMOVED lines=39> */
.L_x_124:
[----:B------:R-:W-:Y:S05]  /*8630*/  BSYNC.RECONVERGENT B3 ;  /* 0x0000000000037941 */ /* 0x000fea0003800200 */
.L_x_123:
        /* <DEDUP_REMOVED lines=30> */
.L_x_126:
[----:B------:R-:W-:Y:S05]  /*8820*/  BSYNC.RECONVERGENT B3 ;  /* 0x0000000000037941 */ /* 0x000fea0003800200 */
.L_x_125:
[----:B------:R-:W-:Y:S05]  /*8830*/  @!P0 BRA `(.L_x_119) ;  /* 0x0000000000548947 */ /* 0x000fea0003800000 */
[----:B------:R-:W0:Y:S08]  /*8840*/  LDC R19, c[0x0][0x388] ;  /* 0x0000e200ff137b82 */ /* 0x000e300000000800 */
[----:B------:R-:W1:Y:S01]  /*8850*/  LDC.64 R14, c[0x0][0x380] ;  /* 0x0000e000ff0e7b82 */ /* 0x000e620000000a00 */
        /* <DEDUP_REMOVED lines=19> */
.L_x_119:
[----:B------:R-:W-:Y:S05]  /*8990*/  BSYNC.RECONVERGENT B2 ;  /* 0x0000000000027941 */ /* 0x000fea0003800200 */
.L_x_118:
[----:B------:R-:W0:Y:S01]  /*89a0*/  LDC.64 R16, c[0x0][0x388] ;  /* 0x0000e200ff107b82 */ /* 0x000e220000000a00 */
[----:B------:R-:W-:Y:S01]  /*89b0*/  FADD R15, R12, -R11 ;  /* 0x8000000b0c0f7221 */ /* 0x000fe20000000000 */
[----:B------:R-:W-:Y:S01]  /*89c0*/  BSSY.RECONVERGENT B2, `(.L_x_127) ;  /* 0x0000017000027945 */ /* 0x000fe20003800200 */
[----:B------:R-:W-:-:S05]  /*89d0*/  PRMT R4, RZ, 0x7610, R4 ;  /* 0x00007610ff047816 */ /* 0x000fca0000000004 */
[----:B------:R-:W1:Y:S08]  /*89e0*/  LDC.64 R18, c[0x0][0x3a8] ;  /* 0x0000ea00ff127b82 */ /* 0x000e700000000a00 */
[----:B------:R-:W2:Y:S01]  /*89f0*/  LDC R2, c[0x0][0x398] ;  /* 0x0000e600ff027b82 */ /* 0x000ea20000000800 */
[----:B0-----:R-:W-:Y:S01]  /*8a00*/  IMAD R25, R0, R16, R5 ;  /* 0x0000001000197224 */ /* 0x001fe200078e0205 */
[----:B------:R-:W-:-:S02]  /*8a10*/  ISETP.GE.AND P0, PT, R9, R17, PT ;  /* 0x000000110900720c */ /* 0x000fc40003f06270 */
[----:B------:R-:W-:Y:S02]  /*8a20*/  ISETP.GE.AND P1, PT, R10, R17, PT ;  /* 0x000000110a00720c */ /* 0x000fe40003f26270 */
[----:B------:R-:W-:Y:S01]  /*8a30*/  MOV R0, RZ ;  /* 0x000000ff00007202 */ /* 0x000fe20000000f00 */
[----:B-1----:R-:W-:-:S05]  /*8a40*/  IMAD.WIDE R22, R25, 0x4, R18 ;  /* 0x0000000419167825 */ /* 0x002fca00078e0212 */
[----:B------:R0:W-:Y:S01]  /*8a50*/  STG.E desc[UR22][R22.64], R15 ;  /* 0x0000000f16007986 */ /* 0x0001e2000c101916 */
[----:B--2---:R-:W-:-:S13]  /*8a60*/  ISETP.EQ.AND P0, PT, R2, 0x1, !P0 ;  /* 0x000000010200780c */ /* 0x004fda0004702270 */
        /* <DEDUP_REMOVED lines=12> */
.L_x_128:
[----:B------:R-:W-:Y:S05]  /*8b30*/  BSYNC.RECONVERGENT B2 ;  /* 0x0000000000027941 */ /* 0x000fea0003800200 */
.L_x_127:
[----:B------:R-:W-:Y:S05]  /*8b40*/  @P1 BRA `(.L_x_77) ;  /* 0x0000001800f01947 */ /* 0x000fea0003800000 */
[----:B------:R-:W1:Y:S01]  /*8b50*/  LDC.64 R28, c[0x0][0x3b0] ;  /* 0x0000ec00ff1c7b82 */ /* 0x000e620000000a00 */
[----:B0-----:R-:W-:Y:S01]  /*8b60*/  IADD3 R13, PT, PT, -R10, R17, RZ ;  /* 0x000000110a0d7210 */ /* 0x001fe20007ffe1ff */
[----:B------:R-:W-:Y:S01]  /*8b70*/  IMAD R19, R9, R16, R5 ;  /* 0x0000001009137224 */ /* 0x000fe200078e0205 */
[----:B------:R-:W-:Y:S01]  /*8b80*/  BSSY.RECONVERGENT B4, `(.L_x_129) ;  /* 0x00000c1000047945 */ /* 0x000fe20003800200 */
[----:B------:R-:W-:Y:S02]  /*8b90*/  MOV R14, RZ ;  /* 0x000000ff000e7202 */ /* 0x000fe40000000f00 */
[----:B------:R-:W-:Y:S02]  /*8ba0*/  LOP3.LUT P1, R13, R13, 0x3, RZ, 0xc0, !PT ;  /* 0x000000030d0d7812 */ /* 0x000fe4000782c0ff */
[----:B------:R-:W0:Y:S01]  /*8bb0*/  LDC.64 R26, c[0x0][0x3b8] ;  /* 0x0000ee00ff1a7b82 */ /* 0x000e220000000a00 */
[----:B------:R-:W-:Y:S01]  /*8bc0*/  MOV R2, R10 ;  /* 0x0000000a00027202 */ /* 0x000fe20000000f00 */
[----:B-1----:R-:W-:-:S04]  /*8bd0*/  IMAD.WIDE R20, R19, 0x4, R28 ;  /* 0x0000000413147825 */ /* 0x002fc800078e021c */
[----:B0-----:R-:W-:-:S05]  /*8be0*/  IMAD.WIDE R18, R19, 0x4, R26 ;  /* 0x0000000413127825 */ /* 0x001fca00078e021a */
[----:B------:R-:W-:Y:S05]  /*8bf0*/  @!P1 BRA `(.L_x_130) ;  /* 0x0000000800e49947 */ /* 0x000fea0003800000 */
[----:B------:R-:W0:Y:S01]  /*8c00*/  LDC.64 R32, c[0x0][0x380] ;  /* 0x0000e000ff207b82 */ /* 0x000e220000000a00 */
[----:B------:R-:W-:-:S05]  /*8c10*/  IADD3 R25, PT, PT, R25, R16, RZ ;  /* 0x0000001019197210 */ /* 0x000fca0007ffe0ff */
[----:B0-----:R-:W-:-:S05]  /*8c20*/  IMAD.WIDE R32, R25, 0x4, R32 ;  /* 0x0000000419207825 */ /* 0x001fca00078e0220 */
[----:B------:R-:W2:Y:S01]  /*8c30*/  LDG.E.CONSTANT R2, desc[UR22][R32.64] ;  /* 0x0000001620027981 */ /* 0x000ea2000c1e9900 */
[----:B------:R-:W-:Y:S01]  /*8c40*/  BSSY.RECONVERGENT B5, `(.L_x_131) ;  /* 0x0000036000057945 */ /* 0x000fe20003800200 */
[----:B------:R-:W-:Y:S01]  /*8c50*/  HFMA2 R14, -RZ, RZ, 0, 0 ;  /* 0x00000000ff0e7431 */ /* 0x000fe200000001ff */
[----:B--2---:R-:W-:Y:S01]  /*8c60*/  FSETP.NE.AND P1, PT, |R2|, +INF , PT ;  /* 0x7f8000000200780b */ /* 0x004fe20003f25200 */
[--C-:B------:R-:W-:Y:S01]  /*8c70*/  FADD R17, -R12, R2.reuse ;  /* 0x000000020c117221 */ /* 0x100fe20000000100 */
[----:B------:R-:W-:-:S11]  /*8c80*/  FADD R2, -R11, R2 ;  /* 0x000000020b027221 */ /* 0x000fd60000000100 */
[----:B------:R-:W-:Y:S01]  /*8c90*/  @P1 FFMA R12, R17, R3, R12 ;  /* 0x00000003110c1223 */ /* 0x000fe2000000000c */
[----:B------:R-:W-:Y:S01]  /*8ca0*/  @P1 FFMA R11, R2, R6, R11 ;  /* 0x00000006020b1223 */ /* 0x000fe2000000000b */
[----:B------:R-:W-:-:S04]  /*8cb0*/  IMAD.WIDE.U32 R16, R16, 0x4, R22 ;  /* 0x0000000410107825 */ /* 0x000fc800078e0016 */
[----:B------:R-:W-:-:S05]  /*8cc0*/  FADD R23, R12, -R11 ;  /* 0x8000000b0c177221 */ /* 0x000fca0000000000 */
[----:B------:R0:W-:Y:S01]  /*8cd0*/  STG.E desc[UR22][R16.64], R23 ;  /* 0x0000001710007986 */ /* 0x0001e2000c101916 */
[----:B------:R-:W-:Y:S05]  /*8ce0*/  @!P0 BRA `(.L_x_132) ;  /* 0x0000000000308947 */ /* 0x000fea0003800000 */
[----:B------:R-:W-:Y:S01]  /*8cf0*/  ISETP.GE.AND P1, PT, R10, R9, PT ;  /* 0x000000090a00720c */ /* 0x000fe20003f26270 */
[----:B------:R-:W-:Y:S01]  /*8d00*/  FADD R31, -R0, R23 ;  /* 0x00000017001f7221 */ /* 0x000fe20000000100 */
[----:B------:R-:W-:Y:S02]  /*8d10*/  PLOP3.LUT P0, PT, PT, PT, PT, 0x8, 0x80 ;  /* 0x000000000080781c */ /* 0x000fe40003f0e170 */
[----:B------:R-:W-:Y:S01]  /*8d20*/  MOV R4, 0x1 ;  /* 0x0000000100047802 */ /* 0x000fe20000000f00 */
[----:B------:R-:W-:-:S08]  /*8d30*/  FFMA R0, R31, R7, R0 ;  /* 0x000000071f007223 */ /* 0x000fd00000000000 */
[----:B------:R-:W-:Y:S05]  /*8d40*/  @!P1 BRA `(.L_x_133) ;  /* 0x0000000000949947 */ /* 0x000fea0003800000 */
[----:B------:R-:W-:-:S04]  /*8d50*/  IMAD.WIDE R28, R25, 0x4, R28 ;  /* 0x00000004191c7825 */ /* 0x000fc800078e021c */
[----:B0-----:R-:W-:Y:S01]  /*8d60*/  FADD R23, -R0, R23 ;  /* 0x0000001700177221 */ /* 0x001fe20000000100 */
[----:B------:R-:W-:Y:S01]  /*8d70*/  IMAD.WIDE R26, R25, 0x4, R26 ;  /* 0x00000004191a7825 */ /* 0x000fe200078e021a */
[----:B------:R1:W-:Y:S04]  /*8d80*/  STG.E desc[UR22][R28.64], R0 ;  /* 0x000000001c007986 */ /* 0x0003e8000c101916 */
[----:B------:R1:W-:Y:S01]  /*8d90*/  STG.E desc[UR22][R26.64], R23 ;  /* 0x000000171a007986 */ /* 0x0003e2000c101916 */
[----:B------:R-:W-:Y:S05]  /*8da0*/  BRA `(.L_x_133) ;  /* 0x00000000007c7947 */ /* 0x000fea0003800000 */
.L_x_132:
[----:B------:R-:W-:Y:S02]  /*8db0*/  ISETP.GT.AND P1, PT, R10, R9, PT ;  /* 0x000000090a00720c */ /* 0x000fe40003f24270 */
[----:B------:R-:W-:Y:S02]  /*8dc0*/  PLOP3.LUT P0, PT, PT, PT, PT, 0x80, 0x8 ;  /* 0x000000000008781c */ /* 0x000fe40003f0f070 */
[----:B------:R-:W-:-:S09]  /*8dd0*/  PRMT R4, RZ, 0x7610, R4 ;  /* 0x00007610ff047816 */ /* 0x000fd20000000004 */
[----:B------:R-:W-:Y:S05]  /*8de0*/  @P1 BRA `(.L_x_133) ;  /* 0x00000000006c1947 */ /* 0x000fea0003800000 */
[----:B------:R-:W-:Y:S01]  /*8df0*/  UISETP.NE.AND UP0, UPT, UR20, URZ, UPT ;  /* 0x000000ff1400728c */ /* 0x000fe2000bf05270 */
[----:B------:R-:W-:-:S04]  /*8e00*/  FADD R2, R15, R23 ;  /* 0x000000170f027221 */ /* 0x000fc80000000000 */
[----:B------:R-:W-:Y:S01]  /*8e10*/  FADD R14, -R15, R2 ;  /* 0x000000020f0e7221 */ /* 0x000fe20000000100 */
[----:B------:R-:W-:-:S03]  /*8e20*/  MOV R15, R2 ;  /* 0x00000002000f7202 */ /* 0x000fc60000000f00 */
[----:B------:R-:W-:Y:S01]  /*8e30*/  FADD R14, -R23, R14 ;  /* 0x0000000e170e7221 */ /* 0x000fe20000000100 */
[----:B------:R-:W-:Y:S06]  /*8e40*/  BRA.U UP0, `(.L_x_133) ;  /* 0x0000000100547547 */ /* 0x000fec000b800000 */
[----:B------:R-:W1:Y:S01]  /*8e50*/  MUFU.RCP R0, UR11 ;  /* 0x0000000b00007d08 */ /* 0x000e620008001000 */
[----:B------:R-:W-:Y:S01]  /*8e60*/  MOV R15, UR11 ;  /* 0x0000000b000f7c02 */ /* 0x000fe20008000f00 */
[----:B------:R-:W-:Y:S06]  /*8e70*/  BSSY.RECONVERGENT B6, `(.L_x_134) ;  /* 0x000000c000067945 */ /* 0x000fec0003800200 */
[----:B------:R-:W2:Y:S01]  /*8e80*/  FCHK P0, R2, UR11 ;  /* 0x0000000b02007d02 */ /* 0x000ea20008000000 */
[----:B-1----:R-:W-:-:S04]  /*8e90*/  FFMA R15, R0, -R15, 1 ;  /* 0x3f800000000f7423 */ /* 0x002fc8000000080f */
[----:B------:R-:W-:-:S04]  /*8ea0*/  FFMA R15, R0, R15, R0 ;  /* 0x0000000f000f7223 */ /* 0x000fc80000000000 */
[----:B------:R-:W-:-:S04]  /*8eb0*/  FFMA R0, R2, R15, RZ ;  /* 0x0000000f02007223 */ /* 0x000fc800000000ff */
[----:B------:R-:W-:-:S04]  /*8ec0*/  FFMA R4, R0, -UR11, R2 ;  /* 0x8000000b00047c23 */ /* 0x000fc80008000002 */
[----:B------:R-:W-:Y:S01]  /*8ed0*/  FFMA R0, R15, R4, R0 ;  /* 0x000000040f007223 */ /* 0x000fe20000000000 */
[----:B--2---:R-:W-:Y:S06]  /*8ee0*/  @!P0 BRA `(.L_x_135) ;  /* 0x0000000000108947 */ /* 0x004fec0003800000 */
[----:B------:R-:W-:Y:S02]  /*8ef0*/  MOV R29, R2 ;  /* 0x00000002001d7202 */ /* 0x000fe40000000f00 */
[----:B------:R-:W-:Y:S02]  /*8f00*/  MOV R0, UR11 ;  /* 0x0000000b00007c02 */ /* 0x000fe40008000f00 */
[----:B------:R-:W-:-:S07]  /*8f10*/  MOV R4, 0x8f30 ;  /* 0x00008f3000047802 */ /* 0x000fce0000000f00 */
[----:B0-----:R-:W-:Y:S05]  /*8f20*/  CALL.REL.NOINC `($__internal_0_$__cuda_sm3x_div_rn_noftz_f32_slowpath) ;  /* 0x0000001800147944 */ /* 0x001fea0003c00000 */
.L_x_135:
[----:B------:R-:W-:Y:S05]  /*8f30*/  BSYNC.RECONVERGENT B6 ;  /* 0x0000000000067941 */ /* 0x000fea0003800200 */
.L_x_134:
[----:B0-----:R-:W-:Y:S01]  /*8f40*/  FADD R23, R23, -R0 ;  /* 0x8000000017177221 */ /* 0x001fe20000000000 */
[----:B------:R2:W-:Y:S01]  /*8f50*/  STG.E desc[UR22][R20.64], R0 ;  /* 0x0000000014007986 */ /* 0x0005e2000c101916 */
[----:B------:R-:W-:Y:S01]  /*8f60*/  HFMA2 R4, -RZ, RZ, 0, 5.9604644775390625e-08 ;  /* 0x00000001ff047431 */ /* 0x000fe200000001ff */
[----:B------:R-:W-:Y:S02]  /*8f70*/  PLOP3.LUT P0, PT, PT, PT, PT, 0x8, 0x80 ;  /* 0x000000000080781c */ /* 0x000fe40003f0e170 */
[----:B------:R2:W-:Y:S01]  /*8f80*/  STG.E desc[UR22][R18.64], R23 ;  /* 0x0000001712007986 */ /* 0x0005e2000c101916 */
[----:B------:R-:W-:-:S10]  /*8f90*/  MOV R15, R2 ;  /* 0x00000002000f7202 */ /* 0x000fd40000000f00 */
.L_x_133:
[----:B------:R-:W-:Y:S05]  /*8fa0*/  BSYNC.RECONVERGENT B5 ;  /* 0x0000000000057941 */ /* 0x000fea0003800200 */
.L_x_131:
[----:B------:R-:W-:Y:S02]  /*8fb0*/  ISETP.NE.AND P1, PT, R13, 0x1, PT ;  /* 0x000000010d00780c */ /* 0x000fe40003f25270 */
[----:B------:R-:W-:-:S11]  /*8fc0*/  IADD3 R2, PT, PT, R10, 0x1, RZ ;  /* 0x000000010a027810 */ /* 0x000fd60007ffe0ff */
[----:B------:R-:W-:Y:S05]  /*8fd0*/  @!P1 BRA `(.L_x_130) ;  /* 0x0000000400ec9947 */ /* 0x000fea0003800000 */
[----:B-1----:R-:W0:Y:S02]  /*8fe0*/  LDC R29, c[0x0][0x388] ;  /* 0x0000e200ff1d7b82 */ /* 0x002e240000000800 */
[----:B0-2---:R-:W-:-:S05]  /*8ff0*/  IMAD.WIDE.U32 R22, R29, 0x4, R32 ;  /* 0x000000041d167825 */ /* 0x005fca00078e0020 */
[----:B------:R-:W2:Y:S01]  /*9000*/  LDG.E.CONSTANT R4, desc[UR22][R22.64] ;  /* 0x0000001616047981 */ /* 0x000ea2000c1e9900 */
[----:B------:R-:W-:Y:S01]  /*9010*/  IMAD.WIDE.U32 R16, R29, 0x4, R16 ;  /* 0x000000041d107825 */ /* 0x000fe200078e0010 */
[----:B------:R-:W-:Y:S01]  /*9020*/  BSSY.RECONVERGENT B5, `(.L_x_136) ;  /* 0x0000038000057945 */ /* 0x000fe20003800200 */
[----:B------:R-:W-:Y:S02]  /*9030*/  IADD3 R25, PT, PT, R25, R29, RZ ;  /* 0x0000001d19197210 */ /* 0x000fe40007ffe0ff */
[----:B--2---:R-:W-:Y:S01]  /*9040*/  FSETP.NE.AND P1, PT, |R4|, +INF , PT ;  /* 0x7f8000000400780b */ /* 0x004fe20003f25200 */
[--C-:B------:R-:W-:Y:S01]  /*9050*/  FADD R27, -R12, R4.reuse ;  /* 0x000000040c1b7221 */ /* 0x100fe20000000100 */
[----:B------:R-:W-:-:S11]  /*9060*/  FADD R4, -R11, R4 ;  /* 0x000000040b047221 */ /* 0x000fd60000000100 */
[----:B------:R-:W-:Y:S01]  /*9070*/  @P1 FFMA R12, R27, R3, R12 ;  /* 0x000000031b0c1223 */ /* 0x000fe2000000000c */
[----:B------:R-:W-:-:S04]  /*9080*/  @P1 FFMA R11, R4, R6, R11 ;  /* 0x00000006040b1223 */ /* 0x000fc8000000000b */
[----:B------:R-:W-:-:S05]  /*9090*/  FADD R33, R12, -R11 ;  /* 0x8000000b0c217221 */ /* 0x000fca0000000000 */
[----:B------:R0:W-:Y:S01]  /*90a0*/  STG.E desc[UR22][R16.64], R33 ;  /* 0x0000002110007986 */ /* 0x0001e2000c101916 */
[----:B------:R-:W-:Y:S05]  /*90b0*/  @P0 BRA `(.L_x_137) ;  /* 0x0000000000380947 */ /* 0x000fea0003800000 */
[----:B------:R-:W-:Y:S01]  /*90c0*/  ISETP.GE.AND P1, PT, R2, R9, PT ;  /* 0x000000090200720c */ /* 0x000fe20003f26270 */
[----:B------:R-:W-:Y:S01]  /*90d0*/  FADD R27, -R0, R33 ;  /* 0x00000021001b7221 */ /* 0x000fe20000000100 */
[----:B------:R-:W-:Y:S01]  /*90e0*/  HFMA2 R4, -RZ, RZ, 0, 5.9604644775390625e-08 ;  /* 0x00000001ff047431 */ /* 0x000fe200000001ff */
[----:B------:R-:W-:Y:S02]  /*90f0*/  PLOP3.LUT P0, PT, PT, PT, PT, 0x8, 0x80 ;  /* 0x000000000080781c */ /* 0x000fe40003f0e170 */
[----:B------:R-:W-:-:S08]  /*9100*/  FFMA R0, R27, R7, R0 ;  /* 0x000000071b007223 */ /* 0x000fd00000000000 */
[----:B------:R-:W-:Y:S05]  /*9110*/  @!P1 BRA `(.L_x_138) ;  /* 0x0000000000a09947 */ /* 0x000fea0003800000 */
[----:B------:R-:W1:Y:S01]  /*9120*/  LDC.64 R28, c[0x0][0x3b0] ;  /* 0x0000ec00ff1c7b82 */ /* 0x000e620000000a00 */
[----:B0-----:R-:W-:-:S07]  /*9130*/  FADD R33, -R0, R33 ;  /* 0x0000002100217221 */ /* 0x001fce0000000100 */
[----:B------:R-:W0:Y:S01]  /*9140*/  LDC.64 R26, c[0x0][0x3b8] ;  /* 0x0000ee00ff1a7b82 */ /* 0x000e220000000a00 */
[----:B-1----:R-:W-:-:S05]  /*9150*/  IMAD.WIDE R28, R25, 0x4, R28 ;  /* 0x00000004191c7825 */ /* 0x002fca00078e021c */
[----:B------:R2:W-:Y:S01]  /*9160*/  STG.E desc[UR22][R28.64], R0 ;  /* 0x000000001c007986 */ /* 0x0005e2000c101916 */
[----:B0-----:R-:W-:-:S05]  /*9170*/  IMAD.WIDE R26, R25, 0x4, R26 ;  /* 0x00000004191a7825 */ /* 0x001fca00078e021a */
[----:B------:R2:W-:Y:S01]  /*9180*/  STG.E desc[UR22][R26.64], R33 ;  /* 0x000000211a007986 */ /* 0x0005e2000c101916 */
[----:B------:R-:W-:Y:S05]  /*9190*/  BRA `(.L_x_138) ;  /* 0x0000000000807947 */ /* 0x000fea0003800000 */
.L_x_137:
[----:B------:R-:W-:Y:S02]  /*91a0*/  ISETP.GE.AND P1, PT, R10, R9, PT ;  /* 0x000000090a00720c */ /* 0x000fe40003f26270 */
[----:B------:R-:W-:Y:S02]  /*91b0*/  PLOP3.LUT P0, PT, PT, PT, PT, 0x80, 0x8 ;  /* 0x000000000008781c */ /* 0x000fe40003f0f070 */
[----:B------:R-:W-:-:S09]  /*91c0*/  PRMT R4, RZ, 0x7610, R4 ;  /* 0x00007610ff047816 */ /* 0x000fd20000000004 */
[----:B------:R-:W-:Y:S05]  /*91d0*/  @P1 BRA `(.L_x_138) ;  /* 0x0000000000701947 */ /* 0x000fea0003800000 */
[----:B------:R-:W-:Y:S01]  /*91e0*/  FADD R14, -R14, R33 ;  /* 0x000000210e0e7221 */ /* 0x000fe20000000100 */
[----:B------:R-:W-:-:S03]  /*91f0*/  UISETP.NE.AND UP0, UPT, UR20, 0x1, UPT ;  /* 0x000000011400788c */ /* 0x000fc6000bf05270 */
[----:B------:R-:W-:-:S04]  /*9200*/  FADD R2, R15, R14 ;  /* 0x0000000e0f027221 */ /* 0x000fc80000000000 */
[----:B------:R-:W-:-:S04]  /*9210*/  FADD R15, -R15, R2 ;  /* 0x000000020f0f7221 */ /* 0x000fc80000000100 */
[----:B------:R-:W-:Y:S01]  /*9220*/  FADD R14, -R14, R15 ;  /* 0x0000000f0e0e7221 */ /* 0x000fe20000000100 */
[----:B------:R-:W-:Y:S01]  /*9230*/  MOV R15, R2 ;  /* 0x00000002000f7202 */ /* 0x000fe20000000f00 */
        /* <DEDUP_REMOVED lines=15> */
.L_x_140:
[----:B------:R-:W-:Y:S05]  /*9330*/  BSYNC.RECONVERGENT B6 ;  /* 0x0000000000067941 */ /* 0x000fea0003800200 */
.L_x_139:
[----:B0-----:R-:W-:Y:S01]  /*9340*/  FADD R33, R33, -R0 ;  /* 0x8000000021217221 */ /* 0x001fe20000000000 */
[----:B------:R1:W-:Y:S01]  /*9350*/  STG.E desc[UR22][R20.64], R0 ;  /* 0x0000000014007986 */ /* 0x0003e2000c101916 */
[----:B------:R-:W-:Y:S01]  /*9360*/  HFMA2 R4, -RZ, RZ, 0, 5.9604644775390625e-08 ;  /* 0x00000001ff047431 */ /* 0x000fe200000001ff */
[----:B------:R-:W-:Y:S02]  /*9370*/  PLOP3.LUT P0, PT, PT, PT, PT, 0x8, 0x80 ;  /* 0x000000000080781c */ /* 0x000fe40003f0e170 */
[----:B------:R1:W-:Y:S01]  /*9380*/  STG.E desc[UR22][R18.64], R33 ;  /* 0x0000002112007986 */ /* 0x0003e2000c101916 */
[----:B------:R-:W-:-:S10]  /*9390*/  MOV R15, R2 ;  /* 0x00000002000f7202 */ /* 0x000fd40000000f00 */
.L_x_138:
[----:B------:R-:W-:Y:S05]  /*93a0*/  BSYNC.RECONVERGENT B5 ;  /* 0x0000000000057941 */ /* 0x000fea0003800200 */
.L_x_136:
[----:B------:R-:W-:Y:S02]  /*93b0*/  ISETP.NE.AND P1, PT, R13, 0x2, PT ;  /* 0x000000020d00780c */ /* 0x000fe40003f25270 */
[----:B------:R-:W-:-:S11]  /*93c0*/  IADD3 R2, PT, PT, R10, 0x2, RZ ;  /* 0x000000020a027810 */ /* 0x000fd60007ffe0ff */
[----:B------:R-:W-:Y:S05]  /*93d0*/  @!P1 BRA `(.L_x_130) ;  /* 0x0000000000ec9947 */ /* 0x000fea0003800000 */
[----:B--2---:R-:W2:Y:S02]  /*93e0*/  LDC R27, c[0x0][0x388] ;  /* 0x0000e200ff1b7b82 */ /* 0x004ea40000000800 */
[----:B--2---:R-:W-:-:S06]  /*93f0*/  IMAD.WIDE.U32 R22, R27, 0x4, R22 ;  /* 0x000000041b167825 */ /* 0x004fcc00078e0016 */
[----:B------:R-:W2:Y:S01]  /*9400*/  LDG.E.CONSTANT R22, desc[UR22][R22.64] ;  /* 0x0000001616167981 */ /* 0x000ea2000c1e9900 */
[----:B0-----:R-:W-:Y:S01]  /*9410*/  IMAD.WIDE.U32 R16, R27, 0x4, R16 ;  /* 0x000000041b107825 */ /* 0x001fe200078e0010 */
[----:B------:R-:W-:Y:S01]  /*9420*/  BSSY.RECONVERGENT B5, `(.L_x_141) ;  /* 0x0000035000057945 */ /* 0x000fe20003800200 */
[----:B--2---:R-:W-:Y:S02]  /*9430*/  FSETP.NE.AND P1, PT, |R22|, +INF , PT ;  /* 0x7f8000001600780b */ /* 0x004fe40003f25200 */
[--C-:B------:R-:W-:Y:S01]  /*9440*/  FADD R13, -R12, R22.reuse ;  /* 0x000000160c0d7221 */ /* 0x100fe20000000100 */
[----:B------:R-:W-:-:S10]  /*9450*/  FADD R4, -R11, R22 ;  /* 0x000000160b047221 */ /* 0x000fd40000000100 */
[----:B------:R-:W-:Y:S01]  /*9460*/  @P1 FFMA R12, R13, R3, R12 ;  /* 0x000000030d0c1223 */ /* 0x000fe2000000000c */
[----:B------:R-:W-:-:S04]  /*9470*/  @P1 FFMA R11, R4, R6, R11 ;  /* 0x00000006040b1223 */ /* 0x000fc8000000000b */
[----:B------:R-:W-:-:S05]  /*9480*/  FADD R13, R12, -R11 ;  /* 0x8000000b0c0d7221 */ /* 0x000fca0000000000 */
[----:B------:R0:W-:Y:S01]  /*9490*/  STG.E desc[UR22][R16.64], R13 ;  /* 0x0000000d10007986 */ /* 0x0001e2000c101916 */
[----:B------:R-:W-:Y:S05]  /*94a0*/  @P0 BRA `(.L_x_142) ;  /* 0x0000000000380947 */ /* 0x000fea0003800000 */
[----:B------:R-:W-:Y:S01]  /*94b0*/  ISETP.GE.AND P0, PT, R2, R9, PT ;  /* 0x000000090200720c */ /* 0x000fe20003f06270 */
[----:B0-----:R-:W-:Y:S01]  /*94c0*/  FADD R17, -R0, R13 ;  /* 0x0000000d00117221 */ /* 0x001fe20000000100 */
[----:B------:R-:W-:-:S03]  /*94d0*/  HFMA2 R4, -RZ, RZ, 0, 5.9604644775390625e-08 ;  /* 0x00000001ff047431 */ /* 0x000fc600000001ff */
[----:B-1----:R-:W-:-:S08]  /*94e0*/  FFMA R0, R17, R7, R0 ;  /* 0x0000000711007223 */ /* 0x002fd00000000000 */
[----:B------:R-:W-:Y:S05]  /*94f0*/  @!P0 BRA `(.L_x_143) ;  /* 0x00000000009c8947 */ /* 0x000fea0003800000 */
[----:B------:R-:W0:Y:S01]  /*9500*/  LDC.64 R22, c[0x0][0x3b0] ;  /* 0x0000ec00ff167b82 */ /* 0x000e220000000a00 */
[----:B------:R-:W-:Y:S01]  /*9510*/  IADD3 R25, PT, PT, R25, R27, RZ ;  /* 0x0000001b19197210 */ /* 0x000fe20007ffe0ff */
[----:B------:R-:W-:-:S06]  /*9520*/  FADD R13, -R0, R13 ;  /* 0x0000000d000d7221 */ /* 0x000fcc0000000100 */
[----:B------:R-:W1:Y:S01]  /*9530*/  LDC.64 R16, c[0x0][0x3b8] ;  /* 0x0000ee00ff107b82 */ /* 0x000e620000000a00 */
[----:B0-----:R-:W-:-:S05]  /*9540*/  IMAD.WIDE R22, R25, 0x4, R22 ;  /* 0x0000000419167825 */ /* 0x001fca00078e0216 */
[----:B------:R3:W-:Y:S01]  /*9550*/  STG.E desc[UR22][R22.64], R0 ;  /* 0x0000000016007986 */ /* 0x0007e2000c101916 */
[----:B-1----:R-:W-:-:S05]  /*9560*/  IMAD.WIDE R16, R25, 0x4, R16 ;  /* 0x0000000419107825 */ /* 0x002fca00078e0210 */
[----:B------:R3:W-:Y:S01]  /*9570*/  STG.E desc[UR22][R16.64], R13 ;  /* 0x0000000d10007986 */ /* 0x0007e2000c101916 */
[----:B------:R-:W-:Y:S05]  /*9580*/  BRA `(.L_x_143) ;  /* 0x0000000000787947 */ /* 0x000fea0003800000 */
.L_x_142:
[----:B------:R-:W-:Y:S02]  /*9590*/  ISETP.GT.AND P0, PT, R2, R9, PT ;  /* 0x000000090200720c */ /* 0x000fe40003f04270 */
[----:B------:R-:W-:-:S11]  /*95a0*/  PRMT R4, RZ, 0x7610, R4 ;  /* 0x00007610ff047816 */ /* 0x000fd60000000004 */
        /* <DEDUP_REMOVED lines=8> */
[----:B------:R-:W2:Y:S01]  /*9630*/  MUFU.RCP R15, UR11 ;  /* 0x0000000b000f7d08 */ /* 0x000ea20008001000 */
[----:B-1----:R-:W-:Y:S01]  /*9640*/  MOV R0, UR11 ;  /* 0x0000000b00007c02 */ /* 0x002fe20008000f00 */
[----:B------:R-:W-:Y:S06]  /*9650*/  BSSY.RECONVERGENT B6, `(.L_x_144) ;  /* 0x000000c000067945 */ /* 0x000fec0003800200 */
[----:B------:R-:W1:Y:S01]  /*9660*/  FCHK P0, R2, UR11 ;  /* 0x0000000b02007d02 */ /* 0x000e620008000000 */
[----:B--2---:R-:W-:-:S04]  /*9670*/  FFMA R0, R15, -R0, 1 ;  /* 0x3f8000000f007423 */ /* 0x004fc80000000800 */
[----:B------:R-:W-:-:S04]  /*9680*/  FFMA R15, R15, R0, R15 ;  /* 0x000000000f0f7223 */ /* 0x000fc8000000000f */
[----:B0-----:R-:W-:-:S04]  /*9690*/  FFMA R17, R15, R2, RZ ;  /* 0x000000020f117223 */ /* 0x001fc800000000ff */
[----:B------:R-:W-:-:S04]  /*96a0*/  FFMA R0, R17, -UR11, R2 ;  /* 0x8000000b11007c23 */ /* 0x000fc80008000002 */
[----:B------:R-:W-:Y:S01]  /*96b0*/  FFMA R0, R15, R0, R17 ;  /* 0x000000000f007223 */ /* 0x000fe20000000011 */
[----:B-1----:R-:W-:Y:S06]  /*96c0*/  @!P0 BRA `(.L_x_145) ;  /* 0x0000000000108947 */ /* 0x002fec0003800000 */
[----:B------:R-:W-:Y:S02]  /*96d0*/  MOV R29, R2 ;  /* 0x00000002001d7202 */ /* 0x000fe40000000f00 */
[----:B------:R-:W-:Y:S02]  /*96e0*/  MOV R0, UR11 ;  /* 0x0000000b00007c02 */ /* 0x000fe40008000f00 */
[----:B------:R-:W-:-:S07]  /*96f0*/  MOV R4, 0x9710 ;  /* 0x0000971000047802 */ /* 0x000fce0000000f00 */
[----:B------:R-:W-:Y:S05]  /*9700*/  CALL.REL.NOINC `($__internal_0_$__cuda_sm3x_div_rn_noftz_f32_slowpath) ;  /* 0x00000010001c7944 */ /* 0x000fea0003c00000 */
.L_x_145:
[----:B------:R-:W-:Y:S05]  /*9710*/  BSYNC.RECONVERGENT B6 ;  /* 0x0000000000067941 */ /* 0x000fea0003800200 */
.L_x_144:
[----:B------:R-:W-:Y:S01]  /*9720*/  FADD R13, R13, -R0 ;  /* 0x800000000d0d7221 */ /* 0x000fe20000000000 */
[----:B------:R2:W-:Y:S01]  /*9730*/  STG.E desc[UR22][R20.64], R0 ;  /* 0x0000000014007986 */ /* 0x0005e2000c101916 */
[----:B------:R-:W-:Y:S01]  /*9740*/  HFMA2 R4, -RZ, RZ, 0, 5.9604644775390625e-08 ;  /* 0x00000001ff047431 */ /* 0x000fe200000001ff */
[----:B------:R-:W-:Y:S02]  /*9750*/  MOV R15, R2 ;  /* 0x00000002000f7202 */ /* 0x000fe40000000f00 */
[----:B------:R2:W-:Y:S05]  /*9760*/  STG.E desc[UR22][R18.64], R13 ;  /* 0x0000000d12007986 */ /* 0x0005ea000c101916 */
.L_x_143:
[----:B------:R-:W-:Y:S05]  /*9770*/  BSYNC.RECONVERGENT B5 ;  /* 0x0000000000057941 */ /* 0x000fea0003800200 */
.L_x_141:
[----:B------:R-:W-:-:S07]  /*9780*/  IADD3 R2, PT, PT, R10, 0x3, RZ ;  /* 0x000000030a027810 */ /* 0x000fce0007ffe0ff */
.L_x_130:
[----:B------:R-:W-:Y:S05]  /*9790*/  BSYNC.RECONVERGENT B4 ;  /* 0x0000000000047941 */ /* 0x000fea0003800200 */
.L_x_129:
[----:B0-23--:R-:W0:Y:S01]  /*97a0*/  LDC R13, c[0x0][0x38c] ;  /* 0x0000e300ff0d7b82 */ /* 0x00de220000000800 */
[----:B------:R-:W0:Y:S02]  /*97b0*/  LDCU UR8, c[0x0][0x394] ;  /* 0x00007280ff0877ac */ /* 0x000e240008000800 */
[----:B0-----:R-:W-:-:S04]  /*97c0*/  IADD3 R8, PT, PT, R8, UR8, -R13 ;  /* 0x0000000808087c10 */ /* 0x001fc8000fffe80d */
[----:B------:R-:W-:-:S13]  /*97d0*/  ISETP.GT.U32.AND P0, PT, R8, -0x4, PT ;  /* 0xfffffffc0800780c */ /* 0x000fda0003f04070 */
[----:B------:R-:W-:Y:S05]  /*97e0*/  @P0 BRA `(.L_x_77) ;  /* 0x0000000c00c80947 */ /* 0x000fea0003800000 */
.L_x_166:
[----:B0-2---:R-:W0:Y:S01]  /*97f0*/  LDC.64 R16, c[0x0][0x380] ;  /* 0x0000e000ff107b82 */ /* 0x005e220000000a00 */
[----:B------:R-:W2:Y:S07]  /*9800*/  LDCU UR8, c[0x0][0x388] ;  /* 0x00007100ff0877ac */ /* 0x000eae0008000800 */
[----:B-1----:R-:W1:Y:S01]  /*9810*/  LDC.64 R22, c[0x0][0x3a8] ;  /* 0x0000ea00ff167b82 */ /* 0x002e620000000a00 */
[----:B--2---:R-:W-:-:S04]  /*9820*/  IMAD R8, R2, UR8, R5 ;  /* 0x0000000802087c24 */ /* 0x004fc8000f8e0205 */
[----:B0-----:R-:W-:-:S05]  /*9830*/  IMAD.WIDE R16, R8, 0x4, R16 ;  /* 0x0000000408107825 */ /* 0x001fca00078e0210 */
[----:B------:R-:W2:Y:S01]  /*9840*/  LDG.E.CONSTANT R10, desc[UR22][R16.64] ;  /* 0x00000016100a7981 */ /* 0x000ea2000c1e9900 */
[----:B------:R-:W-:Y:S01]  /*9850*/  BSSY.RECONVERGENT B4, `(.L_x_146) ;  /* 0x0000036000047945 */ /* 0x000fe20003800200 */
[----:B-1----:R-:W-:Y:S01]  /*9860*/  IMAD.WIDE R22, R8, 0x4, R22 ;  /* 0x0000000408167825 */ /* 0x002fe200078e0216 */
[----:B--2---:R-:W-:-:S03]  /*9870*/  FSETP.NE.AND P0, PT, |R10|, +INF , PT ;  /* 0x7f8000000a00780b */ /* 0x004fc60003f05200 */
[C---:B------:R-:W-:Y:S01]  /*9880*/  FADD R13, R10.reuse, -R12 ;  /* 0x8000000c0a0d7221 */ /* 0x040fe20000000000 */
[----:B------:R-:W-:-:S09]  /*9890*/  FADD R10, R10, -R11 ;  /* 0x8000000b0a0a7221 */ /* 0x000fd20000000000 */
[----:B------:R-:W-:Y:S01]  /*98a0*/  @P0 FFMA R12, R13, R3, R12 ;  /* 0x000000030d0c0223 */ /* 0x000fe2000000000c */
[----:B------:R-:W-:Y:S01]  /*98b0*/  @P0 FFMA R11, R10, R6, R11 ;  /* 0x000000060a0b0223 */ /* 0x000fe2000000000b */
[----:B------:R-:W-:-:S03]  /*98c0*/  LOP3.LUT P0, RZ, R4, 0xff, RZ, 0xc0, !PT ;  /* 0x000000ff04ff7812 */ /* 0x000fc6000780c0ff */
[----:B------:R-:W-:-:S05]  /*98d0*/  FADD R13, R12, -R11 ;  /* 0x8000000b0c0d7221 */ /* 0x000fca0000000000 */
[----:B------:R0:W-:Y:S05]  /*98e0*/  STG.E desc[UR22][R22.64], R13 ;  /* 0x0000000d16007986 */ /* 0x0001ea000c101916 */
[----:B------:R-:W-:Y:S05]  /*98f0*/  @!P0 BRA `(.L_x_147) ;  /* 0x0000000000348947 */ /* 0x000fea0003800000 */
[----:B------:R-:W-:Y:S01]  /*9900*/  ISETP.GE.AND P1, PT, R2, R9, PT ;  /* 0x000000090200720c */ /* 0x000fe20003f26270 */
[----:B------:R-:W-:Y:S01]  /*9910*/  FADD R25, -R0, R13 ;  /* 0x0000000d00197221 */ /* 0x000fe20000000100 */
[----:B------:R-:W-:-:S03]  /*9920*/  PLOP3.LUT P0, PT, PT, PT, PT, 0x8, 0x80 ;  /* 0x000000000080781c */ /* 0x000fc60003f0e170 */
        /* <DEDUP_REMOVED lines=10> */
.L_x_147:
[----:B------:R-:W-:Y:S02]  /*99d0*/  ISETP.GT.AND P1, PT, R2, R9, PT ;  /* 0x000000090200720c */ /* 0x000fe40003f24270 */
[----:B------:R-:W-:-:S11]  /*99e0*/  PLOP3.LUT P0, PT, PT, PT, PT, 0x80, 0x8 ;  /* 0x000000000008781c */ /* 0x000fd60003f0f070 */
[----:B------:R-:W-:Y:S05]  /*99f0*/  @P1 BRA `(.L_x_148) ;  /* 0x00000000006c1947 */ /* 0x000fea0003800000 */
[----:B------:R-:W-:Y:S01]  /*9a00*/  ISETP.NE.AND P1, PT, R2, R9, PT ;  /* 0x000000090200720c */ /* 0x000fe20003f25270 */
[----:B------:R-:W-:-:S04]  /*9a10*/  FADD R14, -R14, R13 ;  /* 0x0000000d0e0e7221 */ /* 0x000fc80000000100 */
[----:B------:R-:W-:-:S04]  /*9a20*/  FADD R10, R15, R14 ;  /* 0x0000000e0f0a7221 */ /* 0x000fc80000000000 */
[----:B------:R-:W-:-:S04]  /*9a30*/  FADD R15, -R15, R10 ;  /* 0x0000000a0f0f7221 */ /* 0x000fc80000000100 */
[----:B------:R-:W-:Y:S01]  /*9a40*/  FADD R14, -R14, R15 ;  /* 0x0000000f0e0e7221 */ /* 0x000fe20000000100 */
[----:B------:R-:W-:Y:S01]  /*9a50*/  MOV R15, R10 ;  /* 0x0000000a000f7202 */ /* 0x000fe20000000f00 */
[----:B------:R-:W-:Y:S06]  /*9a60*/  @P1 BRA `(.L_x_148) ;  /* 0x0000000000501947 */ /* 0x000fec0003800000 */
        /* <DEDUP_REMOVED lines=14> */
.L_x_150:
[----:B------:R-:W-:Y:S05]  /*9b50*/  BSYNC.RECONVERGENT B5 ;  /* 0x0000000000057941 */ /* 0x000fea0003800200 */
.L_x_149:
[----:B0-----:R-:W-:Y:S01]  /*9b60*/  FADD R13, R13, -R0 ;  /* 0x800000000d0d7221 */ /* 0x001fe20000000000 */
[----:B------:R2:W-:Y:S01]  /*9b70*/  STG.E desc[UR22][R20.64], R0 ;  /* 0x0000000014007986 */ /* 0x0005e2000c101916 */
[----:B------:R-:W-:Y:S02]  /*9b80*/  PLOP3.LUT P0, PT, PT, PT, PT, 0x8, 0x80 ;  /* 0x000000000080781c */ /* 0x000fe40003f0e170 */
[----:B------:R-:W-:Y:S01]  /*9b90*/  MOV R15, R10 ;  /* 0x0000000a000f7202 */ /* 0x000fe20000000f00 */
[----:B------:R2:W-:Y:S10]  /*9ba0*/  STG.E desc[UR22][R18.64], R13 ;  /* 0x0000000d12007986 */ /* 0x0005f4000c101916 */
.L_x_148:
[----:B------:R-:W-:Y:S05]  /*9bb0*/  BSYNC.RECONVERGENT B4 ;  /* 0x0000000000047941 */ /* 0x000fea0003800200 */
.L_x_146:
[----:B-1----:R-:W1:Y:S02]  /*9bc0*/  LDC R25, c[0x0][0x388] ;  /* 0x0000e200ff197b82 */ /* 0x002e640000000800 */
[----:B-1----:R-:W-:-:S05]  /*9bd0*/  IMAD.WIDE.U32 R16, R25, 0x4, R16 ;  /* 0x0000000419107825 */ /* 0x002fca00078e0010 */
[----:B------:R-:W3:Y:S01]  /*9be0*/  LDG.E.CONSTANT R4, desc[UR22][R16.64] ;  /* 0x0000001610047981 */ /* 0x000ee2000c1e9900 */
[----:B0-----:R-:W-:Y:S01]  /*9bf0*/  IMAD.WIDE.U32 R22, R25, 0x4, R22 ;  /* 0x0000000419167825 */ /* 0x001fe200078e0016 */
[----:B------:R-:W-:Y:S01]  /*9c00*/  BSSY.RECONVERGENT B4, `(.L_x_151) ;  /* 0x0000036000047945 */ /* 0x000fe20003800200 */
[----:B------:R-:W-:Y:S02]  /*9c10*/  IADD3 R8, PT, PT, R8, R25, RZ ;  /* 0x0000001908087210 */ /* 0x000fe40007ffe0ff */
[----:B---3--:R-:W-:Y:S01]  /*9c20*/  FSETP.NE.AND P1, PT, |R4|, +INF , PT ;  /* 0x7f8000000400780b */ /* 0x008fe20003f25200 */
[--C-:B--2---:R-:W-:Y:S01]  /*9c30*/  FADD R13, -R12, R4.reuse ;  /* 0x000000040c0d7221 */ /* 0x104fe20000000100 */
[----:B------:R-:W-:-:S11]  /*9c40*/  FADD R4, -R11, R4 ;  /* 0x000000040b047221 */ /* 0x000fd60000000100 */
[----:B------:R-:W-:Y:S01]  /*9c50*/  @P1 FFMA R12, R13, R3, R12 ;  /* 0x000000030d0c1223 */ /* 0x000fe2000000000c */
[----:B------:R-:W-:Y:S01]  /*9c60*/  @P1 FFMA R11, R4, R6, R11 ;  /* 0x00000006040b1223 */ /* 0x000fe2000000000b */
[----:B------:R-:W-:-:S03]  /*9c70*/  IADD3 R4, PT, PT, R2, 0x1, RZ ;  /* 0x0000000102047810 */ /* 0x000fc60007ffe0ff */
[----:B------:R-:W-:-:S05]  /*9c80*/  FADD R13, R12, -R11 ;  /* 0x8000000b0c0d7221 */ /* 0x000fca0000000000 */
[----:B------:R0:W-:Y:S01]  /*9c90*/  STG.E desc[UR22][R22.64], R13 ;  /* 0x0000000d16007986 */ /* 0x0001e2000c101916 */
[----:B------:R-:W-:Y:S05]  /*9ca0*/  @P0 BRA `(.L_x_152) ;  /* 0x0000000000340947 */ /* 0x000fea0003800000 */
        /* <DEDUP_REMOVED lines=13> */
.L_x_152:
[----:B------:R-:W-:Y:S02]  /*9d80*/  ISETP.GE.AND P1, PT, R2, R9, PT ;  /* 0x000000090200720c */ /* 0x000fe40003f26270 */
        /* <DEDUP_REMOVED lines=23> */
.L_x_155:
[----:B------:R-:W-:Y:S05]  /*9f00*/  BSYNC.RECONVERGENT B5 ;  /* 0x0000000000057941 */ /* 0x000fea0003800200 */
.L_x_154:
[----:B0-----:R-:W-:Y:S01]  /*9f10*/  FADD R13, R13, -R0 ;  /* 0x800000000d0d7221 */ /* 0x001fe20000000000 */
[----:B------:R2:W-:Y:S01]  /*9f20*/  STG.E desc[UR22][R20.64], R0 ;  /* 0x0000000014007986 */ /* 0x0005e2000c101916 */
[----:B------:R-:W-:Y:S02]  /*9f30*/  PLOP3.LUT P0, PT, PT, PT, PT, 0x8, 0x80 ;  /* 0x000000000080781c */ /* 0x000fe40003f0e170 */
[----:B------:R-:W-:Y:S01]  /*9f40*/  MOV R15, R10 ;  /* 0x0000000a000f7202 */ /* 0x000fe20000000f00 */
[----:B------:R2:W-:Y:S10]  /*9f50*/  STG.E desc[UR22][R18.64], R13 ;  /* 0x0000000d12007986 */ /* 0x0005f4000c101916 */
.L_x_153:
[----:B------:R-:W-:Y:S05]  /*9f60*/  BSYNC.RECONVERGENT B4 ;  /* 0x0000000000047941 */ /* 0x000fea0003800200 */
.L_x_151:
        /* <DEDUP_REMOVED lines=28> */
.L_x_157:
        /* <DEDUP_REMOVED lines=24> */
.L_x_160:
[----:B------:R-:W-:Y:S05]  /*a2b0*/  BSYNC.RECONVERGENT B5 ;  /* 0x0000000000057941 */ /* 0x000fea0003800200 */
.L_x_159:
[----:B0-----:R-:W-:Y:S01]  /*a2c0*/  FADD R13, R13, -R0 ;  /* 0x800000000d0d7221 */ /* 0x001fe20000000000 */
[----:B------:R1:W-:Y:S01]  /*a2d0*/  STG.E desc[UR22][R20.64], R0 ;  /* 0x0000000014007986 */ /* 0x0003e2000c101916 */
[----:B------:R-:W-:Y:S02]  /*a2e0*/  PLOP3.LUT P0, PT, PT, PT, PT, 0x8, 0x80 ;  /* 0x000000000080781c */ /* 0x000fe40003f0e170 */
[----:B------:R-:W-:Y:S01]  /*a2f0*/  MOV R15, R10 ;  /* 0x0000000a000f7202 */ /* 0x000fe20000000f00 */
[----:B------:R1:W-:Y:S10]  /*a300*/  STG.E desc[UR22][R18.64], R13 ;  /* 0x0000000d12007986 */ /* 0x0003f4000c101916 */
.L_x_158:
[----:B------:R-:W-:Y:S05]  /*a310*/  BSYNC.RECONVERGENT B4 ;  /* 0x0000000000047941 */ /* 0x000fea0003800200 */
.L_x_156:
[----:B--2---:R-:W2:Y:S02]  /*a320*/  LDC R25, c[0x0][0x388] ;  /* 0x0000e200ff197b82 */ /* 0x004ea40000000800 */
[----:B--2---:R-:W-:-:S06]  /*a330*/  IMAD.WIDE.U32 R16, R25, 0x4, R16 ;  /* 0x0000000419107825 */ /* 0x004fcc00078e0010 */
[----:B------:R-:W2:Y:S01]  /*a340*/  LDG.E.CONSTANT R16, desc[UR22][R16.64] ;  /* 0x0000001610107981 */ /* 0x000ea2000c1e9900 */
[----:B0-----:R-:W-:Y:S01]  /*a350*/  IMAD.WIDE.U32 R22, R25, 0x4, R22 ;  /* 0x0000000419167825 */ /* 0x001fe200078e0016 */
[----:B------:R-:W-:Y:S01]  /*a360*/  BSSY.RECONVERGENT B4, `(.L_x_161) ;  /* 0x0000036000047945 */ /* 0x000fe20003800200 */
[----:B------:R-:W-:Y:S02]  /*a370*/  IADD3 R10, PT, PT, R2, 0x3, RZ ;  /* 0x00000003020a7810 */ /* 0x000fe40007ffe0ff */
[----:B--2---:R-:W-:Y:S01]  /*a380*/  FSETP.NE.AND P1, PT, |R16|, +INF , PT ;  /* 0x7f8000001000780b */ /* 0x004fe20003f25200 */
[--C-:B-1----:R-:W-:Y:S01]  /*a390*/  FADD R13, -R12, R16.reuse ;  /* 0x000000100c0d7221 */ /* 0x102fe20000000100 */
        /* <DEDUP_REMOVED lines=8> */
[----:B------:R-:W-:-:S03]  /*a420*/  HFMA2 R4, -RZ, RZ, 0, 5.9604644775390625e-08 ;  /* 0x00000001ff047431 */ /* 0x000fc600000001ff */
[----:B------:R-:W-:-:S08]  /*a430*/  FFMA R0, R17, R7, R0 ;  /* 0x0000000711007223 */ /* 0x000fd00000000000 */
[----:B------:R-:W-:Y:S05]  /*a440*/  @!P0 BRA `(.L_x_163) ;  /* 0x00000000009c8947 */ /* 0x000fea0003800000 */
[----:B------:R-:W1:Y:S01]  /*a450*/  LDC.64 R16, c[0x0][0x3b0] ;  /* 0x0000ec00ff107b82 */ /* 0x000e620000000a00 */
[----:B------:R-:W-:Y:S01]  /*a460*/  IADD3 R25, PT, PT, R8, R25, RZ ;  /* 0x0000001908197210 */ /* 0x000fe20007ffe0ff */
[----:B0-----:R-:W-:-:S06]  /*a470*/  FADD R13, -R0, R13 ;  /* 0x0000000d000d7221 */ /* 0x001fcc0000000100 */
[----:B------:R-:W0:Y:S01]  /*a480*/  LDC.64 R22, c[0x0][0x3b8] ;  /* 0x0000ee00ff167b82 */ /* 0x000e220000000a00 */
[----:B-1----:R-:W-:-:S05]  /*a490*/  IMAD.WIDE R16, R25, 0x4, R16 ;  /* 0x0000000419107825 */ /* 0x002fca00078e0210 */
[----:B------:R2:W-:Y:S01]  /*a4a0*/  STG.E desc[UR22][R16.64], R0 ;  /* 0x0000000010007986 */ /* 0x0005e2000c101916 */
[----:B0-----:R-:W-:-:S05]  /*a4b0*/  IMAD.WIDE R22, R25, 0x4, R22 ;  /* 0x0000000419167825 */ /* 0x001fca00078e0216 */
[----:B------:R2:W-:Y:S01]  /*a4c0*/  STG.E desc[UR22][R22.64], R13 ;  /* 0x0000000d16007986 */ /* 0x0005e2000c101916 */
[----:B------:R-:W-:Y:S05]  /*a4d0*/  BRA `(.L_x_163) ;  /* 0x0000000000787947 */ /* 0x000fea0003800000 */
.L_x_162:
[----:B------:R-:W-:Y:S02]  /*a4e0*/  ISETP.GT.AND P0, PT, R10, R9, PT ;  /* 0x000000090a00720c */ /* 0x000fe40003f04270 */
[----:B------:R-:W-:-:S11]  /*a4f0*/  PRMT R4, RZ, 0x7610, R4 ;  /* 0x00007610ff047816 */ /* 0x000fd60000000004 */
        /* <DEDUP_REMOVED lines=22> */
.L_x_165:
[----:B------:R-:W-:Y:S05]  /*a660*/  BSYNC.RECONVERGENT B5 ;  /* 0x0000000000057941 */ /* 0x000fea0003800200 */
.L_x_164:
[----:B0-----:R-:W-:Y:S01]  /*a670*/  FADD R13, R13, -R0 ;  /* 0x800000000d0d7221 */ /* 0x001fe20000000000 */
[----:B------:R1:W-:Y:S01]  /*a680*/  STG.E desc[UR22][R20.64], R0 ;  /* 0x0000000014007986 */ /* 0x0003e2000c101916 */
[----:B------:R-:W-:Y:S01]  /*a690*/  HFMA2 R4, -RZ, RZ, 0, 5.9604644775390625e-08 ;  /* 0x00000001ff047431 */ /* 0x000fe200000001ff */
[----:B------:R-:W-:Y:S02]  /*a6a0*/  MOV R15, R8 ;  /* 0x00000008000f7202 */ /* 0x000fe40000000f00 */
[----:B------:R1:W-:Y:S05]  /*a6b0*/  STG.E desc[UR22][R18.64], R13 ;  /* 0x0000000d12007986 */ /* 0x0003ea000c101916 */
.L_x_163:
[----:B------:R-:W-:Y:S05]  /*a6c0*/  BSYNC.RECONVERGENT B4 ;  /* 0x0000000000047941 */ /* 0x000fea0003800200 */
.L_x_161:
[----:B------:R-:W3:Y:S01]  /*a6d0*/  LDCU UR8, c[0x0][0x38c] ;  /* 0x00007180ff0877ac */ /* 0x000ee20008000800 */
[----:B------:R-:W-:-:S04]  /*a6e0*/  IADD3 R2, PT, PT, R2, 0x4, RZ ;  /* 0x0000000402027810 */ /* 0x000fc80007ffe0ff */
[----:B---3--:R-:W-:-:S13]  /*a6f0*/  ISETP.GE.AND P0, PT, R2, UR8, PT ;  /* 0x0000000802007c0c */ /* 0x008fda000bf06270 */
[----:B------:R-:W-:Y:S05]  /*a700*/  @!P0 BRA `(.L_x_166) ;  /* 0xfffffff000388947 */ /* 0x000fea000383ffff */
.L_x_77:
[----:B------:R-:W-:Y:S05]  /*a710*/  BSYNC.RECONVERGENT B0 ;  /* 0x0000000000007941 */ /* 0x000fea0003800200 */
.L_x_76:
[----:B------:R-:W5:Y:S01]  /*a720*/  LDCU UR8, c[0x0][0x388] ;  /* 0x00007100ff0877ac */ /* 0x000f620008000800 */
[----:B------:R-:W-:-:S04]  /*a730*/  IADD3 R5, PT, PT, R5, UR7, RZ ;  /* 0x0000000705057c10 */ /* 0x000fc8000fffe0ff */
[----:B-----5:R-:W-:-:S13]  /*a740*/  ISETP.GE.AND P0, PT, R5, UR8, PT ;  /* 0x0000000805007c0c */ /* 0x020fda000bf06270 */
[----:B------:R-:W-:Y:S05]  /*a750*/  @!P0 BRA `(.L_x_167) ;  /* 0xffffffa400e08947 */ /* 0x000fea000383ffff */
[----:B------:R-:W-:Y:S05]  /*a760*/  BSYNC.RECONVERGENT B1 ;  /* 0x0000000000017941 */ /* 0x000fea0003800200 */
.L_x_75:
[----:B------:R-:W-:Y:S05]  /*a770*/  EXIT ;  /* 0x000000000000794d */ /* 0x000fea0003800000 */
        .weak           $__internal_0_$__cuda_sm3x_div_rn_noftz_f32_slowpath
        .type           $__internal_0_$__cuda_sm3x_div_rn_noftz_f32_slowpath,@function
        .size           $__internal_0_$__cuda_sm3x_div_rn_noftz_f32_slowpath,(.L_x_314 - $__internal_0_$__cuda_sm3x_div_rn_noftz_f32_slowpath)
$__internal_0_$__cuda_sm3x_div_rn_noftz_f32_slowpath:
[----:B------:R-:W-:Y:S01]  /*a780*/  SHF.R.U32.HI R15, RZ, 0x17, R0 ;  /* 0x00000017ff0f7819 */ /* 0x000fe20000011600 */
[----:B------:R-:W-:Y:S01]  /*a790*/  BSSY.RECONVERGENT B2, `(.L_x_168) ;  /* 0x0000062000027945 */ /* 0x000fe20003800200 */
[----:B------:R-:W-:Y:S02]  /*a7a0*/  SHF.R.U32.HI R26, RZ, 0x17, R29 ;  /* 0x00000017ff1a7819 */ /* 0x000fe4000001161d */
[----:B------:R-:W-:Y:S02]  /*a7b0*/  LOP3.LUT R15, R15, 0xff, RZ, 0xc0, !PT ;  /* 0x000000ff0f0f7812 */ /* 0x000fe400078ec0ff */
[----:B------:R-:W-:Y:S02]  /*a7c0*/  LOP3.LUT R26, R26, 0xff, RZ, 0xc0, !PT ;  /* 0x000000ff1a1a7812 */ /* 0x000fe400078ec0ff */
[----:B------:R-:W-:Y:S02]  /*a7d0*/  IADD3 R27, PT, PT, R15, -0x1, RZ ;  /* 0xffffffff0f1b7810 */ /* 0x000fe40007ffe0ff */
[----:B------:R-:W-:-:S02]  /*a7e0*/  IADD3 R28, PT, PT, R26, -0x1, RZ ;  /* 0xffffffff1a1c7810 */ /* 0x000fc40007ffe0ff */
[----:B------:R-:W-:-:S04]  /*a7f0*/  ISETP.GT.U32.AND P0, PT, R27, 0xfd, PT ;  /* 0x000000fd1b00780c */ /* 0x000fc80003f04070 */
[----:B------:R-:W-:-:S13]  /*a800*/  ISETP.GT.U32.OR P0, PT, R28, 0xfd, P0 ;  /* 0x000000fd1c00780c */ /* 0x000fda0000704470 */
[----:B------:R-:W-:Y:S01]  /*a810*/  @!P0 MOV R24, RZ ;  /* 0x000000ff00188202 */ /* 0x000fe20000000f00 */
[----:B------:R-:W-:Y:S06]  /*a820*/  @!P0 BRA `(.L_x_169) ;  /* 0x00000000005c8947 */ /* 0x000fec0003800000 */
[----:B------:R-:W-:Y:S02]  /*a830*/  FSETP.GTU.FTZ.AND P0, PT, |R29|, +INF , PT ;  /* 0x7f8000001d00780b */ /* 0x000fe40003f1c200 */
[----:B------:R-:W-:-:S04]  /*a840*/  FSETP.GTU.FTZ.AND P1, PT, |R0|, +INF , PT ;  /* 0x7f8000000000780b */ /* 0x000fc80003f3c200 */
[----:B------:R-:W-:-:S13]  /*a850*/  PLOP3.LUT P0, PT, P0, P1, PT, 0xf8, 0x8f ;  /* 0x00000000008f781c */ /* 0x000fda0000703f70 */
[----:B------:R-:W-:Y:S05]  /*a860*/  @P0 BRA `(.L_x_170) ;  /* 0x00000004004c0947 */ /* 0x000fea0003800000 */
[----:B------:R-:W-:-:S13]  /*a870*/  LOP3.LUT P0, RZ, R0, 0x7fffffff, R29, 0xc8, !PT ;  /* 0x7fffffff00ff7812 */ /* 0x000fda000780c81d */
[----:B------:R-:W-:Y:S05]  /*a880*/  @!P0 BRA `(.L_x_171) ;  /* 0x00000004003c8947 */ /* 0x000fea0003800000 */
[C---:B------:R-:W-:Y:S02]  /*a890*/  FSETP.NEU.FTZ.AND P2, PT, |R29|.reuse, +INF , PT ;  /* 0x7f8000001d00780b */ /* 0x040fe40003f5d200 */
[----:B------:R-:W-:Y:S02]  /*a8a0*/  FSETP.NEU.FTZ.AND P1, PT, |R0|, +INF , PT ;  /* 0x7f8000000000780b */ /* 0x000fe40003f3d200 */
[----:B------:R-:W-:-:S11]  /*a8b0*/  FSETP.NEU.FTZ.AND P0, PT, |R29|, +INF , PT ;  /* 0x7f8000001d00780b */ /* 0x000fd60003f1d200 */
[----:B------:R-:W-:Y:S05]  /*a8c0*/  @!P1 BRA !P2, `(.L_x_171) ;  /* 0x00000004002c9947 */ /* 0x000fea0005000000 */
[----:B------:R-:W-:-:S04]  /*a8d0*/  LOP3.LUT P2, RZ, R29, 0x7fffffff, RZ, 0xc0, !PT ;  /* 0x7fffffff1dff7812 */ /* 0x000fc8000784c0ff */
[----:B------:R-:W-:-:S13]  /*a8e0*/  PLOP3.LUT P1, PT, P1, P2, PT, 0x2f, 0xf2 ;  /* 0x0000000000f2781c */ /* 0x000fda0000f24577 */
[----:B------:R-:W-:Y:S05]  /*a8f0*/  @P1 BRA `(.L_x_172) ;  /* 0x0000000400181947 */ /* 0x000fea0003800000 */
[----:B------:R-:W-:-:S04]  /*a900*/  LOP3.LUT P1, RZ, R0, 0x7fffffff, RZ, 0xc0, !PT ;  /* 0x7fffffff00ff7812 */ /* 0x000fc8000782c0ff */
[----:B------:R-:W-:-:S13]  /*a910*/  PLOP3.LUT P0, PT, P0, P1, PT, 0x2f, 0xf2 ;  /* 0x0000000000f2781c */ /* 0x000fda0000702577 */
[----:B------:R-:W-:Y:S05]  /*a920*/  @P0 BRA `(.L_x_173) ;  /* 0x0000000400000947 */ /* 0x000fea0003800000 */
[----:B------:R-:W-:Y:S02]  /*a930*/  ISETP.GE.AND P0, PT, R28, RZ, PT ;  /* 0x000000ff1c00720c */ /* 0x000fe40003f06270 */
[----:B------:R-:W-:-:S11]  /*a940*/  ISETP.GE.AND P1, PT, R27, RZ, PT ;  /* 0x000000ff1b00720c */ /* 0x000fd60003f26270 */
[----:B------:R-:W-:Y:S01]  /*a950*/  @P0 MOV R24, RZ ;  /* 0x000000ff00180202 */ /* 0x000fe20000000f00 */
[----:B------:R-:W-:Y:S01]  /*a960*/  @!P0 FFMA R29, R29, 1.84467440737095516160e+19, RZ ;  /* 0x5f8000001d1d8823 */ /* 0x000fe200000000ff */
[----:B------:R-:W-:Y:S01]  /*a970*/  @!P0 MOV R24, 0xffffffc0 ;  /* 0xffffffc000188802 */ /* 0x000fe20000000f00 */
[----:B------:R-:W-:-:S03]  /*a980*/  @!P1 FFMA R0, R0, 1.84467440737095516160e+19, RZ ;  /* 0x5f80000000009823 */ /* 0x000fc600000000ff */
[----:B------:R-:W-:-:S07]  /*a990*/  @!P1 IADD3 R24, PT, PT, R24, 0x40, RZ ;  /* 0x0000004018189810 */ /* 0x000fce0007ffe0ff */
.L_x_169:
[----:B------:R-:W-:Y:S01]  /*a9a0*/  LEA R27, R15, 0xc0800000, 0x17 ;  /* 0xc08000000f1b7811 */ /* 0x000fe200078eb8ff */
[----:B------:R-:W-:Y:S01]  /*a9b0*/  BSSY.RECONVERGENT B3, `(.L_x_174) ;  /* 0x0000036000037945 */ /* 0x000fe20003800200 */
[----:B------:R-:W-:Y:S02]  /*a9c0*/  IADD3 R26, PT, PT, R26, -0x7f, RZ ;  /* 0xffffff811a1a7810 */ /* 0x000fe40007ffe0ff */
[----:B------:R-:W-:-:S03]  /*a9d0*/  IADD3 R30, PT, PT, -R27, R0, RZ ;  /* 0x000000001b1e7210 */ /* 0x000fc60007ffe1ff */
[----:B------:R-:W-:Y:S01]  /*a9e0*/  IMAD R0, R26, -0x800000, R29 ;  /* 0xff8000001a007824 */ /* 0x000fe200078e021d */
[----:B------:R-:W0:Y:S01]  /*a9f0*/  MUFU.RCP R28, R30 ;  /* 0x0000001e001c7308 */ /* 0x000e220000001000 */
[----:B------:R-:W-:-:S04]  /*aa00*/  FADD.FTZ R27, -R30, -RZ ;  /* 0x800000ff1e1b7221 */ /* 0x000fc80000010100 */
[----:B0-----:R-:W-:-:S04]  /*aa10*/  FFMA R31, R28, R27, 1 ;  /* 0x3f8000001c1f7423 */ /* 0x001fc8000000001b */
[----:B------:R-:W-:-:S04]  /*aa20*/  FFMA R31, R28, R31, R28 ;  /* 0x0000001f1c1f7223 */ /* 0x000fc8000000001c */
[----:B------:R-:W-:-:S04]  /*aa30*/  FFMA R28, R0, R31, RZ ;  /* 0x0000001f001c7223 */ /* 0x000fc800000000ff */
[----:B------:R-:W-:-:S04]  /*aa40*/  FFMA R29, R27, R28, R0 ;  /* 0x0000001c1b1d7223 */ /* 0x000fc80000000000 */
[----:B------:R-:W-:Y:S01]  /*aa50*/  FFMA R28, R31, R29, R28 ;  /* 0x0000001d1f1c7223 */ /* 0x000fe2000000001c */
[----:B------:R-:W-:-:S03]  /*aa60*/  IADD3 R29, PT, PT, R26, 0x7f, -R15 ;  /* 0x0000007f1a1d7810 */ /* 0x000fc60007ffe80f */
[----:B------:R-:W-:Y:S01]  /*aa70*/  FFMA R27, R27, R28, R0 ;  /* 0x0000001c1b1b7223 */ /* 0x000fe20000000000 */
[----:B------:R-:W-:-:S03]  /*aa80*/  IADD3 R29, PT, PT, R29, R24, RZ ;  /* 0x000000181d1d7210 */ /* 0x000fc60007ffe0ff */
[----:B------:R-:W-:-:S05]  /*aa90*/  FFMA R0, R31, R27, R28 ;  /* 0x0000001b1f007223 */ /* 0x000fca000000001c */
[----:B------:R-:W-:-:S04]  /*aaa0*/  SHF.R.U32.HI R15, RZ, 0x17, R0 ;  /* 0x00000017ff0f7819 */ /* 0x000fc80000011600 */
[----:B------:R-:W-:-:S04]  /*aab0*/  LOP3.LUT R24, R15, 0xff, RZ, 0xc0, !PT ;  /* 0x000000ff0f187812 */ /* 0x000fc800078ec0ff */
[----:B------:R-:W-:-:S04]  /*aac0*/  IADD3 R15, PT, PT, R24, R29, RZ ;  /* 0x0000001d180f7210 */ /* 0x000fc80007ffe0ff */
[----:B------:R-:W-:-:S04]  /*aad0*/  IADD3 R24, PT, PT, R15, -0x1, RZ ;  /* 0xffffffff0f187810 */ /* 0x000fc80007ffe0ff */
[----:B------:R-:W-:-:S13]  /*aae0*/  ISETP.GE.U32.AND P0, PT, R24, 0xfe, PT ;  /* 0x000000fe1800780c */ /* 0x000fda0003f06070 */
[----:B------:R-:W-:Y:S05]  /*aaf0*/  @!P0 BRA `(.L_x_175) ;  /* 0x0000000000808947 */ /* 0x000fea0003800000 */
[----:B------:R-:W-:-:S13]  /*ab00*/  ISETP.GT.AND P0, PT, R15, 0xfe, PT ;  /* 0x000000fe0f00780c */ /* 0x000fda0003f04270 */
[----:B------:R-:W-:Y:S05]  /*ab10*/  @P0 BRA `(.L_x_176) ;  /* 0x00000000006c0947 */ /* 0x000fea0003800000 */
[----:B------:R-:W-:-:S13]  /*ab20*/  ISETP.GE.AND P0, PT, R15, 0x1, PT ;  /* 0x000000010f00780c */ /* 0x000fda0003f06270 */
[----:B------:R-:W-:Y:S05]  /*ab30*/  @P0 BRA `(.L_x_177) ;  /* 0x0000000000740947 */ /* 0x000fea0003800000 */
[----:B------:R-:W-:Y:S02]  /*ab40*/  ISETP.GE.AND P0, PT, R15, -0x18, PT ;  /* 0xffffffe80f00780c */ /* 0x000fe40003f06270 */
[----:B------:R-:W-:-:S11]  /*ab50*/  LOP3.LUT R0, R0, 0x80000000, RZ, 0xc0, !PT ;  /* 0x8000000000007812 */ /* 0x000fd600078ec0ff */
[----:B------:R-:W-:Y:S05]  /*ab60*/  @!P0 BRA `(.L_x_177) ;  /* 0x0000000000688947 */ /* 0x000fea0003800000 */
[CCC-:B------:R-:W-:Y:S01]  /*ab70*/  FFMA.RZ R24, R31.reuse, R27.reuse, R28.reuse ;  /* 0x0000001b1f187223 */ /* 0x1c0fe2000000c01c */
[CCC-:B------:R-:W-:Y:S01]  /*ab80*/  FFMA.RP R26, R31.reuse, R27.reuse, R28.reuse ;  /* 0x0000001b1f1a7223 */ /* 0x1c0fe2000000801c */
[----:B------:R-:W-:Y:S01]  /*ab90*/  FFMA.RM R31, R31, R27, R28 ;  /* 0x0000001b1f1f7223 */ /* 0x000fe2000000401c */
[C---:B------:R-:W-:Y:S02]  /*aba0*/  IADD3 R27, PT, PT, R15.reuse, 0x20, RZ ;  /* 0x000000200f1b7810 */ /* 0x040fe40007ffe0ff */
[----:B------:R-:W-:Y:S02]  /*abb0*/  LOP3.LUT R24, R24, 0x7fffff, RZ, 0xc0, !PT ;  /* 0x007fffff18187812 */ /* 0x000fe400078ec0ff */
[C---:B------:R-:W-:Y:S02]  /*abc0*/  ISETP.NE.AND P2, PT, R15.reuse, RZ, PT ;  /* 0x000000ff0f00720c */ /* 0x040fe40003f45270 */
[----:B------:R-:W-:Y:S02]  /*abd0*/  LOP3.LUT R24, R24, 0x800000, RZ, 0xfc, !PT ;  /* 0x0080000018187812 */ /* 0x000fe400078efcff */
[----:B------:R-:W-:-:S02]  /*abe0*/  ISETP.NE.AND P1, PT, R15, RZ, PT ;  /* 0x000000ff0f00720c */ /* 0x000fc40003f25270 */
[----:B------:R-:W-:Y:S02]  /*abf0*/  IADD3 R15, PT, PT, -R15, RZ, RZ ;  /* 0x000000ff0f0f7210 */ /* 0x000fe40007ffe1ff */
[----:B------:R-:W-:Y:S02]  /*ac00*/  SHF.L.U32 R27, R24, R27, RZ ;  /* 0x0000001b181b7219 */ /* 0x000fe400000006ff */
[----:B------:R-:W-:Y:S02]  /*ac10*/  FSETP.NEU.FTZ.AND P0, PT, R26, R31, PT ;  /* 0x0000001f1a00720b */ /* 0x000fe40003f1d000 */
[----:B------:R-:W-:Y:S02]  /*ac20*/  SEL R15, R15, RZ, P2 ;  /* 0x000000ff0f0f7207 */ /* 0x000fe40001000000 */
[----:B------:R-:W-:Y:S02]  /*ac30*/  ISETP.NE.AND P1, PT, R27, RZ, P1 ;  /* 0x000000ff1b00720c */ /* 0x000fe40000f25270 */
[----:B------:R-:W-:-:S02]  /*ac40*/  SHF.R.U32.HI R26, RZ, R15, R24 ;  /* 0x0000000fff1a7219 */ /* 0x000fc40000011618 */
[----:B------:R-:W-:Y:S02]  /*ac50*/  PLOP3.LUT P0, PT, P0, P1, PT, 0xf8, 0x8f ;  /* 0x00000000008f781c */ /* 0x000fe40000703f70 */
[----:B------:R-:W-:Y:S02]  /*ac60*/  SHF.R.U32.HI R24, RZ, 0x1, R26 ;  /* 0x00000001ff187819 */ /* 0x000fe4000001161a */
[----:B------:R-:W-:-:S04]  /*ac70*/  SEL R15, RZ, 0x1, !P0 ;  /* 0x00000001ff0f7807 */ /* 0x000fc80004000000 */
[----:B------:R-:W-:-:S04]  /*ac80*/  LOP3.LUT R15, R15, 0x1, R24, 0xf8, !PT ;  /* 0x000000010f0f7812 */ /* 0x000fc800078ef818 */
[----:B------:R-:W-:-:S04]  /*ac90*/  LOP3.LUT R15, R15, R26, RZ, 0xc0, !PT ;  /* 0x0000001a0f0f7212 */ /* 0x000fc800078ec0ff */
[----:B------:R-:W-:-:S04]  /*aca0*/  IADD3 R15, PT, PT, R24, R15, RZ ;  /* 0x0000000f180f7210 */ /* 0x000fc80007ffe0ff */
[----:B------:R-:W-:Y:S01]  /*acb0*/  LOP3.LUT R0, R15, R0, RZ, 0xfc, !PT ;  /* 0x000000000f007212 */ /* 0x000fe200078efcff */
[----:B------:R-:W-:Y:S06]  /*acc0*/  BRA `(.L_x_177) ;  /* 0x0000000000107947 */ /* 0x000fec0003800000 */
.L_x_176:
[----:B------:R-:W-:-:S04]  /*acd0*/  LOP3.LUT R0, R0, 0x80000000, RZ, 0xc0, !PT ;  /* 0x8000000000007812 */ /* 0x000fc800078ec0ff */
[----:B------:R-:W-:Y:S01]  /*ace0*/  LOP3.LUT R0, R0, 0x7f800000, RZ, 0xfc, !PT ;  /* 0x7f80000000007812 */ /* 0x000fe200078efcff */
[----:B------:R-:W-:Y:S06]  /*acf0*/  BRA `(.L_x_177) ;  /* 0x0000000000047947 */ /* 0x000fec0003800000 */
.L_x_175:
[----:B------:R-:W-:-:S07]  /*ad00*/  LEA R0, R29, R0, 0x17 ;  /* 0x000000001d007211 */ /* 0x000fce00078eb8ff */
.L_x_177:
[----:B------:R-:W-:Y:S05]  /*ad10*/  BSYNC.RECONVERGENT B3 ;  /* 0x0000000000037941 */ /* 0x000fea0003800200 */
.L_x_174:
[----:B------:R-:W-:Y:S05]  /*ad20*/  BRA `(.L_x_178) ;  /* 0x0000000000207947 */ /* 0x000fea0003800000 */
.L_x_173:
[----:B------:R-:W-:-:S04]  /*ad30*/  LOP3.LUT R0, R0, 0x80000000, R29, 0x48, !PT ;  /* 0x8000000000007812 */ /* 0x000fc800078e481d */
[----:B------:R-:W-:Y:S01]  /*ad40*/  LOP3.LUT R0, R0, 0x7f800000, RZ, 0xfc, !PT ;  /* 0x7f80000000007812 */ /* 0x000fe200078efcff */
[----:B------:R-:W-:Y:S06]  /*ad50*/  BRA `(.L_x_178) ;  /* 0x0000000000147947 */ /* 0x000fec0003800000 */
.L_x_172:
[----:B------:R-:W-:Y:S01]  /*ad60*/  LOP3.LUT R0, R0, 0x80000000, R29, 0x48, !PT ;  /* 0x8000000000007812 */ /* 0x000fe200078e481d */
[----:B------:R-:W-:Y:S06]  /*ad70*/  BRA `(.L_x_178) ;  /* 0x00000000000c7947 */ /* 0x000fec0003800000 */
.L_x_171:
[----:B------:R-:W0:Y:S01]  /*ad80*/  MUFU.RSQ R0, -QNAN ;  /* 0xffc0000000007908 */ /* 0x000e220000001400 */
[----:B------:R-:W-:Y:S05]  /*ad90*/  BRA `(.L_x_178) ;  /* 0x0000000000047947 */ /* 0x000fea0003800000 */
.L_x_170:
[----:B------:R-:W-:-:S07]  /*ada0*/  FADD.FTZ R0, R29, R0 ;  /* 0x000000001d007221 */ /* 0x000fce0000010000 */
.L_x_178:
[----:B------:R-:W-:Y:S05]  /*adb0*/  BSYNC.RECONVERGENT B2 ;  /* 0x0000000000027941 */ /* 0x000fea0003800200 */
.L_x_168:
[----:B------:R-:W-:Y:S01]  /*adc0*/  HFMA2 R27, -RZ, RZ, 0, 0 ;  /* 0x00000000ff1b7431 */ /* 0x000fe200000001ff */
[----:B------:R-:W-:-:S04]  /*add0*/  MOV R26, R4 ;  /* 0x00000004001a7202 */ /* 0x000fc80000000f00 */
[----:B0-----:R-:W-:Y:S05]  /*ade0*/  RET.REL.NODEC R26 `(macd_many_series_one_param_f32) ;  /* 0xffffff501a847950 */ /* 0x001fea0003c3ffff */
.L_x_179:
[----:B------:R-:W-:-:S00]  /*adf0*/  BRA `(.L_x_179) ;  /* 0xfffffffc00fc7947 */ /* 0x000fc0000383ffff */
[----:B------:R-:W-:-:S00]  /*ae00*/  NOP ;  /* 0x0000000000007918 */ /* 0x000fc00000000000 */
[----:B------:R-:W-:-:S00]  /*ae10*/  NOP ;  /* 0x0000000000007918 */ /* 0x000fc00000000000 */
[----:B------:R-:W-:-:S00]  /*ae20*/  NOP ;  /* 0x0000000000007918 */ /* 0x000fc00000000000 */
[----:B------:R-:W-:-:S00]  /*ae30*/  NOP ;  /* 0x0000000000007918 */ /* 0x000fc00000000000 */
[----:B------:R-:W-:-:S00]  /*ae40*/  NOP ;  /* 0x0000000000007918 */ /* 0x000fc00000000000 */
[----:B------:R-:W-:-:S00]  /*ae50*/  NOP ;  /* 0x0000000000007918 */ /* 0x000fc00000000000 */
[----:B------:R-:W-:-:S00]  /*ae60*/  NOP ;  /* 0x0000000000007918 */ /* 0x000fc00000000000 */
[----:B------:R-:W-:-:S00]  /*ae70*/  NOP ;  /* 0x0000000000007918 */ /* 0x000fc00000000000 */
.L_x_314:


//--------------------- .text.macd_batch_f32      --------------------------
	.section	.text.macd_batch_f32,"ax",@progbits
	.align	128
        .global         macd_batch_f32
        .type           macd_batch_f32,@function
        .size           macd_batch_f32,(.L_x_315 - macd_batch_f32)
        .other          macd_batch_f32,@"STO_CUDA_ENTRY STV_DEFAULT"
macd_batch_f32:
.text.macd_batch_f32:
[----:B------:R-:W-:Y:S08]  /*0000*/  LDC R1, c[0x0][0x37c] ;  /* 0x0000df00ff017b82 */ /* 0x000ff00000000800 */
[----:B------:R-:W0:Y:S02]  /*0010*/  LDC R9, c[0x0][0x3a0] ;  /* 0x0000e800ff097b82 */ /* 0x000e240000000800 */
[----:B0-----:R-:W-:-:S13]  /*0020*/  ISETP.GE.AND P0, PT, R9, 0x1, PT ;  /* 0x000000010900780c */ /* 0x001fda0003f06270 */
[----:B------:R-:W-:Y:S05]  /*0030*/  @!P0 EXIT ;  /* 0x000000000000894d */ /* 0x000fea0003800000 */
[----:B------:R-:W0:Y:S01]  /*0040*/  S2R R13, SR_TID.X ;  /* 0x00000000000d7919 */ /* 0x000e220000002100 */
[----:B------:R-:W1:Y:S01]  /*0050*/  LDCU UR4, c[0x0][0x360] ;  /* 0x00006c00ff0477ac */ /* 0x000e620008000800 */
[----:B------:R-:W2:Y:S01]  /*0060*/  S2R R17, SR_CTAID.X ;  /* 0x0000000000117919 */ /* 0x000ea20000002500 */
[----:B------:R-:W3:Y:S01]  /*0070*/  LDCU UR5, c[0x0][0x3a8] ;  /* 0x00007500ff0577ac */ /* 0x000ee20008000800 */
[----:B-1----:R-:W-:Y:S01]  /*0080*/  USHF.R.U32.HI UR4, URZ, 0x5, UR4 ;  /* 0x00000005ff047899 */ /* 0x002fe20008011604 */
[----:B0-----:R-:W-:-:S05]  /*0090*/  SHF.R.U32.HI R0, RZ, 0x5, R13 ;  /* 0x00000005ff007819 */ /* 0x001fca000001160d */
[----:B--2---:R-:W-:-:S05]  /*00a0*/  IMAD R17, R17, UR4, R0 ;  /* 0x0000000411117c24 */ /* 0x004fca000f8e0200 */
[----:B---3--:R-:W-:-:S13]  /*00b0*/  ISETP.GE.AND P0, PT, R17, UR5, PT ;  /* 0x0000000511007c0c */ /* 0x008fda000bf06270 */
[----:B------:R-:W-:Y:S05]  /*00c0*/  @P0 EXIT ;  /* 0x000000000000094d */ /* 0x000fea0003800000 */
[----:B------:R-:W0:Y:S01]  /*00d0*/  LDC.64 R2, c[0x0][0x388] ;  /* 0x0000e200ff027b82 */ /* 0x000e220000000a00 */
[----:B------:R-:W1:Y:S07]  /*00e0*/  LDCU.64 UR8, c[0x0][0x358] ;  /* 0x00006b00ff0877ac */ /* 0x000e6e0008000a00 */
[----:B------:R-:W2:Y:S08]  /*00f0*/  LDC.64 R4, c[0x0][0x390] ;  /* 0x0000e400ff047b82 */ /* 0x000eb00000000a00 */
[----:B------:R-:W3:Y:S01]  /*0100*/  LDC.64 R6, c[0x0][0x398] ;  /* 0x0000e600ff067b82 */ /* 0x000ee20000000a00 */
[----:B0-----:R-:W-:-:S05]  /*0110*/  IMAD.WIDE R2, R17, 0x4, R2 ;  /* 0x0000000411027825 */ /* 0x001fca00078e0202 */
[----:B-1----:R-:W4:Y:S01]  /*0120*/  LDG.E.CONSTANT R19, desc[UR8][R2.64] ;  /* 0x0000000802137981 */ /* 0x002f22000c1e9900 */
[----:B--2---:R-:W-:-:S05]  /*0130*/  IMAD.WIDE R4, R17, 0x4, R4 ;  /* 0x0000000411047825 */ /* 0x004fca00078e0204 */
[----:B------:R-:W4:Y:S02]  /*0140*/  LDG.E.CONSTANT R0, desc[UR8][R4.64] ;  /* 0x0000000804007981 */ /* 0x000f24000c1e9900 */
[----:B----4-:R-:W-:-:S04]  /*0150*/  VIMNMX R8, PT, PT, R19, R0, PT ;  /* 0x0000000013087248 */ /* 0x010fc80003fe0100 */
[----:B------:R-:W-:-:S13]  /*0160*/  ISETP.GE.AND P0, PT, R8, 0x1, PT ;  /* 0x000000010800780c */ /* 0x000fda0003f06270 */
[----:B---3--:R-:W-:Y:S05]  /*0170*/  @!P0 EXIT ;  /* 0x000000000000894d */ /* 0x008fea0003800000 */
[----:B------:R-:W-:Y:S01]  /*0180*/  IMAD.WIDE R2, R17, 0x4, R6 ;  /* 0x0000000411027825 */ /* 0x000fe200078e0206 */
[----:B------:R-:W0:Y:S05]  /*0190*/  LDCU UR6, c[0x0][0x3a4] ;  /* 0x00007480ff0677ac */ /* 0x000e2a0008000800 */
[----:B------:R-:W2:Y:S02]  /*01a0*/  LDG.E.CONSTANT R3, desc[UR8][R2.64] ;  /* 0x0000000802037981 */ /* 0x000ea4000c1e9900 */
[----:B--2---:R-:W-:-:S04]  /*01b0*/  ISETP.GE.AND P0, PT, R3, 0x1, PT ;  /* 0x000000010300780c */ /* 0x004fc80003f06270 */
[----:B0-----:R-:W-:-:S13]  /*01c0*/  ISETP.LE.OR P0, PT, R9, UR6, !P0 ;  /* 0x0000000609007c0c */ /* 0x001fda000c703670 */
[----:B------:R-:W-:Y:S05]  /*01d0*/  @P0 EXIT ;  /* 0x000000000000094d */ /* 0x000fea0003800000 */
[----:B------:R-:W-:Y:S01]  /*01e0*/  UISETP.LT.AND UP0, UPT, URZ, UR6, UPT ;  /* 0x00000006ff00728c */ /* 0x000fe2000bf01270 */
[----:B------:R-:W-:Y:S01]  /*01f0*/  LOP3.LUT R7, R13, 0x1f, RZ, 0xc0, !PT ;  /* 0x0000001f0d077812 */ /* 0x000fe200078ec0ff */
[----:B------:R-:W-:Y:S01]  /*0200*/  BSSY.RECONVERGENT B0, `(.L_x_180) ;  /* 0x0000055000007945 */ /* 0x000fe20003800200 */
[----:B------:R-:W-:Y:S01]  /*0210*/  SHF.R.S32.HI R5, RZ, 0x1f, R17 ;  /* 0x0000001fff057819 */ /* 0x000fe20000011411 */
[----:B------:R-:W-:Y:S01]  /*0220*/  USEL UR6, URZ, UR6, !UP0 ;  /* 0x00000006ff067287 */ /* 0x000fe2000c000000 */
[----:B------:R-:W-:-:S04]  /*0230*/  IMAD.WIDE.U32 R16, R17, R9, RZ ;  /* 0x0000000911107225 */ /* 0x000fc800078e00ff */
[----:B------:R-:W-:Y:S01]  /*0240*/  IMAD R5, R5, R9, R17 ;  /* 0x0000000905057224 */ /* 0x000fe200078e0211 */
[----:B------:R-:W-:-:S04]  /*0250*/  IADD3 R2, PT, PT, R0, UR6, RZ ;  /* 0x0000000600027c10 */ /* 0x000fc8000fffe0ff */
[--C-:B------:R-:W-:Y:S02]  /*0260*/  VIADDMNMX.U32 R8, R2, 0xffffffff, R9.reuse, PT ;  /* 0xffffffff02087846 */ /* 0x100fe40003800009 */
[----:B------:R-:W-:Y:S02]  /*0270*/  IADD3 R4, PT, PT, R3, R2, RZ ;  /* 0x0000000203047210 */ /* 0x000fe40007ffe0ff */
[----:B------:R-:W-:Y:S02]  /*0280*/  ISETP.GE.U32.AND P0, PT, R7, R8, PT ;  /* 0x000000080700720c */ /* 0x000fe40003f06070 */
[----:B------:R-:W-:-:S11]  /*0290*/  VIADDMNMX.U32 R6, R4, 0xfffffffe, R9, PT ;  /* 0xfffffffe04067846 */ /* 0x000fd60003800009 */
[----:B------:R-:W-:Y:S05]  /*02a0*/  @P0 BRA `(.L_x_181) ;  /* 0x0000000400280947 */ /* 0x000fea0003800000 */
[----:B------:R-:W-:Y:S01]  /*02b0*/  LOP3.LUT R9, RZ, R7, RZ, 0x33, !PT ;  /* 0x00000007ff097212 */ /* 0x000fe200078e33ff */
[----:B------:R-:W-:Y:S03]  /*02c0*/  BSSY.RECONVERGENT B1, `(.L_x_182) ;  /* 0x0000021000017945 */ /* 0x000fe60003800200 */
[----:B------:R-:W-:-:S04]  /*02d0*/  IADD3 R14, PT, PT, R8, R9, RZ ;  /* 0x00000009080e7210 */ /* 0x000fc80007ffe0ff */
[C---:B------:R-:W-:Y:S02]  /*02e0*/  ISETP.GE.U32.AND P0, PT, R14.reuse, 0xe0, PT ;  /* 0x000000e00e00780c */ /* 0x040fe40003f06070 */
[----:B------:R-:W-:-:S04]  /*02f0*/  LEA.HI R18, R14, 0x1, RZ, 0x1b ;  /* 0x000000010e127811 */ /* 0x000fc800078fd8ff */
[----:B------:R-:W-:-:S04]  /*0300*/  LOP3.LUT R20, R18, 0x7, RZ, 0xc0, !PT ;  /* 0x0000000712147812 */ /* 0x000fc800078ec0ff */
[----:B------:R-:W-:-:S03]  /*0310*/  ISETP.NE.AND P1, PT, R20, RZ, PT ;  /* 0x000000ff1400720c */ /* 0x000fc60003f25270 */
[----:B------:R-:W-:Y:S10]  /*0320*/  @!P0 BRA `(.L_x_183) ;  /* 0x0000000000688947 */ /* 0x000ff40003800000 */
[----:B------:R-:W0:Y:S01]  /*0330*/  LDCU.64 UR4, c[0x0][0x3b0] ;  /* 0x00007600ff0477ac */ /* 0x000e220008000a00 */
[----:B------:R-:W-:Y:S02]  /*0340*/  IADD3 R12, P0, PT, R7, R16, RZ ;  /* 0x00000010070c7210 */ /* 0x000fe40007f1e0ff */
[----:B------:R-:W-:Y:S02]  /*0350*/  LOP3.LUT R8, R18, 0xffffff8, RZ, 0xc0, !PT ;  /* 0x0ffffff812087812 */ /* 0x000fe400078ec0ff */
[----:B------:R-:W-:Y:S01]  /*0360*/  MOV R15, 0x7fc00000 ;  /* 0x7fc00000000f7802 */ /* 0x000fe20000000f00 */
[----:B------:R-:W-:Y:S01]  /*0370*/  IMAD.X R9, RZ, RZ, R5, P0 ;  /* 0x000000ffff097224 */ /* 0x000fe200000e0605 */
[----:B------:R-:W-:Y:S02]  /*0380*/  IADD3 R10, PT, PT, -R8, RZ, RZ ;  /* 0x000000ff080a7210 */ /* 0x000fe40007ffe1ff */
[----:B0-----:R-:W-:-:S04]  /*0390*/  LEA R11, P2, R12, UR4, 0x2 ;  /* 0x000000040c0b7c11 */ /* 0x001fc8000f8410ff */
[----:B------:R-:W-:Y:S02]  /*03a0*/  IADD3 R11, P0, PT, R11, 0x200, RZ ;  /* 0x000002000b0b7810 */ /* 0x000fe40007f1e0ff */
[----:B------:R-:W-:-:S04]  /*03b0*/  LEA.HI.X R12, R12, UR5, R9, 0x2, P2 ;  /* 0x000000050c0c7c11 */ /* 0x000fc800090f1409 */
[----:B------:R-:W-:-:S07]  /*03c0*/  IADD3.X R12, PT, PT, RZ, R12, RZ, P0, !PT ;  /* 0x0000000cff0c7210 */ /* 0x000fce00007fe4ff */
.L_x_184:
[----:B0-----:R-:W-:Y:S01]  /*03d0*/  IMAD.MOV.U32 R8, RZ, RZ, R11 ;  /* 0x000000ffff087224 */ /* 0x001fe200078e000b */
[----:B------:R-:W-:Y:S01]  /*03e0*/  MOV R9, R12 ;  /* 0x0000000c00097202 */ /* 0x000fe20000000f00 */
[----:B------:R-:W-:Y:S01]  /*03f0*/  VIADD R7, R7, 0x100 ;  /* 0x0000010007077836 */ /* 0x000fe20000000000 */
[----:B------:R-:W-:Y:S02]  /*0400*/  IADD3 R10, PT, PT, R10, 0x8, RZ ;  /* 0x000000080a0a7810 */ /* 0x000fe40007ffe0ff */
[----:B------:R-:W-:Y:S01]  /*0410*/  IADD3 R11, P2, PT, R8, 0x400, RZ ;  /* 0x00000400080b7810 */ /* 0x000fe20007f5e0ff */
[----:B------:R0:W-:Y:S01]  /*0420*/  STG.E desc[UR8][R8.64+-0x200], R15 ;  /* 0xfffe000f08007986 */ /* 0x0001e2000c101908 */
[----:B------:R-:W-:Y:S02]  /*0430*/  ISETP.NE.AND P0, PT, R10, RZ, PT ;  /* 0x000000ff0a00720c */ /* 0x000fe40003f05270 */
[----:B------:R-:W-:Y:S01]  /*0440*/  IADD3.X R12, PT, PT, RZ, R9, RZ, P2, !PT ;  /* 0x00000009ff0c7210 */ /* 0x000fe200017fe4ff */
        /* <DEDUP_REMOVED lines=8> */
.L_x_183:
[----:B------:R-:W-:Y:S05]  /*04d0*/  BSYNC.RECONVERGENT B1 ;  /* 0x0000000000017941 */ /* 0x000fea0003800200 */
.L_x_182:
[----:B------:R-:W-:Y:S05]  /*04e0*/  @!P1 BRA `(.L_x_181) ;  /* 0x0000000000989947 */ /* 0x000fea0003800000 */
[----:B------:R-:W-:Y:S01]  /*04f0*/  ISETP.GE.U32.AND P0, PT, R20, 0x4, PT ;  /* 0x000000041400780c */ /* 0x000fe20003f06070 */
[----:B------:R-:W-:Y:S01]  /*0500*/  BSSY.RECONVERGENT B1, `(.L_x_185) ;  /* 0x000000e000017945 */ /* 0x000fe20003800200 */
[----:B------:R-:W-:-:S11]  /*0510*/  LOP3.LUT P1, R18, R18, 0x3, RZ, 0xc0, !PT ;  /* 0x0000000312127812 */ /* 0x000fd6000782c0ff */
[----:B------:R-:W-:Y:S05]  /*0520*/  @!P0 BRA `(.L_x_186) ;  /* 0x00000000002c8947 */ /* 0x000fea0003800000 */
[----:B------:R-:W1:Y:S01]  /*0530*/  LDCU.64 UR4, c[0x0][0x3b0] ;  /* 0x00007600ff0477ac */ /* 0x000e620008000a00 */
[C---:B0-----:R-:W-:Y:S02]  /*0540*/  IADD3 R9, P0, PT, R7.reuse, R16, RZ ;  /* 0x0000001007097210 */ /* 0x041fe40007f1e0ff */
[----:B------:R-:W-:Y:S02]  /*0550*/  MOV R11, 0x7fc00000 ;  /* 0x7fc00000000b7802 */ /* 0x000fe40000000f00 */
[----:B------:R-:W-:Y:S02]  /*0560*/  IADD3.X R10, PT, PT, RZ, R5, RZ, P0, !PT ;  /* 0x00000005ff0a7210 */ /* 0x000fe400007fe4ff */
[----:B------:R-:W-:Y:S02]  /*0570*/  IADD3 R7, PT, PT, R7, 0x80, RZ ;  /* 0x0000008007077810 */ /* 0x000fe40007ffe0ff */
[----:B-1----:R-:W-:-:S04]  /*0580*/  LEA R8, P0, R9, UR4, 0x2 ;  /* 0x0000000409087c11 */ /* 0x002fc8000f8010ff */
[----:B------:R-:W-:-:S05]  /*0590*/  LEA.HI.X R9, R9, UR5, R10, 0x2, P0 ;  /* 0x0000000509097c11 */ /* 0x000fca00080f140a */
[----:B------:R1:W-:Y:S04]  /*05a0*/  STG.E desc[UR8][R8.64], R11 ;  /* 0x0000000b08007986 */ /* 0x0003e8000c101908 */
[----:B------:R1:W-:Y:S04]  /*05b0*/  STG.E desc[UR8][R8.64+0x80], R11 ;  /* 0x0000800b08007986 */ /* 0x0003e8000c101908 */
[----:B------:R1:W-:Y:S04]  /*05c0*/  STG.E desc[UR8][R8.64+0x100], R11 ;  /* 0x0001000b08007986 */ /* 0x0003e8000c101908 */
[----:B------:R1:W-:Y:S02]  /*05d0*/  STG.E desc[UR8][R8.64+0x180], R11 ;  /* 0x0001800b08007986 */ /* 0x0003e4000c101908 */
.L_x_186:
[----:B------:R-:W-:Y:S05]  /*05e0*/  BSYNC.RECONVERGENT B1 ;  /* 0x0000000000017941 */ /* 0x000fea0003800200 */
.L_x_185:
[----:B------:R-:W-:Y:S05]  /*05f0*/  @!P1 BRA `(.L_x_181) ;  /* 0x0000000000549947 */ /* 0x000fea0003800000 */
[----:B------:R-:W-:Y:S01]  /*0600*/  LOP3.LUT P0, RZ, R14, 0x20, RZ, 0xc0, !PT ;  /* 0x000000200eff7812 */ /* 0x000fe2000780c0ff */
[----:B------:R-:W-:Y:S01]  /*0610*/  BSSY.RECONVERGENT B1, `(.L_x_187) ;  /* 0x000000d000017945 */ /* 0x000fe20003800200 */
[----:B------:R-:W-:-:S11]  /*0620*/  ISETP.NE.AND P1, PT, R18, 0x1, PT ;  /* 0x000000011200780c */ /* 0x000fd60003f25270 */
[----:B01----:R-:W0:Y:S02]  /*0630*/  @!P0 LDC.64 R8, c[0x0][0x3b0] ;  /* 0x0000ec00ff088b82 */ /* 0x003e240000000a00 */
[----:B------:R-:W-:Y:S05]  /*0640*/  @!P1 BRA `(.L_x_188) ;  /* 0x0000000000249947 */ /* 0x000fea0003800000 */
[----:B------:R-:W1:Y:S01]  /*0650*/  LDCU.64 UR4, c[0x0][0x3b0] ;  /* 0x00007600ff0477ac */ /* 0x000e620008000a00 */
[C---:B------:R-:W-:Y:S02]  /*0660*/  IADD3 R11, P1, PT, R7.reuse, R16, RZ ;  /* 0x00000010070b7210 */ /* 0x040fe40007f3e0ff */
[----:B------:R-:W-:Y:S02]  /*0670*/  MOV R15, 0x7fc00000 ;  /* 0x7fc00000000f7802 */ /* 0x000fe40000000f00 */
[----:B------:R-:W-:Y:S01]  /*0680*/  IADD3 R7, PT, PT, R7, 0x40, RZ ;  /* 0x0000004007077810 */ /* 0x000fe20007ffe0ff */
[----:B------:R-:W-:Y:S01]  /*0690*/  IMAD.X R12, RZ, RZ, R5, P1 ;  /* 0x000000ffff0c7224 */ /* 0x000fe200008e0605 */
[----:B-1----:R-:W-:-:S04]  /*06a0*/  LEA R10, P1, R11, UR4, 0x2 ;  /* 0x000000040b0a7c11 */ /* 0x002fc8000f8210ff */
[----:B------:R-:W-:-:S05]  /*06b0*/  LEA.HI.X R11, R11, UR5, R12, 0x2, P1 ;  /* 0x000000050b0b7c11 */ /* 0x000fca00088f140c */
[----:B------:R1:W-:Y:S04]  /*06c0*/  STG.E desc[UR8][R10.64], R15 ;  /* 0x0000000f0a007986 */ /* 0x0003e8000c101908 */
[----:B------:R1:W-:Y:S02]  /*06d0*/  STG.E desc[UR8][R10.64+0x80], R15 ;  /* 0x0000800f0a007986 */ /* 0x0003e4000c101908 */
.L_x_188:
[----:B------:R-:W-:Y:S05]  /*06e0*/  BSYNC.RECONVERGENT B1 ;  /* 0x0000000000017941 */ /* 0x000fea0003800200 */
.L_x_187:
[----:B------:R-:W-:-:S04]  /*06f0*/  @!P0 IADD3 R7, P1, PT, R7, R16, RZ ;  /* 0x0000001007078210 */ /* 0x000fc80007f3e0ff */
[----:B-1----:R-:W-:Y:S02]  /*0700*/  @!P0 IADD3.X R10, PT, PT, RZ, R5, RZ, P1, !PT ;  /* 0x00000005ff0a8210 */ /* 0x002fe40000ffe4ff */
[----:B0-----:R-:W-:-:S04]  /*0710*/  @!P0 LEA R8, P1, R7, R8, 0x2 ;  /* 0x0000000807088211 */ /* 0x001fc800078210ff */
[----:B------:R-:W-:Y:S01]  /*0720*/  @!P0 LEA.HI.X R9, R7, R9, R10, 0x2, P1 ;  /* 0x0000000907098211 */ /* 0x000fe200008f140a */
[----:B------:R-:W-:-:S05]  /*0730*/  @!P0 IMAD.MOV.U32 R7, RZ, RZ, 0x7fc00000 ;  /* 0x7fc00000ff078424 */ /* 0x000fca00078e00ff */
[----:B------:R2:W-:Y:S03]  /*0740*/  @!P0 STG.E desc[UR8][R8.64], R7 ;  /* 0x0000000708008986 */ /* 0x0005e6000c101908 */
.L_x_181:
[----:B------:R-:W-:Y:S05]  /*0750*/  BSYNC.RECONVERGENT B0 ;  /* 0x0000000000007941 */ /* 0x000fea0003800200 */
.L_x_180:
[----:B--2---:R-:W-:Y:S01]  /*0760*/  LOP3.LUT R7, R13, 0x1f, RZ, 0xc0, !PT ;  /* 0x0000001f0d077812 */ /* 0x004fe200078ec0ff */
[----:B------:R-:W-:Y:S03]  /*0770*/  BSSY.RECONVERGENT B0, `(.L_x_189) ;  /* 0x0000073000007945 */ /* 0x000fe60003800200 */
[----:B------:R-:W-:-:S13]  /*0780*/  ISETP.GE.U32.AND P0, PT, R7, R6, PT ;  /* 0x000000060700720c */ /* 0x000fda0003f06070 */
[----:B------:R-:W-:Y:S05]  /*0790*/  @P0 BRA `(.L_x_190) ;  /* 0x0000000400c00947 */ /* 0x000fea0003800000 */
[----:B01----:R-:W-:Y:S01]  /*07a0*/  LOP3.LUT R9, RZ, R7, RZ, 0x33, !PT ;  /* 0x00000007ff097212 */ /* 0x003fe200078e33ff */
        /* <DEDUP_REMOVED lines=9> */
[----:B------:R-:W-:Y:S01]  /*0840*/  LOP3.LUT R8, R20, 0xffffff8, RZ, 0xc0, !PT ;  /* 0x0ffffff814087812 */ /* 0x000fe200078ec0ff */
[----:B------:R-:W1:Y:S01]  /*0850*/  LDCU.64 UR10, c[0x0][0x3c0] ;  /* 0x00007800ff0a77ac */ /* 0x000e620008000a00 */
[C---:B------:R-:W-:Y:S02]  /*0860*/  LEA R14, P1, R15.reuse, 0x200, 0x2 ;  /* 0x000002000f0e7811 */ /* 0x040fe400078210ff */
[----:B------:R-:W-:Y:S02]  /*0870*/  IADD3.X R10, PT, PT, RZ, R5, RZ, P2, !PT ;  /* 0x00000005ff0a7210 */ /* 0x000fe400017fe4ff */
[----:B------:R-:W-:Y:S02]  /*0880*/  IADD3 R12, PT, PT, -R8, RZ, RZ ;  /* 0x000000ff080c7210 */ /* 0x000fe40007ffe1ff */
[----:B------:R-:W-:-:S02]  /*0890*/  LEA.HI.X R15, R15, RZ, R10, 0x2, P1 ;  /* 0x000000ff0f0f7211 */ /* 0x000fc400008f140a */
[C---:B0-----:R-:W-:Y:S02]  /*08a0*/  IADD3 R18, P2, PT, R14.reuse, UR4, RZ ;  /* 0x000000040e127c10 */ /* 0x041fe4000ff5e0ff */
[----:B-1----:R-:W-:Y:S02]  /*08b0*/  IADD3 R14, P3, PT, R14, UR10, RZ ;  /* 0x0000000a0e0e7c10 */ /* 0x002fe4000ff7e0ff */
[C---:B------:R-:W-:Y:S02]  /*08c0*/  IADD3.X R21, PT, PT, R15.reuse, UR5, RZ, P2, !PT ;  /* 0x000000050f157c10 */ /* 0x040fe400097fe4ff */
[----:B------:R-:W-:-:S09]  /*08d0*/  IADD3.X R15, PT, PT, R15, UR11, RZ, P3, !PT ;  /* 0x0000000b0f0f7c10 */ /* 0x000fd20009ffe4ff */
.L_x_193:
[----:B0-----:R-:W-:Y:S01]  /*08e0*/  IMAD.MOV.U32 R23, RZ, RZ, 0x7fc00000 ;  /* 0x7fc00000ff177424 */ /* 0x001fe200078e00ff */
[----:B------:R-:W-:Y:S01]  /*08f0*/  MOV R8, R18 ;  /* 0x0000001200087202 */ /* 0x000fe20000000f00 */
[----:B------:R-:W-:Y:S01]  /*0900*/  IMAD.MOV.U32 R11, RZ, RZ, R15 ;  /* 0x000000ffff0b7224 */ /* 0x000fe200078e000f */
[----:B------:R-:W-:Y:S01]  /*0910*/  MOV R9, R21 ;  /* 0x0000001500097202 */ /* 0x000fe20000000f00 */
[----:B------:R-:W-:Y:S01]  /*0920*/  VIADD R7, R7, 0x100 ;  /* 0x0000010007077836 */ /* 0x000fe20000000000 */
[----:B------:R-:W-:Y:S02]  /*0930*/  MOV R10, R14 ;  /* 0x0000000e000a7202 */ /* 0x000fe40000000f00 */
[----:B------:R-:W-:Y:S01]  /*0940*/  IADD3 R12, PT, PT, R12, 0x8, RZ ;  /* 0x000000080c0c7810 */ /* 0x000fe20007ffe0ff */
[----:B------:R0:W-:Y:S01]  /*0950*/  STG.E desc[UR8][R8.64+-0x200], R23 ;  /* 0xfffe001708007986 */ /* 0x0001e2000c101908 */
[----:B------:R-:W-:Y:S02]  /*0960*/  IADD3 R18, P2, PT, R8, 0x400, RZ ;  /* 0x0000040008127810 */ /* 0x000fe40007f5e0ff */
[----:B------:R-:W-:Y:S01]  /*0970*/  ISETP.NE.AND P1, PT, R12, RZ, PT ;  /* 0x000000ff0c00720c */ /* 0x000fe20003f25270 */
[----:B------:R0:W-:Y:S01]  /*0980*/  STG.E desc[UR8][R10.64+-0x200], R23 ;  /* 0xfffe00170a007986 */ /* 0x0001e2000c101908 */
[----:B------:R-:W-:-:S02]  /*0990*/  IADD3 R14, P3, PT, R10, 0x400, RZ ;  /* 0x000004000a0e7810 */ /* 0x000fc40007f7e0ff */
[----:B------:R-:W-:Y:S01]  /*09a0*/  IADD3.X R21, PT, PT, RZ, R9, RZ, P2, !PT ;  /* 0x00000009ff157210 */ /* 0x000fe200017fe4ff */
[----:B------:R0:W-:Y:S01]  /*09b0*/  STG.E desc[UR8][R8.64+-0x180], R23 ;  /* 0xfffe801708007986 */ /* 0x0001e2000c101908 */
[----:B------:R-:W-:-:S03]  /*09c0*/  IADD3.X R15, PT, PT, RZ, R11, RZ, P3, !PT ;  /* 0x0000000bff0f7210 */ /* 0x000fc60001ffe4ff */
[----:B------:R0:W-:Y:S04]  /*09d0*/  STG.E desc[UR8][R10.64+-0x180], R23 ;  /* 0xfffe80170a007986 */ /* 0x0001e8000c101908 */
        /* <DEDUP_REMOVED lines=13> */
.L_x_192:
[----:B------:R-:W-:Y:S05]  /*0ab0*/  BSYNC.RECONVERGENT B1 ;  /* 0x0000000000017941 */ /* 0x000fea0003800200 */
.L_x_191:
[----:B------:R-:W-:Y:S05]  /*0ac0*/  @!P0 BRA `(.L_x_190) ;  /* 0x0000000000f48947 */ /* 0x000fea0003800000 */
[----:B------:R-:W-:Y:S01]  /*0ad0*/  ISETP.GE.U32.AND P0, PT, R22, 0x4, PT ;  /* 0x000000041600780c */ /* 0x000fe20003f06070 */
[----:B------:R-:W-:Y:S01]  /*0ae0*/  BSSY.RECONVERGENT B1, `(.L_x_194) ;  /* 0x0000017000017945 */ /* 0x000fe20003800200 */
[----:B------:R-:W-:-:S11]  /*0af0*/  LOP3.LUT P1, R20, R20, 0x3, RZ, 0xc0, !PT ;  /* 0x0000000314147812 */ /* 0x000fd6000782c0ff */
[----:B------:R-:W-:Y:S05]  /*0b00*/  @!P0 BRA `(.L_x_195) ;  /* 0x0000000000508947 */ /* 0x000fea0003800000 */
[----:B------:R-:W1:Y:S01]  /*0b10*/  LDCU.64 UR4, c[0x0][0x3b8] ;  /* 0x00007700ff0477ac */ /* 0x000e620008000a00 */
[C---:B0-----:R-:W-:Y:S01]  /*0b20*/  IADD3 R11, P0, PT, R7.reuse, R16, RZ ;  /* 0x00000010070b7210 */ /* 0x041fe20007f1e0ff */
[----:B------:R-:W-:Y:S01]  /*0b30*/  VIADD R7, R7, 0x80 ;  /* 0x0000008007077836 */ /* 0x000fe20000000000 */
[----:B------:R-:W-:Y:S01]  /*0b40*/  MOV R15, 0x7fc00000 ;  /* 0x7fc00000000f7802 */ /* 0x000fe20000000f00 */
[----:B------:R-:W0:Y:S01]  /*0b50*/  LDCU.64 UR10, c[0x0][0x3c0] ;  /* 0x00007800ff0a77ac */ /* 0x000e220008000a00 */
[----:B------:R-:W-:Y:S02]  /*0b60*/  IADD3.X R8, PT, PT, RZ, R5, RZ, P0, !PT ;  /* 0x00000005ff087210 */ /* 0x000fe400007fe4ff */
[C---:B------:R-:W-:Y:S02]  /*0b70*/  SHF.L.U32 R10, R11.reuse, 0x2, RZ ;  /* 0x000000020b0a7819 */ /* 0x040fe400000006ff */
[----:B------:R-:W-:Y:S02]  /*0b80*/  SHF.L.U64.HI R11, R11, 0x2, R8 ;  /* 0x000000020b0b7819 */ /* 0x000fe40000010208 */
[----:B-1----:R-:W-:-:S02]  /*0b90*/  IADD3 R8, P0, PT, R10, UR4, RZ ;  /* 0x000000040a087c10 */ /* 0x002fc4000ff1e0ff */
[----:B0-----:R-:W-:Y:S02]  /*0ba0*/  IADD3 R10, P2, PT, R10, UR10, RZ ;  /* 0x0000000a0a0a7c10 */ /* 0x001fe4000ff5e0ff */
[C---:B------:R-:W-:Y:S02]  /*0bb0*/  IADD3.X R9, PT, PT, R11.reuse, UR5, RZ, P0, !PT ;  /* 0x000000050b097c10 */ /* 0x040fe400087fe4ff */
[----:B------:R-:W-:-:S03]  /*0bc0*/  IADD3.X R11, PT, PT, R11, UR11, RZ, P2, !PT ;  /* 0x0000000b0b0b7c10 */ /* 0x000fc600097fe4ff */
[----:B------:R1:W-:Y:S04]  /*0bd0*/  STG.E desc[UR8][R8.64], R15 ;  /* 0x0000000f08007986 */ /* 0x0003e8000c101908 */
[----:B------:R1:W-:Y:S04]  /*0be0*/  STG.E desc[UR8][R10.64], R15 ;  /* 0x0000000f0a007986 */ /* 0x0003e8000c101908 */
[----:B------:R1:W-:Y:S04]  /*0bf0*/  STG.E desc[UR8][R8.64+0x80], R15 ;  /* 0x0000800f08007986 */ /* 0x0003e8000c101908 */
[----:B------:R1:W-:Y:S04]  /*0c00*/  STG.E desc[UR8][R10.64+0x80], R15 ;  /* 0x0000800f0a007986 */ /* 0x0003e8000c101908 */
[----:B------:R1:W-:Y:S04]  /*0c10*/  STG.E desc[UR8][R8.64+0x100], R15 ;  /* 0x0001000f08007986 */ /* 0x0003e8000c101908 */
[----:B------:R1:W-:Y:S04]  /*0c20*/  STG.E desc[UR8][R10.64+0x100], R15 ;  /* 0x0001000f0a007986 */ /* 0x0003e8000c101908 */
[----:B------:R1:W-:Y:S04]  /*0c30*/  STG.E desc[UR8][R8.64+0x180], R15 ;  /* 0x0001800f08007986 */ /* 0x0003e8000c101908 */
[----:B------:R1:W-:Y:S02]  /*0c40*/  STG.E desc[UR8][R10.64+0x180], R15 ;  /* 0x0001800f0a007986 */ /* 0x0003e4000c101908 */
.L_x_195:
[----:B------:R-:W-:Y:S05]  /*0c50*/  BSYNC.RECONVERGENT B1 ;  /* 0x0000000000017941 */ /* 0x000fea0003800200 */
.L_x_194:
[----:B------:R-:W-:Y:S05]  /*0c60*/  @!P1 BRA `(.L_x_190) ;  /* 0x00000000008c9947 */ /* 0x000fea0003800000 */
[----:B------:R-:W-:Y:S01]  /*0c70*/  ISETP.NE.AND P1, PT, R20, 0x1, PT ;  /* 0x000000011400780c */ /* 0x000fe20003f25270 */
[----:B------:R-:W-:Y:S01]  /*0c80*/  BSSY.RECONVERGENT B1, `(.L_x_196) ;  /* 0x0000013000017945 */ /* 0x000fe20003800200 */
[----:B------:R-:W-:-:S11]  /*0c90*/  LOP3.LUT P0, RZ, R6, 0x20, RZ, 0xc0, !PT ;  /* 0x0000002006ff7812 */ /* 0x000fd6000780c0ff */
[----:B------:R-:W-:Y:S05]  /*0ca0*/  @!P1 BRA `(.L_x_197) ;  /* 0x0000000000409947 */ /* 0x000fea0003800000 */
[----:B------:R-:W2:Y:S01]  /*0cb0*/  LDCU.64 UR4, c[0x0][0x3b8] ;  /* 0x00007700ff0477ac */ /* 0x000ea20008000a00 */
[C---:B------:R-:W-:Y:S01]  /*0cc0*/  IADD3 R6, P1, PT, R7.reuse, R16, RZ ;  /* 0x0000001007067210 */ /* 0x040fe20007f3e0ff */
[----:B------:R-:W-:Y:S01]  /*0cd0*/  VIADD R7, R7, 0x40 ;  /* 0x0000004007077836 */ /* 0x000fe20000000000 */
[----:B-1----:R-:W-:Y:S01]  /*0ce0*/  MOV R15, 0x7fc00000 ;  /* 0x7fc00000000f7802 */ /* 0x002fe20000000f00 */
[----:B------:R-:W1:Y:S01]  /*0cf0*/  LDCU.64 UR10, c[0x0][0x3c0] ;  /* 0x00007800ff0a77ac */ /* 0x000e620008000a00 */
[----:B0-----:R-:W-:Y:S02]  /*0d00*/  IADD3.X R9, PT, PT, RZ, R5, RZ, P1, !PT ;  /* 0x00000005ff097210 */ /* 0x001fe40000ffe4ff */
[C---:B------:R-:W-:Y:S02]  /*0d10*/  SHF.L.U32 R10, R6.reuse, 0x2, RZ ;  /* 0x00000002060a7819 */ /* 0x040fe400000006ff */
[----:B------:R-:W-:Y:S02]  /*0d20*/  SHF.L.U64.HI R6, R6, 0x2, R9 ;  /* 0x0000000206067819 */ /* 0x000fe40000010209 */
[----:B--2---:R-:W-:-:S02]  /*0d30*/  IADD3 R8, P1, PT, R10, UR4, RZ ;  /* 0x000000040a087c10 */ /* 0x004fc4000ff3e0ff */
[----:B-1----:R-:W-:Y:S02]  /*0d40*/  IADD3 R10, P2, PT, R10, UR10, RZ ;  /* 0x0000000a0a0a7c10 */ /* 0x002fe4000ff5e0ff */
[C---:B------:R-:W-:Y:S02]  /*0d50*/  IADD3.X R9, PT, PT, R6.reuse, UR5, RZ, P1, !PT ;  /* 0x0000000506097c10 */ /* 0x040fe40008ffe4ff */
[----:B------:R-:W-:-:S03]  /*0d60*/  IADD3.X R11, PT, PT, R6, UR11, RZ, P2, !PT ;  /* 0x0000000b060b7c10 */ /* 0x000fc600097fe4ff */
[----:B------:R2:W-:Y:S04]  /*0d70*/  STG.E desc[UR8][R8.64], R15 ;  /* 0x0000000f08007986 */ /* 0x0005e8000c101908 */
[----:B------:R2:W-:Y:S04]  /*0d80*/  STG.E desc[UR8][R10.64], R15 ;  /* 0x0000000f0a007986 */ /* 0x0005e8000c101908 */
[----:B------:R2:W-:Y:S04]  /*0d90*/  STG.E desc[UR8][R8.64+0x80], R15 ;  /* 0x0000800f08007986 */ /* 0x0005e8000c101908 */
[----:B------:R2:W-:Y:S02]  /*0da0*/  STG.E desc[UR8][R10.64+0x80], R15 ;  /* 0x0000800f0a007986 */ /* 0x0005e4000c101908 */
.L_x_197:
[----:B------:R-:W-:Y:S05]  /*0db0*/  BSYNC.RECONVERGENT B1 ;  /* 0x0000000000017941 */ /* 0x000fea0003800200 */
.L_x_196:
[----:B------:R-:W-:Y:S05]  /*0dc0*/  @P0 BRA `(.L_x_190) ;  /* 0x0000000000340947 */ /* 0x000fea0003800000 */
[----:B------:R-:W3:Y:S01]  /*0dd0*/  LDCU.64 UR4, c[0x0][0x3b8] ;  /* 0x00007700ff0477ac */ /* 0x000ee20008000a00 */
[----:B------:R-:W-:Y:S02]  /*0de0*/  IADD3 R7, P0, PT, R7, R16, RZ ;  /* 0x0000001007077210 */ /* 0x000fe40007f1e0ff */
[----:B012---:R-:W-:Y:S01]  /*0df0*/  MOV R11, 0x7fc00000 ;  /* 0x7fc00000000b7802 */ /* 0x007fe20000000f00 */
[----:B------:R-:W0:Y:S01]  /*0e00*/  LDCU.64 UR10, c[0x0][0x3c0] ;  /* 0x00007800ff0a77ac */ /* 0x000e220008000a00 */
[----:B------:R-:W-:Y:S02]  /*0e10*/  IADD3.X R6, PT, PT, RZ, R5, RZ, P0, !PT ;  /* 0x00000005ff067210 */ /* 0x000fe400007fe4ff */
[C---:B------:R-:W-:Y:S02]  /*0e20*/  SHF.L.U32 R8, R7.reuse, 0x2, RZ ;  /* 0x0000000207087819 */ /* 0x040fe400000006ff */
[----:B------:R-:W-:Y:S02]  /*0e30*/  SHF.L.U64.HI R9, R7, 0x2, R6 ;  /* 0x0000000207097819 */ /* 0x000fe40000010206 */
[----:B---3--:R-:W-:-:S02]  /*0e40*/  IADD3 R6, P0, PT, R8, UR4, RZ ;  /* 0x0000000408067c10 */ /* 0x008fc4000ff1e0ff */
[----:B0-----:R-:W-:Y:S02]  /*0e50*/  IADD3 R8, P1, PT, R8, UR10, RZ ;  /* 0x0000000a08087c10 */ /* 0x001fe4000ff3e0ff */
[C---:B------:R-:W-:Y:S02]  /*0e60*/  IADD3.X R7, PT, PT, R9.reuse, UR5, RZ, P0, !PT ;  /* 0x0000000509077c10 */ /* 0x040fe400087fe4ff */
[----:B------:R-:W-:-:S03]  /*0e70*/  IADD3.X R9, PT, PT, R9, UR11, RZ, P1, !PT ;  /* 0x0000000b09097c10 */ /* 0x000fc60008ffe4ff */
[----:B------:R3:W-:Y:S04]  /*0e80*/  STG.E desc[UR8][R6.64], R11 ;  /* 0x0000000b06007986 */ /* 0x0007e8000c101908 */
[----:B------:R3:W-:Y:S02]  /*0e90*/  STG.E desc[UR8][R8.64], R11 ;  /* 0x0000000b08007986 */ /* 0x0007e4000c101908 */
.L_x_190:
[----:B------:R-:W-:Y:S05]  /*0ea0*/  BSYNC.RECONVERGENT B0 ;  /* 0x0000000000007941 */ /* 0x000fea0003800200 */
.L_x_189:
[----:B------:R-:W4:Y:S02]  /*0eb0*/  LDCU UR4, c[0x0][0x3a0] ;  /* 0x00007400ff0477ac */ /* 0x000f240008000800 */
[----:B----4-:R-:W-:-:S13]  /*0ec0*/  ISETP.GT.U32.AND P0, PT, R2, UR4, PT ;  /* 0x0000000402007c0c */ /* 0x010fda000bf04070 */
[----:B------:R-:W-:Y:S05]  /*0ed0*/  @P0 EXIT ;  /* 0x000000000000094d */ /* 0x000fea0003800000 */
[----:B---3--:R-:W-:Y:S01]  /*0ee0*/  I2FP.F32.U32 R6, R19 ;  /* 0x0000001300067245 */ /* 0x008fe20000201000 */
[----:B------:R-:W-:Y:S01]  /*0ef0*/  UMOV UR4, 0x40000000 ;  /* 0x4000000000047882 */ /* 0x000fe20000000000 */
[----:B------:R-:W-:Y:S01]  /*0f00*/  BSSY.RECONVERGENT B0, `(.L_x_198) ;  /* 0x0000010000007945 */ /* 0x000fe20003800200 */
[----:B012---:R-:W-:Y:S02]  /*0f10*/  IMAD.U32 R10, RZ, RZ, UR4 ;  /* 0x00000004ff0a7e24 */ /* 0x007fe4000f8e00ff */
[----:B------:R-:W-:-:S04]  /*0f20*/  FADD R15, R6, 1 ;  /* 0x3f800000060f7421 */ /* 0x000fc80000000000 */
[----:B------:R-:W0:Y:S08]  /*0f30*/  MUFU.RCP R6, R15 ;  /* 0x0000000f00067308 */ /* 0x000e300000001000 */
[----:B------:R-:W1:Y:S01]  /*0f40*/  FCHK P0, R10, R15 ;  /* 0x0000000f0a007302 */ /* 0x000e620000000000 */
[----:B0-----:R-:W-:-:S04]  /*0f50*/  FFMA R7, -R15, R6, 1 ;  /* 0x3f8000000f077423 */ /* 0x001fc80000000106 */
[----:B------:R-:W-:Y:S01]  /*0f60*/  FFMA R7, R6, R7, R6 ;  /* 0x0000000706077223 */ /* 0x000fe20000000006 */
[----:B------:R-:W-:-:S03]  /*0f70*/  HFMA2 R6, -RZ, RZ, 0, 0 ;  /* 0x00000000ff067431 */ /* 0x000fc600000001ff */
[----:B------:R-:W-:-:S04]  /*0f80*/  FFMA R8, R7, 2, RZ ;  /* 0x4000000007087823 */ /* 0x000fc800000000ff */
[----:B------:R-:W-:-:S04]  /*0f90*/  FFMA R9, -R15, R8, 2 ;  /* 0x400000000f097423 */ /* 0x000fc80000000108 */
[----:B------:R-:W-:Y:S01]  /*0fa0*/  FFMA R7, R7, R9, R8 ;  /* 0x0000000907077223 */ /* 0x000fe20000000008 */
[----:B-1----:R-:W-:Y:S06]  /*0fb0*/  @!P0 BRA `(.L_x_199) ;  /* 0x0000000000108947 */ /* 0x002fec0003800000 */
[----:B------:R-:W-:Y:S02]  /*0fc0*/  MOV R12, 0x40000000 ;  /* 0x40000000000c7802 */ /* 0x000fe40000000f00 */
[----:B------:R-:W-:-:S07]  /*0fd0*/  MOV R14, 0xff0 ;  /* 0x00000ff0000e7802 */ /* 0x000fce0000000f00 */
[----:B------:R-:W-:Y:S05]  /*0fe0*/  CALL.REL.NOINC `($__internal_1_$__cuda_sm3x_div_rn_noftz_f32_slowpath) ;  /* 0x0000005000dc7944 */ /* 0x000fea0003c00000 */
[----:B------:R-:W-:-:S07]  /*0ff0*/  MOV R7, R12 ;  /* 0x0000000c00077202 */ /* 0x000fce0000000f00 */
.L_x_199:
[----:B------:R-:W-:Y:S05]  /*1000*/  BSYNC.RECONVERGENT B0 ;  /* 0x0000000000007941 */ /* 0x000fea0003800200 */
.L_x_198:
[----:B------:R-:W-:Y:S01]  /*1010*/  I2FP.F32.U32 R8, R0 ;  /* 0x0000000000087245 */ /* 0x000fe20000201000 */
[----:B------:R-:W-:Y:S01]  /*1020*/  UMOV UR4, 0x40000000 ;  /* 0x4000000000047882 */ /* 0x000fe20000000000 */
[----:B------:R-:W-:Y:S01]  /*1030*/  BSSY.RECONVERGENT B0, `(.L_x_200) ;  /* 0x000000f000007945 */ /* 0x000fe20003800200 */
[----:B------:R-:W-:Y:S02]  /*1040*/  IMAD.U32 R12, RZ, RZ, UR4 ;  /* 0x00000004ff0c7e24 */ /* 0x000fe4000f8e00ff */
        /* <DEDUP_REMOVED lines=11> */
[----:B------:R-:W-:Y:S05]  /*1100*/  CALL.REL.NOINC `($__internal_1_$__cuda_sm3x_div_rn_noftz_f32_slowpath) ;  /* 0x0000005000947944 */ /* 0x000fea0003c00000 */
[----:B------:R-:W-:-:S07]  /*1110*/  MOV R8, R12 ;  /* 0x0000000c00087202 */ /* 0x000fce0000000f00 */
.L_x_201:
[----:B------:R-:W-:Y:S05]  /*1120*/  BSYNC.RECONVERGENT B0 ;  /* 0x0000000000007941 */ /* 0x000fea0003800200 */
.L_x_200:
[----:B------:R-:W-:Y:S01]  /*1130*/  I2FP.F32.U32 R9, R3 ;  /* 0x0000000300097245 */ /* 0x000fe20000201000 */
[----:B------:R-:W-:Y:S01]  /*1140*/  UMOV UR4, 0x40000000 ;  /* 0x4000000000047882 */ /* 0x000fe20000000000 */
[----:B------:R-:W-:Y:S01]  /*1150*/  BSSY.RECONVERGENT B0, `(.L_x_202) ;  /* 0x000000f000007945 */ /* 0x000fe20003800200 */
        /* <DEDUP_REMOVED lines=10> */
[----:B------:R-:W-:Y:S01]  /*1200*/  IMAD.MOV.U32 R12, RZ, RZ, 0x40000000 ;  /* 0x40000000ff0c7424 */ /* 0x000fe200078e00ff */
[----:B------:R-:W-:-:S07]  /*1210*/  MOV R14, 0x1230 ;  /* 0x00001230000e7802 */ /* 0x000fce0000000f00 */
[----:B------:R-:W-:Y:S05]  /*1220*/  CALL.REL.NOINC `($__internal_1_$__cuda_sm3x_div_rn_noftz_f32_slowpath) ;  /* 0x00000050004c7944 */ /* 0x000fea0003c00000 */
[----:B------:R-:W-:-:S07]  /*1230*/  MOV R10, R12 ;  /* 0x0000000c000a7202 */ /* 0x000fce0000000f00 */
.L_x_203:
[----:B------:R-:W-:Y:S05]  /*1240*/  BSYNC.RECONVERGENT B0 ;  /* 0x0000000000007941 */ /* 0x000fea0003800200 */
.L_x_202:
[----:B------:R-:W-:Y:S01]  /*1250*/  LOP3.LUT P0, RZ, R13, 0x1f, RZ, 0xc0, !PT ;  /* 0x0000001f0dff7812 */ /* 0x000fe2000780c0ff */
[----:B------:R-:W-:Y:S01]  /*1260*/  BSSY.RECONVERGENT B0, `(.L_x_204) ;  /* 0x0000373000007945 */ /* 0x000fe20003800200 */
[----:B------:R-:W-:Y:S01]  /*1270*/  HFMA2 R11, -RZ, RZ, 0, 0 ;  /* 0x00000000ff0b7431 */ /* 0x000fe200000001ff */
[----:B------:R-:W-:Y:S01]  /*1280*/  MOV R26, RZ ;  /* 0x000000ff001a7202 */ /* 0x000fe20000000f00 */
[----:B------:R-:W-:-:S09]  /*1290*/  IMAD.MOV.U32 R13, RZ, RZ, RZ ;  /* 0x000000ffff0d7224 */ /* 0x000fd200078e00ff */
[----:B------:R-:W-:Y:S05]  /*12a0*/  @P0 BRA `(.L_x_205) ;  /* 0x0000003400b80947 */ /* 0x000fea0003800000 */
[----:B------:R-:W0:Y:S01]  /*12b0*/  LDC R18, c[0x0][0x3a0] ;  /* 0x0000e800ff127b82 */ /* 0x000e220000000800 */
[----:B------:R-:W-:Y:S01]  /*12c0*/  BSSY.RECONVERGENT B1, `(.L_x_206) ;  /* 0x00000db000017945 */ /* 0x000fe20003800200 */
[----:B------:R-:W-:Y:S02]  /*12d0*/  MOV R23, RZ ;  /* 0x000000ff00177202 */ /* 0x000fe40000000f00 */
[----:B0-----:R-:W-:-:S04]  /*12e0*/  IADD3 R18, PT, PT, R18, -UR6, RZ ;  /* 0x8000000612127c10 */ /* 0x001fc8000fffe0ff */
[----:B------:R-:W-:-:S04]  /*12f0*/  VIMNMX R21, PT, PT, R19, R18, PT ;  /* 0x0000001213157248 */ /* 0x000fc80003fe0100 */
[----:B------:R-:W-:-:S13]  /*1300*/  ISETP.GE.AND P0, PT, R21, 0x1, PT ;  /* 0x000000011500780c */ /* 0x000fda0003f06270 */
[----:B------:R-:W-:Y:S05]  /*1310*/  @!P0 BRA `(.L_x_207) ;  /* 0x0000000c00548947 */ /* 0x000fea0003800000 */
[----:B------:R-:W-:Y:S01]  /*1320*/  ISETP.GE.U32.AND P0, PT, R21, 0x10, PT ;  /* 0x000000101500780c */ /* 0x000fe20003f06070 */
[----:B------:R-:W-:Y:S01]  /*1330*/  BSSY.RECONVERGENT B2, `(.L_x_208) ;  /* 0x0000062000027945 */ /* 0x000fe20003800200 */
[----:B------:R-:W-:Y:S01]  /*1340*/  HFMA2 R20, -RZ, RZ, 0, 0 ;  /* 0x00000000ff147431 */ /* 0x000fe200000001ff */
[----:B------:R-:W-:-:S10]  /*1350*/  CS2R R22, SRZ ;  /* 0x0000000000167805 */ /* 0x000fd4000001ff00 */
[----:B------:R-:W-:Y:S05]  /*1360*/  @!P0 BRA `(.L_x_209) ;  /* 0x0000000400788947 */ /* 0x000fea0003800000 */
[----:B------:R-:W0:Y:S01]  /*1370*/  LDCU.64 UR4, c[0x0][0x380] ;  /* 0x00007000ff0477ac */ /* 0x000e220008000a00 */
[----:B------:R-:W-:Y:S01]  /*1380*/  LOP3.LUT R20, R21, 0x7ffffff0, RZ, 0xc0, !PT ;  /* 0x7ffffff015147812 */ /* 0x000fe200078ec0ff */
[----:B------:R-:W-:-:S03]  /*1390*/  IMAD.MOV.U32 R22, RZ, RZ, RZ ;  /* 0x000000ffff167224 */ /* 0x000fc600078e00ff */
[----:B------:R-:W-:Y:S01]  /*13a0*/  IADD3 R24, PT, PT, -R20, RZ, RZ ;  /* 0x000000ff14187210 */ /* 0x000fe20007ffe1ff */
[----:B0-----:R-:W-:-:S04]  /*13b0*/  UIMAD.WIDE.U32 UR4, UR6, 0x4, UR4 ;  /* 0x00000004060478a5 */ /* 0x001fc8000f8e0004 */
[----:B------:R-:W-:-:S04]  /*13c0*/  UIADD3 UR7, UP0, UPT, UR4, 0x20, URZ ;  /* 0x0000002004077890 */ /* 0x000fc8000ff1e0ff */
[----:B------:R-:W-:Y:S02]  /*13d0*/  UIADD3.X UR4, UPT, UPT, URZ, UR5, URZ, UP0, !UPT ;  /* 0x00000005ff047290 */ /* 0x000fe400087fe4ff */
[----:B------:R-:W-:-:S04]  /*13e0*/  MOV R12, UR7 ;  /* 0x00000007000c7c02 */ /* 0x000fc80008000f00 */
[----:B------:R-:W-:-:S07]  /*13f0*/  MOV R13, UR4 ;  /* 0x00000004000d7c02 */ /* 0x000fce0008000f00 */
.L_x_210:
[----:B------:R-:W2:Y:S04]  /*1400*/  LDG.E.CONSTANT R15, desc[UR8][R12.64+-0x20] ;  /* 0xffffe0080c0f7981 */ /* 0x000ea8000c1e9900 */
[----:B------:R-:W3:Y:S04]  /*1410*/  LDG.E.CONSTANT R28, desc[UR8][R12.64+-0x1c] ;  /* 0xffffe4080c1c7981 */ /* 0x000ee8000c1e9900 */
[----:B------:R-:W4:Y:S04]  /*1420*/  LDG.E.CONSTANT R27, desc[UR8][R12.64+-0x18] ;  /* 0xffffe8080c1b7981 */ /* 0x000f28000c1e9900 */
[----:B------:R-:W5:Y:S01]  /*1430*/  LDG.E.CONSTANT R14, desc[UR8][R12.64+-0x14] ;  /* 0xffffec080c0e7981 */ /* 0x000f62000c1e9900 */
[----:B--2---:R-:W-:-:S03]  /*1440*/  FADD R22, R15, -R22 ;  /* 0x800000160f167221 */ /* 0x004fc60000000000 */
[----:B------:R-:W2:Y:S01]  /*1450*/  LDG.E.CONSTANT R15, desc[UR8][R12.64+-0x10] ;  /* 0xfffff0080c0f7981 */ /* 0x000ea2000c1e9900 */
[----:B------:R-:W-:-:S04]  /*1460*/  FADD R26, R22, R23 ;  /* 0x00000017161a7221 */ /* 0x000fc80000000000 */
[----:B------:R-:W-:-:S04]  /*1470*/  FADD R23, R26, -R23 ;  /* 0x800000171a177221 */ /* 0x000fc80000000000 */
[----:B------:R-:W-:Y:S02]  /*1480*/  FADD R23, -R22, R23 ;  /* 0x0000001716177221 */ /* 0x000fe40000000100 */
[----:B------:R-:W2:Y:S02]  /*1490*/  LDG.E.CONSTANT R22, desc[UR8][R12.64+-0xc] ;  /* 0xfffff4080c167981 */ /* 0x000ea4000c1e9900 */
[----:B---3--:R-:W-:-:S04]  /*14a0*/  FADD R23, -R23, R28 ;  /* 0x0000001c17177221 */ /* 0x008fc80000000100 */
[----:B------:R-:W-:-:S04]  /*14b0*/  FADD R25, R26, R23 ;  /* 0x000000171a197221 */ /* 0x000fc80000000000 */
[----:B------:R-:W-:-:S04]  /*14c0*/  FADD R26, -R26, R25 ;  /* 0x000000191a1a7221 */ /* 0x000fc80000000100 */
[----:B------:R-:W-:Y:S02]  /*14d0*/  FADD R26, -R23, R26 ;  /* 0x0000001a171a7221 */ /* 0x000fe40000000100 */
[----:B------:R-:W3:Y:S02]  /*14e0*/  LDG.E.CONSTANT R23, desc[UR8][R12.64+-0x8] ;  /* 0xfffff8080c177981 */ /* 0x000ee4000c1e9900 */
[----:B----4-:R-:W-:-:S04]  /*14f0*/  FADD R26, -R26, R27 ;  /* 0x0000001b1a1a7221 */ /* 0x010fc80000000100 */
[----:B------:R-:W-:-:S04]  /*1500*/  FADD R28, R25, R26 ;  /* 0x0000001a191c7221 */ /* 0x000fc80000000000 */
[----:B------:R-:W-:-:S04]  /*1510*/  FADD R25, -R25, R28 ;  /* 0x0000001c19197221 */ /* 0x000fc80000000100 */
[----:B------:R-:W-:-:S04]  /*1520*/  FADD R25, -R26, R25 ;  /* 0x000000191a197221 */ /* 0x000fc80000000100 */
[----:B-----5:R-:W-:Y:S02]  /*1530*/  FADD R25, -R25, R14 ;  /* 0x0000000e19197221 */ /* 0x020fe40000000100 */
[----:B------:R-:W4:Y:S02]  /*1540*/  LDG.E.CONSTANT R14, desc[UR8][R12.64+-0x4] ;  /* 0xfffffc080c0e7981 */ /* 0x000f24000c1e9900 */
[----:B------:R-:W-:-:S04]  /*1550*/  FADD R27, R28, R25 ;  /* 0x000000191c1b7221 */ /* 0x000fc80000000000 */
[----:B------:R-:W-:-:S04]  /*1560*/  FADD R28, -R28, R27 ;  /* 0x0000001b1c1c7221 */ /* 0x000fc80000000100 */
[----:B------:R-:W-:-:S04]  /*1570*/  FADD R28, -R25, R28 ;  /* 0x0000001c191c7221 */ /* 0x000fc80000000100 */
[----:B--2---:R-:W-:Y:S02]  /*1580*/  FADD R28, -R28, R15 ;  /* 0x0000000f1c1c7221 */ /* 0x004fe40000000100 */
[----:B------:R-:W2:Y:S02]  /*1590*/  LDG.E.CONSTANT R15, desc[UR8][R12.64] ;  /* 0x000000080c0f7981 */ /* 0x000ea4000c1e9900 */
[----:B------:R-:W-:-:S04]  /*15a0*/  FADD R26, R27, R28 ;  /* 0x0000001c1b1a7221 */ /* 0x000fc80000000000 */
[----:B------:R-:W-:-:S04]  /*15b0*/  FADD R27, -R27, R26 ;  /* 0x0000001a1b1b7221 */ /* 0x000fc80000000100 */
[----:B------:R-:W-:-:S04]  /*15c0*/  FADD R27, -R28, R27 ;  /* 0x0000001b1c1b7221 */ /* 0x000fc80000000100 */
[----:B------:R-:W-:Y:S02]  /*15d0*/  FADD R27, -R27, R22 ;  /* 0x000000161b1b7221 */ /* 0x000fe40000000100 */
[----:B------:R-:W5:Y:S02]  /*15e0*/  LDG.E.CONSTANT R22, desc[UR8][R12.64+0x4] ;  /* 0x000004080c167981 */ /* 0x000f64000c1e9900 */
[----:B------:R-:W-:-:S04]  /*15f0*/  FADD R25, R26, R27 ;  /* 0x0000001b1a197221 */ /* 0x000fc80000000000 */
[----:B------:R-:W-:-:S04]  /*1600*/  FADD R26, -R26, R25 ;  /* 0x000000191a1a7221 */ /* 0x000fc80000000100 */
[----:B------:R-:W-:-:S04]  /*1610*/  FADD R26, -R27, R26 ;  /* 0x0000001a1b1a7221 */ /* 0x000fc80000000100 */
[----:B---3--:R-:W-:Y:S02]  /*1620*/  FADD R26, -R26, R23 ;  /* 0x000000171a1a7221 */ /* 0x008fe40000000100 */
[----:B------:R-:W3:Y:S02]  /*1630*/  LDG.E.CONSTANT R23, desc[UR8][R12.64+0x8] ;  /* 0x000008080c177981 */ /* 0x000ee4000c1e9900 */
[----:B------:R-:W-:-:S04]  /*1640*/  FADD R28, R25, R26 ;  /* 0x0000001a191c7221 */ /* 0x000fc80000000000 */
[----:B------:R-:W-:-:S04]  /*1650*/  FADD R25, -R25, R28 ;  /* 0x0000001c19197221 */ /* 0x000fc80000000100 */
[----:B------:R-:W-:-:S04]  /*1660*/  FADD R25, -R26, R25 ;  /* 0x000000191a197221 */ /* 0x000fc80000000100 */
[----:B----4-:R-:W-:Y:S02]  /*1670*/  FADD R25, -R25, R14 ;  /* 0x0000000e19197221 */ /* 0x010fe40000000100 */
        /* <DEDUP_REMOVED lines=9> */
[----:B-----5:R-:W-:Y:S02]  /*1710*/  FADD R27, -R27, R22 ;  /* 0x000000161b1b7221 */ /* 0x020fe40000000100 */
        /* <DEDUP_REMOVED lines=10> */
[----:B------:R0:W4:Y:S02]  /*17c0*/  LDG.E.CONSTANT R14, desc[UR8][R12.64+0x1c] ;  /* 0x00001c080c0e7981 */ /* 0x000124000c1e9900 */
[----:B------:R-:W-:-:S04]  /*17d0*/  FADD R27, R28, R25 ;  /* 0x000000191c1b7221 */ /* 0x000fc80000000000 */
[----:B------:R-:W-:-:S04]  /*17e0*/  FADD R28, -R28, R27 ;  /* 0x0000001b1c1c7221 */ /* 0x000fc80000000100 */
[----:B------:R-:W-:Y:S01]  /*17f0*/  FADD R28, -R25, R28 ;  /* 0x0000001c191c7221 */ /* 0x000fe20000000100 */
[----:B------:R-:W-:-:S05]  /*1800*/  VIADD R24, R24, 0x10 ;  /* 0x0000001018187836 */ /* 0x000fca0000000000 */
[----:B------:R-:W-:Y:S02]  /*1810*/  ISETP.NE.AND P0, PT, R24, RZ, PT ;  /* 0x000000ff1800720c */ /* 0x000fe40003f05270 */
[----:B0-----:R-:W-:-:S04]  /*1820*/  IADD3 R12, P1, PT, R12, 0x40, RZ ;  /* 0x000000400c0c7810 */ /* 0x001fc80007f3e0ff */
[----:B------:R-:W-:Y:S01]  /*1830*/  IADD3.X R13, PT, PT, RZ, R13, RZ, P1, !PT ;  /* 0x0000000dff0d7210 */ /* 0x000fe20000ffe4ff */
[----:B--2---:R-:W-:-:S04]  /*1840*/  FADD R28, -R28, R15 ;  /* 0x0000000f1c1c7221 */ /* 0x004fc80000000100 */
[----:B------:R-:W-:-:S04]  /*1850*/  FADD R26, R27, R28 ;  /* 0x0000001c1b1a7221 */ /* 0x000fc80000000000 */
[----:B------:R-:W-:-:S04]  /*1860*/  FADD R27, -R27, R26 ;  /* 0x0000001a1b1b7221 */ /* 0x000fc80000000100 */
[----:B------:R-:W-:-:S04]  /*1870*/  FADD R27, -R28, R27 ;  /* 0x0000001b1c1b7221 */ /* 0x000fc80000000100 */
[----:B-----5:R-:W-:-:S04]  /*1880*/  FADD R27, -R27, R22 ;  /* 0x000000161b1b7221 */ /* 0x020fc80000000100 */
        /* <DEDUP_REMOVED lines=10> */
[----:B------:R-:W-:Y:S01]  /*1930*/  FADD R22, -R15, R22 ;  /* 0x000000160f167221 */ /* 0x000fe20000000100 */
[----:B------:R-:W-:Y:S06]  /*1940*/  @P0 BRA `(.L_x_210) ;  /* 0xfffffff800ac0947 */ /* 0x000fec000383ffff */
.L_x_209:
[----:B------:R-:W-:Y:S05]  /*1950*/  BSYNC.RECONVERGENT B2 ;  /* 0x0000000000027941 */ /* 0x000fea0003800200 */
.L_x_208:
[----:B------:R-:W-:-:S13]  /*1960*/  LOP3.LUT P0, R12, R21, 0xf, RZ, 0xc0, !PT ;  /* 0x0000000f150c7812 */ /* 0x000fda000780c0ff */
[----:B------:R-:W-:Y:S05]  /*1970*/  @!P0 BRA `(.L_x_207) ;  /* 0x0000000400bc8947 */ /* 0x000fea0003800000 */
[----:B------:R-:W-:Y:S01]  /*1980*/  ISETP.GE.U32.AND P0, PT, R12, 0x8, PT ;  /* 0x000000080c00780c */ /* 0x000fe20003f06070 */
[----:B------:R-:W-:-:S12]  /*1990*/  BSSY.RECONVERGENT B2, `(.L_x_211) ;  /* 0x0000033000027945 */ /* 0x000fd80003800200 */
[----:B------:R-:W-:Y:S05]  /*19a0*/  @!P0 BRA `(.L_x_212) ;  /* 0x0000000000c48947 */ /* 0x000fea0003800000 */
[----:B------:R-:W0:Y:S01]  /*19b0*/  LDC.64 R12, c[0x0][0x380] ;  /* 0x0000e000ff0c7b82 */ /* 0x000e220000000a00 */
[----:B------:R-:W-:Y:S01]  /*19c0*/  IADD3 R15, PT, PT, R20, UR6, RZ ;  /* 0x00000006140f7c10 */ /* 0x000fe2000fffe0ff */
[----:B------:R-:W1:Y:S04]  /*19d0*/  LDCU.64 UR4, c[0x0][0x380] ;  /* 0x00007000ff0477ac */ /* 0x000e680008000a00 */
[----:B0-----:R-:W-:-:S06]  /*19e0*/  IMAD.WIDE.U32 R12, R15, 0x4, R12 ;  /* 0x000000040f0c7825 */ /* 0x001fcc00078e000c */
[----:B------:R-:W2:Y:S01]  /*19f0*/  LDG.E.CONSTANT R13, desc[UR8][R12.64] ;  /* 0x000000080c0d7981 */ /* 0x000ea2000c1e9900 */
[----:B------:R-:W-:-:S04]  /*1a00*/  IADD3 R15, P0, PT, R20, UR6, RZ ;  /* 0x00000006140f7c10 */ /* 0x000fc8000ff1e0ff */
[----:B------:R-:W-:Y:S02]  /*1a10*/  IADD3.X R24, PT, PT, RZ, RZ, RZ, P0, !PT ;  /* 0x000000ffff187210 */ /* 0x000fe400007fe4ff */
[----:B-1----:R-:W-:-:S04]  /*1a20*/  LEA R14, P0, R15, UR4, 0x2 ;  /* 0x000000040f0e7c11 */ /* 0x002fc8000f8010ff */
[----:B------:R-:W-:-:S05]  /*1a30*/  LEA.HI.X R15, R15, UR5, R24, 0x2, P0 ;  /* 0x000000050f0f7c11 */ /* 0x000fca00080f1418 */
[----:B------:R-:W3:Y:S04]  /*1a40*/  LDG.E.CONSTANT R30, desc[UR8][R14.64+0x4] ;  /* 0x000004080e1e7981 */ /* 0x000ee8000c1e9900 */
[----:B------:R-:W4:Y:S04]  /*1a50*/  LDG.E.CONSTANT R27, desc[UR8][R14.64+0x8] ;  /* 0x000008080e1b7981 */ /* 0x000f28000c1e9900 */
[----:B------:R-:W5:Y:S04]  /*1a60*/  LDG.E.CONSTANT R24, desc[UR8][R14.64+0xc] ;  /* 0x00000c080e187981 */ /* 0x000f68000c1e9900 */
[----:B------:R-:W5:Y:S01]  /*1a70*/  LDG.E.CONSTANT R12, desc[UR8][R14.64+0x14] ;  /* 0x000014080e0c7981 */ /* 0x000f62000c1e9900 */
[----:B--2---:R-:W-:-:S03]  /*1a80*/  FADD R26, -R22, R13 ;  /* 0x0000000d161a7221 */ /* 0x004fc60000000100 */
[----:B------:R-:W2:Y:S01]  /*1a90*/  LDG.E.CONSTANT R22, desc[UR8][R14.64+0x10] ;  /* 0x000010080e167981 */ /* 0x000ea2000c1e9900 */
[----:B------:R-:W-:-:S03]  /*1aa0*/  FADD R28, R23, R26 ;  /* 0x0000001a171c7221 */ /* 0x000fc60000000000 */
[----:B------:R-:W2:Y:S01]  /*1ab0*/  LDG.E.CONSTANT R13, desc[UR8][R14.64+0x18] ;  /* 0x000018080e0d7981 */ /* 0x000ea2000c1e9900 */
[----:B------:R-:W-:-:S04]  /*1ac0*/  FADD R23, -R23, R28 ;  /* 0x0000001c17177221 */ /* 0x000fc80000000100 */
[----:B------:R-:W-:-:S04]  /*1ad0*/  FADD R23, -R26, R23 ;  /* 0x000000171a177221 */ /* 0x000fc80000000100 */
[----:B---3--:R-:W-:-:S04]  /*1ae0*/  FADD R23, -R23, R30 ;  /* 0x0000001e17177221 */ /* 0x008fc80000000100 */
[----:B------:R-:W-:-:S04]  /*1af0*/  FADD R25, R28, R23 ;  /* 0x000000171c197221 */ /* 0x000fc80000000000 */
[----:B------:R-:W-:-:S04]  /*1b00*/  FADD R28, -R28, R25 ;  /* 0x000000191c1c7221 */ /* 0x000fc80000000100 */
[----:B------:R-:W-:Y:S02]  /*1b10*/  FADD R28, -R23, R28 ;  /* 0x0000001c171c7221 */ /* 0x000fe40000000100 */
[----:B------:R0:W3:Y:S02]  /*1b20*/  LDG.E.CONSTANT R23, desc[UR8][R14.64+0x1c] ;  /* 0x00001c080e177981 */ /* 0x0000e4000c1e9900 */
[----:B----4-:R-:W-:-:S04]  /*1b30*/  FADD R28, -R28, R27 ;  /* 0x0000001b1c1c7221 */ /* 0x010fc80000000100 */
[----:B------:R-:W-:-:S04]  /*1b40*/  FADD R26, R25, R28 ;  /* 0x0000001c191a7221 */ /* 0x000fc80000000000 */
[----:B------:R-:W-:-:S04]  /*1b50*/  FADD R25, -R25, R26 ;  /* 0x0000001a19197221 */ /* 0x000fc80000000100 */
[----:B------:R-:W-:-:S04]  /*1b60*/  FADD R25, -R28, R25 ;  /* 0x000000191c197221 */ /* 0x000fc80000000100 */
[----:B-----5:R-:W-:-:S04]  /*1b70*/  FADD R25, -R25, R24 ;  /* 0x0000001819197221 */ /* 0x020fc80000000100 */
[----:B------:R-:W-:-:S04]  /*1b80*/  FADD R27, R26, R25 ;  /* 0x000000191a1b7221 */ /* 0x000fc80000000000 */
[----:B------:R-:W-:-:S04]  /*1b90*/  FADD R26, -R26, R27 ;  /* 0x0000001b1a1a7221 */ /* 0x000fc80000000100 */
[----:B------:R-:W-:Y:S01]  /*1ba0*/  FADD R25, -R25, R26 ;  /* 0x0000001a19197221 */ /* 0x000fe20000000100 */
[----:B------:R-:W-:-:S03]  /*1bb0*/  VIADD R20, R20, 0x8 ;  /* 0x0000000814147836 */ /* 0x000fc60000000000 */
[----:B--2---:R-:W-:-:S04]  /*1bc0*/  FADD R22, -R25, R22 ;  /* 0x0000001619167221 */ /* 0x004fc80000000100 */
        /* <DEDUP_REMOVED lines=11> */
[----:B---3--:R-:W-:-:S04]  /*1c80*/  FADD R13, -R24, R23 ;  /* 0x00000017180d7221 */ /* 0x008fc80000000100 */
[----:B------:R-:W-:-:S04]  /*1c90*/  FADD R23, R12, R13 ;  /* 0x0000000d0c177221 */ /* 0x000fc80000000000 */
[----:B------:R-:W-:-:S04]  /*1ca0*/  FADD R12, -R12, R23 ;  /* 0x000000170c0c7221 */ /* 0x000fc80000000100 */
[----:B------:R-:W-:-:S07]  /*1cb0*/  FADD R22, -R13, R12 ;  /* 0x0000000c0d167221 */ /* 0x000fce0000000100 */
.L_x_212:
[----:B------:R-:W-:Y:S05]  /*1cc0*/  BSYNC.RECONVERGENT B2 ;  /* 0x0000000000027941 */ /* 0x000fea0003800200 */
.L_x_211:
[----:B------:R-:W-:-:S13]  /*1cd0*/  LOP3.LUT P0, R12, R21, 0x7, RZ, 0xc0, !PT ;  /* 0x00000007150c7812 */ /* 0x000fda000780c0ff */
[----:B------:R-:W-:Y:S05]  /*1ce0*/  @!P0 BRA `(.L_x_207) ;  /* 0x0000000000e08947 */ /* 0x000fea0003800000 */
[----:B------:R-:W-:Y:S01]  /*1cf0*/  ISETP.GE.U32.AND P0, PT, R12, 0x4, PT ;  /* 0x000000040c00780c */ /* 0x000fe20003f06070 */
[----:B------:R-:W-:Y:S01]  /*1d00*/  BSSY.RECONVERGENT B2, `(.L_x_213) ;  /* 0x0000021000027945 */ /* 0x000fe20003800200 */
[----:B------:R-:W-:-:S04]  /*1d10*/  LOP3.LUT R21, R21, 0x3, RZ, 0xc0, !PT ;  /* 0x0000000315157812 */ /* 0x000fc800078ec0ff */
[----:B------:R-:W-:-:S07]  /*1d20*/  ISETP.NE.AND P1, PT, R21, RZ, PT ;  /* 0x000000ff1500720c */ /* 0x000fce0003f25270 */
[----:B------:R-:W-:Y:S06]  /*1d30*/  @!P0 BRA `(.L_x_214) ;  /* 0x0000000000748947 */ /* 0x000fec0003800000 */
[----:B------:R-:W0:Y:S01]  /*1d40*/  LDC.64 R12, c[0x0][0x380] ;  /* 0x0000e000ff0c7b82 */ /* 0x000e220000000a00 */
[----:B------:R-:W1:Y:S01]  /*1d50*/  LDCU.64 UR4, c[0x0][0x380] ;  /* 0x00007000ff0477ac */ /* 0x000e620008000a00 */
[----:B------:R-:W-:-:S05]  /*1d60*/  IADD3 R15, PT, PT, R20, UR6, RZ ;  /* 0x00000006140f7c10 */ /* 0x000fca000fffe0ff */
[----:B0-----:R-:W-:Y:S01]  /*1d70*/  IMAD.WIDE.U32 R12, R15, 0x4, R12 ;  /* 0x000000040f0c7825 */ /* 0x001fe200078e000c */
[----:B------:R-:W-:-:S05]  /*1d80*/  IADD3 R15, P0, PT, R20, UR6, RZ ;  /* 0x00000006140f7c10 */ /* 0x000fca000ff1e0ff */
[----:B------:R-:W2:Y:S01]  /*1d90*/  LDG.E.CONSTANT R13, desc[UR8][R12.64] ;  /* 0x000000080c0d7981 */ /* 0x000ea2000c1e9900 */
[----:B------:R-:W-:Y:S02]  /*1da0*/  IADD3.X R24, PT, PT, RZ, RZ, RZ, P0, !PT ;  /* 0x000000ffff187210 */ /* 0x000fe400007fe4ff */
[----:B-1----:R-:W-:-:S04]  /*1db0*/  LEA R14, P0, R15, UR4, 0x2 ;  /* 0x000000040f0e7c11 */ /* 0x002fc8000f8010ff */
[----:B------:R-:W-:-:S05]  /*1dc0*/  LEA.HI.X R15, R15, UR5, R24, 0x2, P0 ;  /* 0x000000050f0f7c11 */ /* 0x000fca00080f1418 */
[----:B------:R-:W3:Y:S04]  /*1dd0*/  LDG.E.CONSTANT R26, desc[UR8][R14.64+0x4] ;  /* 0x000004080e1a7981 */ /* 0x000ee8000c1e9900 */
[----:B------:R-:W4:Y:S04]  /*1de0*/  LDG.E.CONSTANT R25, desc[UR8][R14.64+0x8] ;  /* 0x000008080e197981 */ /* 0x000f28000c1e9900 */
        /* <DEDUP_REMOVED lines=18> */
.L_x_214:
[----:B------:R-:W-:Y:S05]  /*1f10*/  BSYNC.RECONVERGENT B2 ;  /* 0x0000000000027941 */ /* 0x000fea0003800200 */
.L_x_213:
[----:B------:R-:W-:Y:S05]  /*1f20*/  @!P1 BRA `(.L_x_207) ;  /* 0x0000000000509947 */ /* 0x000fea0003800000 */
[----:B------:R-:W0:Y:S01]  /*1f30*/  LDC.64 R12, c[0x0][0x380] ;  /* 0x0000e000ff0c7b82 */ /* 0x000e220000000a00 */
[----:B------:R-:W-:Y:S01]  /*1f40*/  VIADD R15, R20, UR6 ;  /* 0x00000006140f7c36 */ /* 0x000fe20008000000 */
[----:B------:R-:W-:Y:S01]  /*1f50*/  BSSY.RECONVERGENT B2, `(.L_x_215) ;  /* 0x0000010000027945 */ /* 0x000fe20003800200 */
[----:B------:R-:W-:Y:S02]  /*1f60*/  IADD3 R21, PT, PT, -R21, RZ, RZ ;  /* 0x000000ff15157210 */ /* 0x000fe40007ffe1ff */
[----:B0-----:R-:W-:-:S05]  /*1f70*/  IMAD.WIDE.U32 R12, R15, 0x4, R12 ;  /* 0x000000040f0c7825 */ /* 0x001fca00078e000c */
[----:B------:R-:W-:-:S07]  /*1f80*/  MOV R25, R13 ;  /* 0x0000000d00197202 */ /* 0x000fce0000000f00 */
.L_x_216:
[----:B------:R-:W-:-:S06]  /*1f90*/  MOV R13, R25 ;  /* 0x00000019000d7202 */ /* 0x000fcc0000000f00 */
[----:B------:R0:W2:Y:S01]  /*1fa0*/  LDG.E.CONSTANT R13, desc[UR8][R12.64] ;  /* 0x000000080c0d7981 */ /* 0x0000a2000c1e9900 */
[----:B------:R-:W-:-:S05]  /*1fb0*/  VIADD R21, R21, 0x1 ;  /* 0x0000000115157836 */ /* 0x000fca0000000000 */
[----:B------:R-:W-:Y:S02]  /*1fc0*/  ISETP.NE.AND P0, PT, R21, RZ, PT ;  /* 0x000000ff1500720c */ /* 0x000fe40003f05270 */
[----:B0-----:R-:W-:-:S04]  /*1fd0*/  IADD3 R12, P1, PT, R12, 0x4, RZ ;  /* 0x000000040c0c7810 */ /* 0x001fc80007f3e0ff */
[----:B------:R-:W-:Y:S01]  /*1fe0*/  IADD3.X R25, PT, PT, RZ, R25, RZ, P1, !PT ;  /* 0x00000019ff197210 */ /* 0x000fe20000ffe4ff */
[----:B--2---:R-:W-:-:S04]  /*1ff0*/  FADD R22, R13, -R22 ;  /* 0x800000160d167221 */ /* 0x004fc80000000000 */
[----:B------:R-:W-:-:S04]  /*2000*/  FADD R14, R22, R23 ;  /* 0x00000017160e7221 */ /* 0x000fc80000000000 */
[----:B------:R-:W-:Y:S01]  /*2010*/  FADD R15, R14, -R23 ;  /* 0x800000170e0f7221 */ /* 0x000fe20000000000 */
[----:B------:R-:W-:-:S03]  /*2020*/  MOV R23, R14 ;  /* 0x0000000e00177202 */ /* 0x000fc60000000f00 */
[----:B------:R-:W-:Y:S01]  /*2030*/  FADD R22, -R22, R15 ;  /* 0x0000000f16167221 */ /* 0x000fe20000000100 */
[----:B------:R-:W-:Y:S06]  /*2040*/  @P0 BRA `(.L_x_216) ;  /* 0xfffffffc00d00947 */ /* 0x000fec000383ffff */
[----:B------:R-:W-:Y:S05]  /*2050*/  BSYNC.RECONVERGENT B2 ;  /* 0x0000000000027941 */ /* 0x000fea0003800200 */
.L_x_215:
[----:B------:R-:W-:-:S07]  /*2060*/  MOV R23, R14 ;  /* 0x0000000e00177202 */ /* 0x000fce0000000f00 */
.L_x_207:
[----:B------:R-:W-:Y:S05]  /*2070*/  BSYNC.RECONVERGENT B1 ;  /* 0x0000000000017941 */ /* 0x000fea0003800200 */
.L_x_206:
[----:B------:R-:W-:Y:S01]  /*2080*/  I2FP.F32.U32 R15, R19 ;  /* 0x00000013000f7245 */ /* 0x000fe20000201000 */
[----:B------:R-:W-:Y:S03]  /*2090*/  BSSY.RECONVERGENT B1, `(.L_x_217) ;  /* 0x000000d000017945 */ /* 0x000fe60003800200 */
[----:B------:R-:W0:Y:S08]  /*20a0*/  MUFU.RCP R12, R15 ;  /* 0x0000000f000c7308 */ /* 0x000e300000001000 */
[----:B------:R-:W1:Y:S01]  /*20b0*/  FCHK P0, R23, R15 ;  /* 0x0000000f17007302 */ /* 0x000e620000000000 */
[----:B0-----:R-:W-:-:S04]  /*20c0*/  FFMA R13, -R15, R12, 1 ;  /* 0x3f8000000f0d7423 */ /* 0x001fc8000000010c */
[----:B------:R-:W-:-:S04]  /*20d0*/  FFMA R12, R12, R13, R12 ;  /* 0x0000000d0c0c7223 */ /* 0x000fc8000000000c */
[----:B------:R-:W-:-:S04]  /*20e0*/  FFMA R13, R12, R23, RZ ;  /* 0x000000170c0d7223 */ /* 0x000fc800000000ff */
[----:B------:R-:W-:-:S04]  /*20f0*/  FFMA R14, -R15, R13, R23 ;  /* 0x0000000d0f0e7223 */ /* 0x000fc80000000117 */
[----:B------:R-:W-:Y:S01]  /*2100*/  FFMA R26, R12, R14, R13 ;  /* 0x0000000e0c1a7223 */ /* 0x000fe2000000000d */
[----:B-1----:R-:W-:Y:S06]  /*2110*/  @!P0 BRA `(.L_x_218) ;  /* 0x0000000000108947 */ /* 0x002fec0003800000 */
[----:B------:R-:W-:Y:S01]  /*2120*/  IMAD.MOV.U32 R12, RZ, RZ, R23 ;  /* 0x000000ffff0c7224 */ /* 0x000fe200078e0017 */
[----:B------:R-:W-:-:S07]  /*2130*/  MOV R14, 0x2150 ;  /* 0x00002150000e7802 */ /* 0x000fce0000000f00 */
[----:B------:R-:W-:Y:S05]  /*2140*/  CALL.REL.NOINC `($__internal_1_$__cuda_sm3x_div_rn_noftz_f32_slowpath) ;  /* 0x0000004000847944 */ /* 0x000fea0003c00000 */
[----:B------:R-:W-:-:S07]  /*2150*/  MOV R26, R12 ;  /* 0x0000000c001a7202 */ /* 0x000fce0000000f00 */
.L_x_218:
[----:B------:R-:W-:Y:S05]  /*2160*/  BSYNC.RECONVERGENT B1 ;  /* 0x0000000000017941 */ /* 0x000fea0003800200 */
.L_x_217:
[----:B------:R-:W-:Y:S01]  /*2170*/  VIMNMX R20, PT, PT, R0, R18, PT ;  /* 0x0000001200147248 */ /* 0x000fe20003fe0100 */
[----:B------:R-:W-:Y:S01]  /*2180*/  BSSY.RECONVERGENT B1, `(.L_x_219) ;  /* 0x00000da000017945 */ /* 0x000fe20003800200 */
[----:B------:R-:W-:Y:S02]  /*2190*/  HFMA2 R21, -RZ, RZ, 0, 0 ;  /* 0x00000000ff157431 */ /* 0x000fe400000001ff */
[----:B------:R-:W-:-:S13]  /*21a0*/  ISETP.GE.AND P0, PT, R20, 0x1, PT ;  /* 0x000000011400780c */ /* 0x000fda0003f06270 */
[----:B------:R-:W-:Y:S05]  /*21b0*/  @!P0 BRA `(.L_x_220) ;  /* 0x0000000c00588947 */ /* 0x000fea0003800000 */
[----:B------:R-:W-:Y:S01]  /*21c0*/  ISETP.GE.U32.AND P0, PT, R20, 0x10, PT ;  /* 0x000000101400780c */ /* 0x000fe20003f06070 */
[----:B------:R-:W-:Y:S01]  /*21d0*/  BSSY.RECONVERGENT B2, `(.L_x_221) ;  /* 0x0000063000027945 */ /* 0x000fe20003800200 */
[----:B------:R-:W-:Y:S01]  /*21e0*/  MOV R22, RZ ;  /* 0x000000ff00167202 */ /* 0x000fe20000000f00 */
[----:B------:R-:W-:Y:S01]  /*21f0*/  IMAD.MOV.U32 R18, RZ, RZ, RZ ;  /* 0x000000ffff127224 */ /* 0x000fe200078e00ff */
[----:B------:R-:W-:-:S09]  /*2200*/  MOV R21, RZ ;  /* 0x000000ff00157202 */ /* 0x000fd20000000f00 */
[----:B------:R-:W-:Y:S05]  /*2210*/  @!P0 BRA `(.L_x_222) ;  /* 0x0000000400788947 */ /* 0x000fea0003800000 */
[----:B------:R-:W0:Y:S01]  /*2220*/  LDCU.64 UR4, c[0x0][0x380] ;  /* 0x00007000ff0477ac */ /* 0x000e220008000a00 */
[----:B------:R-:W-:Y:S02]  /*2230*/  LOP3.LUT R18, R20, 0x7ffffff0, RZ, 0xc0, !PT ;  /* 0x7ffffff014127812 */ /* 0x000fe400078ec0ff */
[----:B------:R-:W-:Y:S02]  /*2240*/  MOV R22, RZ ;  /* 0x000000ff00167202 */ /* 0x000fe40000000f00 */
[----:B------:R-:W-:Y:S01]  /*2250*/  IADD3 R23, PT, PT, -R18, RZ, RZ ;  /* 0x000000ff12177210 */ /* 0x000fe20007ffe1ff */
[----:B0-----:R-:W-:-:S04]  /*2260*/  UIMAD.WIDE.U32 UR4, UR6, 0x4, UR4 ;  /* 0x00000004060478a5 */ /* 0x001fc8000f8e0004 */
[----:B------:R-:W-:-:S04]  /*2270*/  UIADD3 UR7, UP0, UPT, UR4, 0x20, URZ ;  /* 0x0000002004077890 */ /* 0x000fc8000ff1e0ff */
[----:B------:R-:W-:Y:S02]  /*2280*/  UIADD3.X UR4, UPT, UPT, URZ, UR5, URZ, UP0, !UPT ;  /* 0x00000005ff047290 */ /* 0x000fe400087fe4ff */
[----:B------:R-:W-:-:S04]  /*2290*/  IMAD.U32 R12, RZ, RZ, UR7 ;  /* 0x00000007ff0c7e24 */ /* 0x000fc8000f8e00ff */
[----:B------:R-:W-:-:S07]  /*22a0*/  MOV R13, UR4 ;  /* 0x00000004000d7c02 */ /* 0x000fce0008000f00 */
.L_x_223:
        /* <DEDUP_REMOVED lines=29> */
[----:B---3--:R-:W-:-:S04]  /*2480*/  FADD R21, -R28, R21 ;  /* 0x000000151c157221 */ /* 0x008fc80000000100 */
[----:B------:R-:W-:-:S04]  /*2490*/  FADD R25, R24, R21 ;  /* 0x0000001518197221 */ /* 0x000fc80000000000 */
[----:B------:R-:W-:-:S04]  /*24a0*/  FADD R24, -R24, R25 ;  /* 0x0000001918187221 */ /* 0x000fc80000000100 */
[----:B------:R-:W-:Y:S02]  /*24b0*/  FADD R27, -R21, R24 ;  /* 0x00000018151b7221 */ /* 0x000fe40000000100 */
[----:B------:R-:W3:Y:S02]  /*24c0*/  LDG.E.CONSTANT R21, desc[UR8][R12.64+0x4] ;  /* 0x000004080c157981 */ /* 0x000ee4000c1e9900 */
[----:B------:R-:W-:-:S04]  /*24d0*/  FADD R22, -R27, R22 ;  /* 0x000000161b167221 */ /* 0x000fc80000000100 */
[----:B------:R-:W-:-:S04]  /*24e0*/  FADD R24, R25, R22 ;  /* 0x0000001619187221 */ /* 0x000fc80000000000 */
[----:B------:R-:W-:-:S04]  /*24f0*/  FADD R25, -R25, R24 ;  /* 0x0000001819197221 */ /* 0x000fc80000000100 */
[----:B------:R-:W-:Y:S02]  /*2500*/  FADD R25, -R22, R25 ;  /* 0x0000001916197221 */ /* 0x000fe40000000100 */
[----:B------:R-:W5:Y:S02]  /*2510*/  LDG.E.CONSTANT R22, desc[UR8][R12.64+0x8] ;  /* 0x000008080c167981 */ /* 0x000f64000c1e9900 */
        /* <DEDUP_REMOVED lines=15> */
[----:B-----5:R-:W-:-:S04]  /*2610*/  FADD R22, -R27, R22 ;  /* 0x000000161b167221 */ /* 0x020fc80000000100 */
[----:B------:R-:W-:-:S04]  /*2620*/  FADD R24, R25, R22 ;  /* 0x0000001619187221 */ /* 0x000fc80000000000 */
[----:B------:R-:W-:-:S04]  /*2630*/  FADD R25, -R25, R24 ;  /* 0x0000001819197221 */ /* 0x000fc80000000100 */
[----:B------:R-:W-:Y:S02]  /*2640*/  FADD R25, -R22, R25 ;  /* 0x0000001916197221 */ /* 0x000fe40000000100 */
[----:B------:R-:W5:Y:S02]  /*2650*/  LDG.E.CONSTANT R22, desc[UR8][R12.64+0x18] ;  /* 0x000018080c167981 */ /* 0x000f64000c1e9900 */
[----:B----4-:R-:W-:Y:S02]  /*2660*/  FADD R25, -R25, R14 ;  /* 0x0000000e19197221 */ /* 0x010fe40000000100 */
[----:B------:R0:W4:Y:S02]  /*2670*/  LDG.E.CONSTANT R14, desc[UR8][R12.64+0x1c] ;  /* 0x00001c080c0e7981 */ /* 0x000124000c1e9900 */
[----:B------:R-:W-:-:S04]  /*2680*/  FADD R27, R24, R25 ;  /* 0x00000019181b7221 */ /* 0x000fc80000000000 */
[----:B------:R-:W-:-:S04]  /*2690*/  FADD R24, -R24, R27 ;  /* 0x0000001b18187221 */ /* 0x000fc80000000100 */
[----:B------:R-:W-:Y:S01]  /*26a0*/  FADD R24, -R25, R24 ;  /* 0x0000001819187221 */ /* 0x000fe20000000100 */
[----:B------:R-:W-:-:S04]  /*26b0*/  IADD3 R23, PT, PT, R23, 0x10, RZ ;  /* 0x0000001017177810 */ /* 0x000fc80007ffe0ff */
[----:B------:R-:W-:Y:S02]  /*26c0*/  ISETP.NE.AND P0, PT, R23, RZ, PT ;  /* 0x000000ff1700720c */ /* 0x000fe40003f05270 */
[----:B0-----:R-:W-:-:S04]  /*26d0*/  IADD3 R12, P1, PT, R12, 0x40, RZ ;  /* 0x000000400c0c7810 */ /* 0x001fc80007f3e0ff */
[----:B------:R-:W-:Y:S01]  /*26e0*/  IADD3.X R13, PT, PT, RZ, R13, RZ, P1, !PT ;  /* 0x0000000dff0d7210 */ /* 0x000fe20000ffe4ff */
        /* <DEDUP_REMOVED lines=8> */
[----:B-----5:R-:W-:-:S04]  /*2770*/  FADD R22, -R21, R22 ;  /* 0x0000001615167221 */ /* 0x020fc80000000100 */
        /* <DEDUP_REMOVED lines=8> */
.L_x_222:
[----:B------:R-:W-:Y:S05]  /*2800*/  BSYNC.RECONVERGENT B2 ;  /* 0x0000000000027941 */ /* 0x000fea0003800200 */
.L_x_221:
[----:B------:R-:W-:-:S13]  /*2810*/  LOP3.LUT P0, R12, R20, 0xf, RZ, 0xc0, !PT ;  /* 0x0000000f140c7812 */ /* 0x000fda000780c0ff */
[----:B------:R-:W-:Y:S05]  /*2820*/  @!P0 BRA `(.L_x_220) ;  /* 0x0000000400bc8947 */ /* 0x000fea0003800000 */
[----:B------:R-:W-:Y:S01]  /*2830*/  ISETP.GE.U32.AND P0, PT, R12, 0x8, PT ;  /* 0x000000080c00780c */ /* 0x000fe20003f06070 */
[----:B------:R-:W-:-:S12]  /*2840*/  BSSY.RECONVERGENT B2, `(.L_x_224) ;  /* 0x0000033000027945 */ /* 0x000fd80003800200 */
[----:B------:R-:W-:Y:S05]  /*2850*/  @!P0 BRA `(.L_x_225) ;  /* 0x0000000000c48947 */ /* 0x000fea0003800000 */
[----:B------:R-:W0:Y:S01]  /*2860*/  LDC.64 R12, c[0x0][0x380] ;  /* 0x0000e000ff0c7b82 */ /* 0x000e220000000a00 */
[----:B------:R-:W-:Y:S01]  /*2870*/  VIADD R15, R18, UR6 ;  /* 0x00000006120f7c36 */ /* 0x000fe20008000000 */
[----:B------:R-:W1:Y:S03]  /*2880*/  LDCU.64 UR4, c[0x0][0x380] ;  /* 0x00007000ff0477ac */ /* 0x000e660008000a00 */
        /* <DEDUP_REMOVED lines=29> */
[----:B------:R-:W-:-:S03]  /*2a60*/  IADD3 R18, PT, PT, R18, 0x8, RZ ;  /* 0x0000000812127810 */ /* 0x000fc60007ffe0ff */
        /* <DEDUP_REMOVED lines=16> */
.L_x_225:
[----:B------:R-:W-:Y:S05]  /*2b70*/  BSYNC.RECONVERGENT B2 ;  /* 0x0000000000027941 */ /* 0x000fea0003800200 */
.L_x_224:
        /* <DEDUP_REMOVED lines=13> */
[----:B------:R-:W-:Y:S01]  /*2c50*/  IMAD.X R24, RZ, RZ, RZ, P0 ;  /* 0x000000ffff187224 */ /* 0x000fe200000e06ff */
        /* <DEDUP_REMOVED lines=22> */
.L_x_227:
[----:B------:R-:W-:Y:S05]  /*2dc0*/  BSYNC.RECONVERGENT B2 ;  /* 0x0000000000027941 */ /* 0x000fea0003800200 */
.L_x_226:
[----:B------:R-:W-:Y:S05]  /*2dd0*/  @!P1 BRA `(.L_x_220) ;  /* 0x0000000000509947 */ /* 0x000fea0003800000 */
[----:B------:R-:W0:Y:S01]  /*2de0*/  LDC.64 R12, c[0x0][0x380] ;  /* 0x0000e000ff0c7b82 */ /* 0x000e220000000a00 */
[----:B------:R-:W-:Y:S01]  /*2df0*/  IADD3 R15, PT, PT, R18, UR6, RZ ;  /* 0x00000006120f7c10 */ /* 0x000fe2000fffe0ff */
[----:B------:R-:W-:Y:S01]  /*2e00*/  BSSY.RECONVERGENT B2, `(.L_x_228) ;  /* 0x0000010000027945 */ /* 0x000fe20003800200 */
[----:B------:R-:W-:-:S03]  /*2e10*/  IADD3 R20, PT, PT, -R20, RZ, RZ ;  /* 0x000000ff14147210 */ /* 0x000fc60007ffe1ff */
[----:B0-----:R-:W-:-:S04]  /*2e20*/  IMAD.WIDE.U32 R12, R15, 0x4, R12 ;  /* 0x000000040f0c7825 */ /* 0x001fc800078e000c */
[----:B------:R-:W-:-:S07]  /*2e30*/  IMAD.MOV.U32 R23, RZ, RZ, R13 ;  /* 0x000000ffff177224 */ /* 0x000fce00078e000d */
.L_x_229:
[----:B------:R-:W-:-:S06]  /*2e40*/  MOV R13, R23 ;  /* 0x00000017000d7202 */ /* 0x000fcc0000000f00 */
[----:B------:R0:W2:Y:S01]  /*2e50*/  LDG.E.CONSTANT R13, desc[UR8][R12.64] ;  /* 0x000000080c0d7981 */ /* 0x0000a2000c1e9900 */
[----:B------:R-:W-:-:S04]  /*2e60*/  IADD3 R20, PT, PT, R20, 0x1, RZ ;  /* 0x0000000114147810 */ /* 0x000fc80007ffe0ff */
[----:B------:R-:W-:Y:S02]  /*2e70*/  ISETP.NE.AND P0, PT, R20, RZ, PT ;  /* 0x000000ff1400720c */ /* 0x000fe40003f05270 */
[----:B0-----:R-:W-:-:S04]  /*2e80*/  IADD3 R12, P1, PT, R12, 0x4, RZ ;  /* 0x000000040c0c7810 */ /* 0x001fc80007f3e0ff */
[----:B------:R-:W-:Y:S01]  /*2e90*/  IADD3.X R23, PT, PT, RZ, R23, RZ, P1, !PT ;  /* 0x00000017ff177210 */ /* 0x000fe20000ffe4ff */
[----:B--2---:R-:W-:-:S04]  /*2ea0*/  FADD R22, R13, -R22 ;  /* 0x800000160d167221 */ /* 0x004fc80000000000 */
[----:B------:R-:W-:-:S04]  /*2eb0*/  FADD R14, R22, R21 ;  /* 0x00000015160e7221 */ /* 0x000fc80000000000 */
[----:B------:R-:W-:Y:S01]  /*2ec0*/  FADD R15, R14, -R21 ;  /* 0x800000150e0f7221 */ /* 0x000fe20000000000 */
[----:B------:R-:W-:-:S03]  /*2ed0*/  IMAD.MOV.U32 R21, RZ, RZ, R14 ;  /* 0x000000ffff157224 */ /* 0x000fc600078e000e */
[----:B------:R-:W-:Y:S01]  /*2ee0*/  FADD R22, -R22, R15 ;  /* 0x0000000f16167221 */ /* 0x000fe20000000100 */
[----:B------:R-:W-:Y:S06]  /*2ef0*/  @P0 BRA `(.L_x_229) ;  /* 0xfffffffc00d00947 */ /* 0x000fec000383ffff */
[----:B------:R-:W-:Y:S05]  /*2f00*/  BSYNC.RECONVERGENT B2 ;  /* 0x0000000000027941 */ /* 0x000fea0003800200 */
.L_x_228:
[----:B------:R-:W-:-:S07]  /*2f10*/  MOV R21, R14 ;  /* 0x0000000e00157202 */ /* 0x000fce0000000f00 */
.L_x_220:
[----:B------:R-:W-:Y:S05]  /*2f20*/  BSYNC.RECONVERGENT B1 ;  /* 0x0000000000017941 */ /* 0x000fea0003800200 */
.L_x_219:
        /* <DEDUP_REMOVED lines=10> */
[----:B------:R-:W-:Y:S02]  /*2fd0*/  MOV R12, R21 ;  /* 0x00000015000c7202 */ /* 0x000fe40000000f00 */
[----:B------:R-:W-:-:S07]  /*2fe0*/  MOV R14, 0x3000 ;  /* 0x00003000000e7802 */ /* 0x000fce0000000f00 */
[----:B------:R-:W-:Y:S05]  /*2ff0*/  CALL.REL.NOINC `($__internal_1_$__cuda_sm3x_div_rn_noftz_f32_slowpath) ;  /* 0x0000003000d87944 */ /* 0x000fea0003c00000 */
[----:B------:R-:W-:-:S07]  /*3000*/  MOV R13, R12 ;  /* 0x0000000c000d7202 */ /* 0x000fce0000000f00 */
.L_x_231:
[----:B------:R-:W-:Y:S05]  /*3010*/  BSYNC.RECONVERGENT B1 ;  /* 0x0000000000017941 */ /* 0x000fea0003800200 */
.L_x_230:
[----:B------:R-:W0:Y:S01]  /*3020*/  LDC R12, c[0x0][0x3a0] ;  /* 0x0000e800ff0c7b82 */ /* 0x000e220000000800 */
[----:B------:R-:W-:Y:S01]  /*3030*/  VIADD R15, R2, 0xffffffff ;  /* 0xffffffff020f7836 */ /* 0x000fe20000000000 */
[----:B------:R-:W-:Y:S01]  /*3040*/  IADD3 R27, PT, PT, R19, UR6, RZ ;  /* 0x00000006131b7c10 */ /* 0x000fe2000fffe0ff */
[----:B------:R-:W-:Y:S03]  /*3050*/  BSSY.RECONVERGENT B1, `(.L_x_232) ;  /* 0x00000d9000017945 */ /* 0x000fe60003800200 */
[----:B0-----:R-:W-:-:S04]  /*3060*/  VIADDMNMX.U32 R14, R12, 0xffffffff, R15, PT ;  /* 0xffffffff0c0e7846 */ /* 0x001fc8000380000f */
[----:B------:R-:W-:-:S13]  /*3070*/  ISETP.GE.U32.AND P0, PT, R14, R27, PT ;  /* 0x0000001b0e00720c */ /* 0x000fda0003f06070 */
[----:B------:R-:W-:Y:S05]  /*3080*/  @!P0 BRA `(.L_x_233) ;  /* 0x0000000c00548947 */ /* 0x000fea0003800000 */
[----:B------:R-:W-:Y:S01]  /*3090*/  IADD3 R14, PT, PT, R14, -R27, RZ ;  /* 0x8000001b0e0e7210 */ /* 0x000fe20007ffe0ff */
[----:B------:R-:W-:Y:S03]  /*30a0*/  BSSY.RECONVERGENT B2, `(.L_x_234) ;  /* 0x000006e000027945 */ /* 0x000fe60003800200 */
[C---:B------:R-:W-:Y:S02]  /*30b0*/  ISETP.GE.U32.AND P0, PT, R14.reuse, 0xf, PT ;  /* 0x0000000f0e00780c */ /* 0x040fe40003f06070 */
[----:B------:R-:W-:-:S11]  /*30c0*/  IADD3 R14, PT, PT, R14, 0x1, RZ ;  /* 0x000000010e0e7810 */ /* 0x000fd60007ffe0ff */
[----:B------:R-:W-:Y:S05]  /*30d0*/  @!P0 BRA `(.L_x_235) ;  /* 0x0000000400a88947 */ /* 0x000fea0003800000 */
[----:B------:R-:W-:Y:S01]  /*30e0*/  LOP3.LUT R28, R14, 0xfffffff0, RZ, 0xc0, !PT ;  /* 0xfffffff00e1c7812 */ /* 0x000fe200078ec0ff */
[----:B------:R-:W-:Y:S01]  /*30f0*/  BSSY.RECONVERGENT B3, `(.L_x_236) ;  /* 0x0000067000037945 */ /* 0x000fe20003800200 */
[----:B------:R-:W-:Y:S02]  /*3100*/  VIADD R27, R27, 0x7 ;  /* 0x000000071b1b7836 */ /* 0x000fe40000000000 */
[----:B------:R-:W-:-:S07]  /*3110*/  IADD3 R28, PT, PT, -R28, RZ, RZ ;  /* 0x000000ff1c1c7210 */ /* 0x000fce0007ffe1ff */
.L_x_237:
[----:B------:R-:W0:Y:S01]  /*3120*/  LDC.64 R18, c[0x0][0x380] ;  /* 0x0000e000ff127b82 */ /* 0x000e220000000a00 */
[C---:B------:R-:W-:Y:S02]  /*3130*/  IADD3 R25, PT, PT, R27.reuse, -0x7, RZ ;  /* 0xfffffff91b197810 */ /* 0x040fe40007ffe0ff */
[----:B------:R-:W-:-:S03]  /*3140*/  IADD3 R23, PT, PT, R27, -0x6, RZ ;  /* 0xfffffffa1b177810 */ /* 0x000fc60007ffe0ff */
[----:B0-----:R-:W-:-:S06]  /*3150*/  IMAD.WIDE.U32 R24, R25, 0x4, R18 ;  /* 0x0000000419187825 */ /* 0x001fcc00078e0012 */
[----:B------:R-:W2:Y:S01]  /*3160*/  LDG.E.CONSTANT R25, desc[UR8][R24.64] ;  /* 0x0000000818197981 */ /* 0x000ea2000c1e9900 */
[----:B------:R-:W-:-:S06]  /*3170*/  IMAD.WIDE.U32 R22, R23, 0x4, R18 ;  /* 0x0000000417167825 */ /* 0x000fcc00078e0012 */
[----:B------:R-:W3:Y:S01]  /*3180*/  LDG.E.CONSTANT R23, desc[UR8][R22.64] ;  /* 0x0000000816177981 */ /* 0x000ee2000c1e9900 */
[----:B------:R-:W-:-:S04]  /*3190*/  VIADD R21, R27, 0xfffffffb ;  /* 0xfffffffb1b157836 */ /* 0x000fc80000000000 */
[----:B------:R-:W-:-:S06]  /*31a0*/  IMAD.WIDE.U32 R20, R21, 0x4, R18 ;  /* 0x0000000415147825 */ /* 0x000fcc00078e0012 */
[----:B------:R-:W4:Y:S01]  /*31b0*/  LDG.E.CONSTANT R21, desc[UR8][R20.64] ;  /* 0x0000000814157981 */ /* 0x000f22000c1e9900 */
[C---:B--2---:R-:W-:Y:S01]  /*31c0*/  FSETP.NE.AND P0, PT, |R25|.reuse, +INF , PT ;  /* 0x7f8000001900780b */ /* 0x044fe20003f05200 */
[----:B------:R-:W-:Y:S01]  /*31d0*/  FADD R29, R25, -R26 ;  /* 0x8000001a191d7221 */ /* 0x000fe20000000000 */
[----:B------:R-:W-:-:S05]  /*31e0*/  IADD3 R25, PT, PT, R27, -0x4, RZ ;  /* 0xfffffffc1b197810 */ /* 0x000fca0007ffe0ff */
[----:B------:R-:W-:-:S06]  /*31f0*/  IMAD.WIDE.U32 R24, R25, 0x4, R18 ;  /* 0x0000000419187825 */ /* 0x000fcc00078e0012 */
[----:B------:R-:W-:Y:S01]  /*3200*/  @P0 FFMA R26, R29, R7, R26 ;  /* 0x000000071d1a0223 */ /* 0x000fe2000000001a */
[----:B---3--:R-:W-:Y:S01]  /*3210*/  FSETP.NE.AND P0, PT, |R23|, +INF , PT ;  /* 0x7f8000001700780b */ /* 0x008fe20003f05200 */
[----:B------:R-:W2:Y:S01]  /*3220*/  LDG.E.CONSTANT R25, desc[UR8][R24.64] ;  /* 0x0000000818197981 */ /* 0x000ea2000c1e9900 */
[----:B------:R-:W-:Y:S01]  /*3230*/  IADD3 R29, PT, PT, R27, -0x3, RZ ;  /* 0xfffffffd1b1d7810 */ /* 0x000fe20007ffe0ff */
[----:B------:R-:W-:-:S10]  /*3240*/  FADD R23, -R26, R23 ;  /* 0x000000171a177221 */ /* 0x000fd40000000100 */
[----:B------:R-:W-:Y:S01]  /*3250*/  @P0 FFMA R26, R23, R7, R26 ;  /* 0x00000007171a0223 */ /* 0x000fe2000000001a */
[----:B------:R-:W-:-:S06]  /*3260*/  IMAD.WIDE.U32 R22, R29, 0x4, R18 ;  /* 0x000000041d167825 */ /* 0x000fcc00078e0012 */
[----:B------:R-:W3:Y:S01]  /*3270*/  LDG.E.CONSTANT R23, desc[UR8][R22.64] ;  /* 0x0000000816177981 */ /* 0x000ee2000c1e9900 */
[----:B----4-:R-:W-:Y:S01]  /*3280*/  FSETP.NE.AND P0, PT, |R21|, +INF , PT ;  /* 0x7f8000001500780b */ /* 0x010fe20003f05200 */
[----:B------:R-:W-:Y:S01]  /*3290*/  FADD R21, -R26, R21 ;  /* 0x000000151a157221 */ /* 0x000fe20000000100 */
[----:B------:R-:W-:-:S11]  /*32a0*/  IADD3 R29, PT, PT, R27, -0x2, RZ ;  /* 0xfffffffe1b1d7810 */ /* 0x000fd60007ffe0ff */
[----:B------:R-:W-:Y:S01]  /*32b0*/  @P0 FFMA R26, R21, R7, R26 ;  /* 0x00000007151a0223 */ /* 0x000fe2000000001a */
[----:B------:R-:W-:-:S06]  /*32c0*/  IMAD.WIDE.U32 R20, R29, 0x4, R18 ;  /* 0x000000041d147825 */ /* 0x000fcc00078e0012 */
[----:B------:R-:W4:Y:S01]  /*32d0*/  LDG.E.CONSTANT R21, desc[UR8][R20.64] ;  /* 0x0000000814157981 */ /* 0x000f22000c1e9900 */
[----:B------:R-:W-:Y:S01]  /*32e0*/  VIADD R29, R27, 0xffffffff ;  /* 0xffffffff1b1d7836 */ /* 0x000fe20000000000 */
[----:B--2---:R-:W-:Y:S01]  /*32f0*/  FSETP.NE.AND P0, PT, |R25|, +INF , PT ;  /* 0x7f8000001900780b */ /* 0x004fe20003f05200 */
[----:B------:R-:W-:-:S12]  /*3300*/  FADD R25, -R26, R25 ;  /* 0x000000191a197221 */ /* 0x000fd80000000100 */
[----:B------:R-:W-:Y:S01]  /*3310*/  @P0 FFMA R26, R25, R7, R26 ;  /* 0x00000007191a0223 */ /* 0x000fe2000000001a */
[----:B------:R-:W-:Y:S01]  /*3320*/  IMAD.WIDE.U32 R24, R29, 0x4, R18 ;  /* 0x000000041d187825 */ /* 0x000fe200078e0012 */
[----:B---3--:R-:W-:-:S03]  /*3330*/  FSETP.NE.AND P1, PT, |R23|, +INF , PT ;  /* 0x7f8000001700780b */ /* 0x008fc60003f25200 */
[----:B------:R-:W-:Y:S02]  /*3340*/  FADD R23, -R26, R23 ;  /* 0x000000171a177221 */ /* 0x000fe40000000100 */
[----:B------:R-:W2:Y:S08]  /*3350*/  LDG.E.CONSTANT R25, desc[UR8][R24.64] ;  /* 0x0000000818197981 */ /* 0x000eb0000c1e9900 */
[----:B------:R-:W-:Y:S01]  /*3360*/  @P1 FFMA R26, R23, R7, R26 ;  /* 0x00000007171a1223 */ /* 0x000fe2000000001a */
[----:B------:R-:W-:-:S06]  /*3370*/  IMAD.WIDE.U32 R22, R27, 0x4, R18 ;  /* 0x000000041b167825 */ /* 0x000fcc00078e0012 */
[----:B------:R-:W3:Y:S01]  /*3380*/  LDG.E.CONSTANT R23, desc[UR8][R22.64] ;  /* 0x0000000816177981 */ /* 0x000ee2000c1e9900 */
[----:B----4-:R-:W-:Y:S01]  /*3390*/  FSETP.NE.AND P0, PT, |R21|, +INF , PT ;  /* 0x7f8000001500780b */ /* 0x010fe20003f05200 */
[----:B------:R-:W-:Y:S01]  /*33a0*/  FADD R21, -R26, R21 ;  /* 0x000000151a157221 */ /* 0x000fe20000000100 */
[----:B------:R-:W-:-:S11]  /*33b0*/  IADD3 R29, PT, PT, R27, 0x1, RZ ;  /* 0x000000011b1d7810 */ /* 0x000fd60007ffe0ff */
[----:B------:R-:W-:Y:S01]  /*33c0*/  @P0 FFMA R26, R21, R7, R26 ;  /* 0x00000007151a0223 */ /* 0x000fe2000000001a */
[----:B------:R-:W-:Y:S01]  /*33d0*/  IMAD.WIDE.U32 R20, R29, 0x4, R18 ;  /* 0x000000041d147825 */ /* 0x000fe200078e0012 */
[----:B------:R-:W-:-:S04]  /*33e0*/  IADD3 R31, PT, PT, R27, 0x2, RZ ;  /* 0x000000021b1f7810 */ /* 0x000fc80007ffe0ff */
[----:B------:R0:W4:Y:S01]  /*33f0*/  LDG.E.CONSTANT R29, desc[UR8][R20.64] ;  /* 0x00000008141d7981 */ /* 0x000122000c1e9900 */
[----:B--2---:R-:W-:Y:S01]  /*3400*/  FSETP.NE.AND P0, PT, |R25|, +INF , PT ;  /* 0x7f8000001900780b */ /* 0x004fe20003f05200 */
[----:B------:R-:W-:-:S12]  /*3410*/  FADD R25, -R26, R25 ;  /* 0x000000191a197221 */ /* 0x000fd80000000100 */
[----:B------:R-:W-:Y:S01]  /*3420*/  @P0 FFMA R26, R25, R7, R26 ;  /* 0x00000007191a0223 */ /* 0x000fe2000000001a */
[----:B---3--:R-:W-:-:S03]  /*3430*/  FSETP.NE.AND P1, PT, |R23|, +INF , PT ;  /* 0x7f8000001700780b */ /* 0x008fc60003f25200 */
[----:B------:R-:W-:Y:S01]  /*3440*/  FADD R25, -R26, R23 ;  /* 0x000000171a197221 */ /* 0x000fe20000000100 */
[----:B------:R-:W-:-:S06]  /*3450*/  IMAD.WIDE.U32 R22, R31, 0x4, R18 ;  /* 0x000000041f167825 */ /* 0x000fcc00078e0012 */
[----:B------:R-:W2:Y:S03]  /*3460*/  LDG.E.CONSTANT R23, desc[UR8][R22.64] ;  /* 0x0000000816177981 */ /* 0x000ea6000c1e9900 */
[----:B------:R-:W-:Y:S01]  /*3470*/  @P1 FFMA R26, R25, R7, R26 ;  /* 0x00000007191a1223 */ /* 0x000fe2000000001a */
[----:B------:R-:W-:-:S05]  /*3480*/  IADD3 R25, PT, PT, R27, 0x3, RZ ;  /* 0x000000031b197810 */ /* 0x000fca0007ffe0ff */
[----:B0-----:R-:W-:-:S04]  /*3490*/  IMAD.WIDE.U32 R20, R25, 0x4, R18 ;  /* 0x0000000419147825 */ /* 0x001fc800078e0012 */
[----:B------:R-:W-:Y:S02]  /*34a0*/  VIADD R25, R27, 0x4 ;  /* 0x000000041b197836 */ /* 0x000fe40000000000 */
[----:B------:R-:W3:Y:S02]  /*34b0*/  LDG.E.CONSTANT R21, desc[UR8][R20.64] ;  /* 0x0000000814157981 */ /* 0x000ee4000c1e9900 */
[----:B------:R-:W-:-:S06]  /*34c0*/  IMAD.WIDE.U32 R24, R25, 0x4, R18 ;  /* 0x0000000419187825 */ /* 0x000fcc00078e0012 */
[----:B------:R-:W5:Y:S01]  /*34d0*/  LDG.E.CONSTANT R25, desc[UR8][R24.64] ;  /* 0x0000000818197981 */ /* 0x000f62000c1e9900 */
[----:B----4-:R-:W-:Y:S01]  /*34e0*/  FSETP.NE.AND P0, PT, |R29|, +INF , PT ;  /* 0x7f8000001d00780b */ /* 0x010fe20003f05200 */
[----:B------:R-:W-:-:S12]  /*34f0*/  FADD R29, -R26, R29 ;  /* 0x0000001d1a1d7221 */ /* 0x000fd80000000100 */
[----:B------:R-:W-:Y:S01]  /*3500*/  @P0 FFMA R26, R29, R7, R26 ;  /* 0x000000071d1a0223 */ /* 0x000fe2000000001a */
[----:B------:R-:W-:Y:S01]  /*3510*/  VIADD R29, R27, 0x8 ;  /* 0x000000081b1d7836 */ /* 0x000fe20000000000 */
[----:B--2---:R-:W-:Y:S02]  /*3520*/  FSETP.NE.AND P0, PT, |R23|, +INF , PT ;  /* 0x7f8000001700780b */ /* 0x004fe40003f05200 */
[----:B------:R-:W-:Y:S01]  /*3530*/  FADD R23, -R26, R23 ;  /* 0x000000171a177221 */ /* 0x000fe20000000100 */
[----:B---3--:R-:W-:-:S10]  /*3540*/  FSETP.NE.AND P1, PT, |R21|, +INF , PT ;  /* 0x7f8000001500780b */ /* 0x008fd40003f25200 */
[----:B------:R-:W-:Y:S01]  /*3550*/  @P0 FFMA R26, R23, R7, R26 ;  /* 0x00000007171a0223 */ /* 0x000fe2000000001a */
[----:B------:R-:W-:-:S03]  /*3560*/  IADD3 R23, PT, PT, R27, 0x5, RZ ;  /* 0x000000051b177810 */ /* 0x000fc60007ffe0ff */
[----:B------:R-:W-:Y:S01]  /*3570*/  FADD R21, -R26, R21 ;  /* 0x000000151a157221 */ /* 0x000fe20000000100 */
[----:B-----5:R-:W-:-:S03]  /*3580*/  FSETP.NE.AND P0, PT, |R25|, +INF , PT ;  /* 0x7f8000001900780b */ /* 0x020fc60003f05200 */
[----:B------:R-:W-:Y:S01]  /*3590*/  @P1 FFMA R26, R21, R7, R26 ;  /* 0x00000007151a1223 */ /* 0x000fe2000000001a */
[----:B------:R-:W-:-:S04]  /*35a0*/  IMAD.WIDE.U32 R20, R23, 0x4, R18 ;  /* 0x0000000417147825 */ /* 0x000fc800078e0012 */
[----:B------:R-:W-:Y:S01]  /*35b0*/  FADD R23, -R26, R25 ;  /* 0x000000191a177221 */ /* 0x000fe20000000100 */
[----:B------:R-:W-:Y:S01]  /*35c0*/  IADD3 R25, PT, PT, R27, 0x6, RZ ;  /* 0x000000061b197810 */ /* 0x000fe20007ffe0ff */
[----:B------:R-:W2:Y:S03]  /*35d0*/  LDG.E.CONSTANT R21, desc[UR8][R20.64] ;  /* 0x0000000814157981 */ /* 0x000ea6000c1e9900 */
[----:B------:R-:W-:Y:S01]  /*35e0*/  @P0 FFMA R26, R23, R7, R26 ;  /* 0x00000007171a0223 */ /* 0x000fe2000000001a */
[----:B------:R-:W-:Y:S01]  /*35f0*/  IMAD.WIDE.U32 R22, R25, 0x4, R18 ;  /* 0x0000000419167825 */ /* 0x000fe200078e0012 */
[----:B------:R-:W-:-:S05]  /*3600*/  IADD3 R25, PT, PT, R27, 0x7, RZ ;  /* 0x000000071b197810 */ /* 0x000fca0007ffe0ff */
[----:B------:R-:W3:Y:S01]  /*3610*/  LDG.E.CONSTANT R23, desc[UR8][R22.64] ;  /* 0x0000000816177981 */ /* 0x000ee2000c1e9900 */
[----:B------:R-:W-:-:S06]  /*3620*/  IMAD.WIDE.U32 R24, R25, 0x4, R18 ;  /* 0x0000000419187825 */ /* 0x000fcc00078e0012 */
[----:B------:R-:W4:Y:S01]  /*3630*/  LDG.E.CONSTANT R25, desc[UR8][R24.64] ;  /* 0x0000000818197981 */ /* 0x000f22000c1e9900 */
[----:B------:R-:W-:-:S06]  /*3640*/  IMAD.WIDE.U32 R18, R29, 0x4, R18 ;  /* 0x000000041d127825 */ /* 0x000fcc00078e0012 */
[----:B------:R-:W5:Y:S01]  /*3650*/  LDG.E.CONSTANT R19, desc[UR8][R18.64] ;  /* 0x0000000812137981 */ /* 0x000f62000c1e9900 */
[----:B------:R-:W-:Y:S02]  /*3660*/  IADD3 R28, PT, PT, R28, 0x10, RZ ;  /* 0x000000101c1c7810 */ /* 0x000fe40007ffe0ff */
[----:B------:R-:W-:Y:S02]  /*3670*/  IADD3 R27, PT, PT, R27, 0x10, RZ ;  /* 0x000000101b1b7810 */ /* 0x000fe40007ffe0ff */
[----:B--2---:R-:W-:Y:S01]  /*3680*/  FSETP.NE.AND P0, PT, |R21|, +INF , PT ;  /* 0x7f8000001500780b */ /* 0x004fe20003f05200 */
[----:B------:R-:W-:Y:S01]  /*3690*/  FADD R21, -R26, R21 ;  /* 0x000000151a157221 */ /* 0x000fe20000000100 */
[----:B---3--:R-:W-:-:S11]  /*36a0*/  FSETP.NE.AND P1, PT, |R23|, +INF , PT ;  /* 0x7f8000001700780b */ /* 0x008fd60003f25200 */
[----:B------:R-:W-:Y:S01]  /*36b0*/  @P0 FFMA R26, R21, R7, R26 ;  /* 0x00000007151a0223 */ /* 0x000fe2000000001a */
[----:B----4-:R-:W-:-:S03]  /*36c0*/  FSETP.NE.AND P0, PT, |R25|, +INF , PT ;  /* 0x7f8000001900780b */ /* 0x010fc60003f05200 */
[----:B------:R-:W-:-:S04]  /*36d0*/  FADD R23, -R26, R23 ;  /* 0x000000171a177221 */ /* 0x000fc80000000100 */
[----:B------:R-:W-:-:S04]  /*36e0*/  @P1 FFMA R26, R23, R7, R26 ;  /* 0x00000007171a1223 */ /* 0x000fc8000000001a */
[----:B------:R-:W-:Y:S01]  /*36f0*/  FADD R25, -R26, R25 ;  /* 0x000000191a197221 */ /* 0x000fe20000000100 */
[----:B-----5:R-:W-:-:S03]  /*3700*/  FSETP.NE.AND P1, PT, |R19|, +INF , PT ;  /* 0x7f8000001300780b */ /* 0x020fc60003f25200 */
[----:B------:R-:W-:Y:S01]  /*3710*/  @P0 FFMA R26, R25, R7, R26 ;  /* 0x00000007191a0223 */ /* 0x000fe2000000001a */
[----:B------:R-:W-:-:S03]  /*3720*/  ISETP.NE.AND P0, PT, R28, RZ, PT ;  /* 0x000000ff1c00720c */ /* 0x000fc60003f05270 */
[----:B------:R-:W-:-:S06]  /*3730*/  FADD R19, -R26, R19 ;  /* 0x000000131a137221 */ /* 0x000fcc0000000100 */
[----:B------:R-:W-:-:S04]  /*3740*/  @P1 FFMA R26, R19, R7, R26 ;  /* 0x00000007131a1223 */ /* 0x000fc8000000001a */
[----:B------:R-:W-:Y:S05]  /*3750*/  @P0 BRA `(.L_x_237) ;  /* 0xfffffff800700947 */ /* 0x000fea000383ffff */
[----:B------:R-:W-:Y:S05]  /*3760*/  BSYNC.RECONVERGENT B3 ;  /* 0x0000000000037941 */ /* 0x000fea0003800200 */
.L_x_236:
[----:B------:R-:W-:-:S07]  /*3770*/  IADD3 R27, PT, PT, R27, -0x7, RZ ;  /* 0xfffffff91b1b7810 */ /* 0x000fce0007ffe0ff */
.L_x_235:
[----:B------:R-:W-:Y:S05]  /*3780*/  BSYNC.RECONVERGENT B2 ;  /* 0x0000000000027941 */ /* 0x000fea0003800200 */
.L_x_234:
[----:B------:R-:W-:-:S13]  /*3790*/  LOP3.LUT P0, R18, R14, 0xf, RZ, 0xc0, !PT ;  /* 0x0000000f0e127812 */ /* 0x000fda000780c0ff */
[----:B------:R-:W-:Y:S05]  /*37a0*/  @!P0 BRA `(.L_x_233) ;  /* 0x00000004008c8947 */ /* 0x000fea0003800000 */
[----:B------:R-:W-:Y:S01]  /*37b0*/  ISETP.GE.U32.AND P1, PT, R18, 0x8, PT ;  /* 0x000000081200780c */ /* 0x000fe20003f26070 */
[----:B------:R-:W-:Y:S01]  /*37c0*/  BSSY.RECONVERGENT B2, `(.L_x_238) ;  /* 0x0000035000027945 */ /* 0x000fe20003800200 */
[----:B------:R-:W-:-:S04]  /*37d0*/  LOP3.LUT R28, R14, 0x7, RZ, 0xc0, !PT ;  /* 0x000000070e1c7812 */ /* 0x000fc800078ec0ff */
[----:B------:R-:W-:-:S07]  /*37e0*/  ISETP.NE.AND P0, PT, R28, RZ, PT ;  /* 0x000000ff1c00720c */ /* 0x000fce0003f05270 */
[----:B------:R-:W-:Y:S06]  /*37f0*/  @!P1 BRA `(.L_x_239) ;  /* 0x0000000000c49947 */ /* 0x000fec0003800000 */
[----:B------:R-:W0:Y:S02]  /*3800*/  LDC.64 R18, c[0x0][0x380] ;  /* 0x0000e000ff127b82 */ /* 0x000e240000000a00 */
[----:B0-----:R-:W-:-:S06]  /*3810*/  IMAD.WIDE.U32 R22, R27, 0x4, R18 ;  /* 0x000000041b167825 */ /* 0x001fcc00078e0012 */
[----:B------:R-:W2:Y:S01]  /*3820*/  LDG.E.CONSTANT R23, desc[UR8][R22.64] ;  /* 0x0000000816177981 */ /* 0x000ea2000c1e9900 */
[C---:B------:R-:W-:Y:S01]  /*3830*/  VIADD R25, R27.reuse, 0x1 ;  /* 0x000000011b197836 */ /* 0x040fe20000000000 */
[----:B------:R-:W-:-:S03]  /*3840*/  IADD3 R21, PT, PT, R27, 0x2, RZ ;  /* 0x000000021b157810 */ /* 0x000fc60007ffe0ff */
[----:B------:R-:W-:-:S04]  /*3850*/  IMAD.WIDE.U32 R24, R25, 0x4, R18 ;  /* 0x0000000419187825 */ /* 0x000fc800078e0012 */
[----:B------:R-:W-:Y:S02]  /*3860*/  IMAD.WIDE.U32 R20, R21, 0x4, R18 ;  /* 0x0000000415147825 */ /* 0x000fe400078e0012 */
[----:B------:R-:W3:Y:S01]  /*3870*/  LDG.E.CONSTANT R25, desc[UR8][R24.64] ;  /* 0x0000000818197981 */ /* 0x000ee2000c1e9900 */
[----:B------:R-:W-:-:S03]  /*3880*/  IADD3 R31, PT, PT, R27, 0x3, RZ ;  /* 0x000000031b1f7810 */ /* 0x000fc60007ffe0ff */
[----:B------:R-:W4:Y:S01]  /*3890*/  LDG.E.CONSTANT R21, desc[UR8][R20.64] ;  /* 0x0000000814157981 */ /* 0x000f22000c1e9900 */
[----:B--2---:R-:W-:Y:S01]  /*38a0*/  FSETP.NE.AND P1, PT, |R23|, +INF , PT ;  /* 0x7f8000001700780b */ /* 0x004fe20003f25200 */
[----:B------:R-:W-:Y:S01]  /*38b0*/  FADD R29, -R26, R23 ;  /* 0x000000171a1d7221 */ /* 0x000fe20000000100 */
[----:B------:R-:W-:-:S06]  /*38c0*/  IMAD.WIDE.U32 R22, R31, 0x4, R18 ;  /* 0x000000041f167825 */ /* 0x000fcc00078e0012 */
[----:B------:R-:W2:Y:S05]  /*38d0*/  LDG.E.CONSTANT R23, desc[UR8][R22.64] ;  /* 0x0000000816177981 */ /* 0x000eaa000c1e9900 */
[----:B------:R-:W-:Y:S01]  /*38e0*/  @P1 FFMA R26, R29, R7, R26 ;  /* 0x000000071d1a1223 */ /* 0x000fe2000000001a */
[----:B---3--:R-:W-:Y:S02]  /*38f0*/  FSETP.NE.AND P1, PT, |R25|, +INF , PT ;  /* 0x7f8000001900780b */ /* 0x008fe40003f25200 */
[----:B----4-:R-:W-:Y:S01]  /*3900*/  FSETP.NE.AND P2, PT, |R21|, +INF , PT ;  /* 0x7f8000001500780b */ /* 0x010fe20003f45200 */
[----:B------:R-:W-:-:S10]  /*3910*/  FADD R25, -R26, R25 ;  /* 0x000000191a197221 */ /* 0x000fd40000000100 */
[----:B------:R-:W-:Y:S01]  /*3920*/  @P1 FFMA R26, R25, R7, R26 ;  /* 0x00000007191a1223 */ /* 0x000fe2000000001a */
[----:B------:R-:W-:-:S03]  /*3930*/  IADD3 R25, PT, PT, R27, 0x4, RZ ;  /* 0x000000041b197810 */ /* 0x000fc60007ffe0ff */
[----:B------:R-:W-:-:S04]  /*3940*/  FADD R21, -R26, R21 ;  /* 0x000000151a157221 */ /* 0x000fc80000000100 */
[----:B------:R-:W-:Y:S01]  /*3950*/  @P2 FFMA R26, R21, R7, R26 ;  /* 0x00000007151a2223 */ /* 0x000fe2000000001a */
[----:B------:R-:W-:-:S06]  /*3960*/  IMAD.WIDE.U32 R20, R25, 0x4, R18 ;  /* 0x0000000419147825 */ /* 0x000fcc00078e0012 */
[----:B------:R-:W3:Y:S01]  /*3970*/  LDG.E.CONSTANT R21, desc[UR8][R20.64] ;  /* 0x0000000814157981 */ /* 0x000ee2000c1e9900 */
[----:B------:R-:W-:Y:S02]  /*3980*/  IADD3 R29, PT, PT, R27, 0x7, RZ ;  /* 0x000000071b1d7810 */ /* 0x000fe40007ffe0ff */
[----:B--2---:R-:W-:Y:S01]  /*3990*/  FSETP.NE.AND P1, PT, |R23|, +INF , PT ;  /* 0x7f8000001700780b */ /* 0x004fe20003f25200 */
[----:B------:R-:W-:Y:S01]  /*39a0*/  FADD R25, -R26, R23 ;  /* 0x000000171a197221 */ /* 0x000fe20000000100 */
[----:B------:R-:W-:-:S04]  /*39b0*/  VIADD R23, R27, 0x5 ;  /* 0x000000051b177836 */ /* 0x000fc80000000000 */
[----:B------:R-:W-:-:S06]  /*39c0*/  IMAD.WIDE.U32 R22, R23, 0x4, R18 ;  /* 0x0000000417167825 */ /* 0x000fcc00078e0012 */
[----:B------:R-:W2:Y:S01]  /*39d0*/  LDG.E.CONSTANT R23, desc[UR8][R22.64] ;  /* 0x0000000816177981 */ /* 0x000ea2000c1e9900 */
[----:B------:R-:W-:Y:S01]  /*39e0*/  @P1 FFMA R26, R25, R7, R26 ;  /* 0x00000007191a1223 */ /* 0x000fe2000000001a */
[----:B------:R-:W-:-:S05]  /*39f0*/  IADD3 R25, PT, PT, R27, 0x6, RZ ;  /* 0x000000061b197810 */ /* 0x000fca0007ffe0ff */
[----:B------:R-:W-:-:S04]  /*3a00*/  IMAD.WIDE.U32 R24, R25, 0x4, R18 ;  /* 0x0000000419187825 */ /* 0x000fc800078e0012 */
[----:B------:R-:W-:Y:S02]  /*3a10*/  IMAD.WIDE.U32 R18, R29, 0x4, R18 ;  /* 0x000000041d127825 */ /* 0x000fe400078e0012 */
[----:B------:R-:W4:Y:S04]  /*3a20*/  LDG.E.CONSTANT R25, desc[UR8][R24.64] ;  /* 0x0000000818197981 */ /* 0x000f28000c1e9900 */
[----:B------:R-:W5:Y:S01]  /*3a30*/  LDG.E.CONSTANT R19, desc[UR8][R18.64] ;  /* 0x0000000812137981 */ /* 0x000f62000c1e9900 */
[----:B---3--:R-:W-:Y:S01]  /*3a40*/  FSETP.NE.AND P1, PT, |R21|, +INF , PT ;  /* 0x7f8000001500780b */ /* 0x008fe20003f25200 */
[----:B------:R-:W-:-:S12]  /*3a50*/  FADD R21, -R26, R21 ;  /* 0x000000151a157221 */ /* 0x000fd80000000100 */
[----:B------:R-:W-:Y:S01]  /*3a60*/  @P1 FFMA R26, R21, R7, R26 ;  /* 0x00000007151a1223 */ /* 0x000fe2000000001a */
[----:B------:R-:W-:Y:S02]  /*3a70*/  IADD3 R27, PT, PT, R27, 0x8, RZ ;  /* 0x000000081b1b7810 */ /* 0x000fe40007ffe0ff */
[----:B--2---:R-:W-:Y:S01]  /*3a80*/  FSETP.NE.AND P2, PT, |R23|, +INF , PT ;  /* 0x7f8000001700780b */ /* 0x004fe20003f45200 */
[----:B------:R-:W-:Y:S01]  /*3a90*/  FADD R23, -R26, R23 ;  /* 0x000000171a177221 */ /* 0x000fe20000000100 */
[----:B----4-:R-:W-:-:S11]  /*3aa0*/  FSETP.NE.AND P1, PT, |R25|, +INF , PT ;  /* 0x7f8000001900780b */ /* 0x010fd60003f25200 */
[----:B------:R-:W-:Y:S01]  /*3ab0*/  @P2 FFMA R26, R23, R7, R26 ;  /* 0x00000007171a2223 */ /* 0x000fe2000000001a */
[----:B-----5:R-:W-:-:S03]  /*3ac0*/  FSETP.NE.AND P2, PT, |R19|, +INF , PT ;  /* 0x7f8000001300780b */ /* 0x020fc60003f45200 */
[----:B------:R-:W-:-:S04]  /*3ad0*/  FADD R25, -R26, R25 ;  /* 0x000000191a197221 */ /* 0x000fc80000000100 */
[----:B------:R-:W-:-:S04]  /*3ae0*/  @P1 FFMA R26, R25, R7, R26 ;  /* 0x00000007191a1223 */ /* 0x000fc8000000001a */
[----:B------:R-:W-:-:S04]  /*3af0*/  FADD R19, -R26, R19 ;  /* 0x000000131a137221 */ /* 0x000fc80000000100 */
[----:B------:R-:W-:-:S07]  /*3b00*/  @P2 FFMA R26, R19, R7, R26 ;  /* 0x00000007131a2223 */ /* 0x000fce000000001a */
.L_x_239:
[----:B------:R-:W-:Y:S05]  /*3b10*/  BSYNC.RECONVERGENT B2 ;  /* 0x0000000000027941 */ /* 0x000fea0003800200 */
.L_x_238:
[----:B------:R-:W-:Y:S05]  /*3b20*/  @!P0 BRA `(.L_x_233) ;  /* 0x0000000000ac8947 */ /* 0x000fea0003800000 */
[----:B------:R-:W-:Y:S01]  /*3b30*/  ISETP.GE.U32.AND P0, PT, R28, 0x4, PT ;  /* 0x000000041c00780c */ /* 0x000fe20003f06070 */
[----:B------:R-:W-:Y:S01]  /*3b40*/  BSSY.RECONVERGENT B2, `(.L_x_240) ;  /* 0x000001d000027945 */ /* 0x000fe20003800200 */
[----:B------:R-:W-:-:S04]  /*3b50*/  LOP3.LUT R14, R14, 0x3, RZ, 0xc0, !PT ;  /* 0x000000030e0e7812 */ /* 0x000fc800078ec0ff */
[----:B------:R-:W-:-:S07]  /*3b60*/  ISETP.NE.AND P1, PT, R14, RZ, PT ;  /* 0x000000ff0e00720c */ /* 0x000fce0003f25270 */
[----:B------:R-:W-:Y:S06]  /*3b70*/  @!P0 BRA `(.L_x_241) ;  /* 0x0000000000648947 */ /* 0x000fec0003800000 */
[----:B------:R-:W0:Y:S01]  /*3b80*/  LDC.64 R20, c[0x0][0x380] ;  /* 0x0000e000ff147b82 */ /* 0x000e220000000a00 */
[C---:B------:R-:W-:Y:S01]  /*3b90*/  VIADD R23, R27.reuse, 0x1 ;  /* 0x000000011b177836 */ /* 0x040fe20000000000 */
[C---:B------:R-:W-:Y:S02]  /*3ba0*/  IADD3 R19, PT, PT, R27.reuse, 0x2, RZ ;  /* 0x000000021b137810 */ /* 0x040fe40007ffe0ff */
[C---:B------:R-:W-:Y:S01]  /*3bb0*/  IADD3 R29, PT, PT, R27.reuse, 0x3, RZ ;  /* 0x000000031b1d7810 */ /* 0x040fe20007ffe0ff */
[----:B0-----:R-:W-:-:S04]  /*3bc0*/  IMAD.WIDE.U32 R24, R27, 0x4, R20 ;  /* 0x000000041b187825 */ /* 0x001fc800078e0014 */
[--C-:B------:R-:W-:Y:S02]  /*3bd0*/  IMAD.WIDE.U32 R22, R23, 0x4, R20.reuse ;  /* 0x0000000417167825 */ /* 0x100fe400078e0014 */
[----:B------:R-:W2:Y:S02]  /*3be0*/  LDG.E.CONSTANT R25, desc[UR8][R24.64] ;  /* 0x0000000818197981 */ /* 0x000ea4000c1e9900 */
[--C-:B------:R-:W-:Y:S02]  /*3bf0*/  IMAD.WIDE.U32 R18, R19, 0x4, R20.reuse ;  /* 0x0000000413127825 */ /* 0x100fe400078e0014 */
[----:B------:R-:W3:Y:S02]  /*3c00*/  LDG.E.CONSTANT R23, desc[UR8][R22.64] ;  /* 0x0000000816177981 */ /* 0x000ee4000c1e9900 */
[----:B------:R-:W-:Y:S02]  /*3c10*/  IMAD.WIDE.U32 R20, R29, 0x4, R20 ;  /* 0x000000041d147825 */ /* 0x000fe400078e0014 */
[----:B------:R-:W4:Y:S04]  /*3c20*/  LDG.E.CONSTANT R19, desc[UR8][R18.64] ;  /* 0x0000000812137981 */ /* 0x000f28000c1e9900 */
[----:B------:R-:W5:Y:S01]  /*3c30*/  LDG.E.CONSTANT R21, desc[UR8][R20.64] ;  /* 0x0000000814157981 */ /* 0x000f62000c1e9900 */
[----:B------:R-:W-:-:S02]  /*3c40*/  IADD3 R27, PT, PT, R27, 0x4, RZ ;  /* 0x000000041b1b7810 */ /* 0x000fc40007ffe0ff */
        /* <DEDUP_REMOVED lines=12> */
.L_x_241:
[----:B------:R-:W-:Y:S05]  /*3d10*/  BSYNC.RECONVERGENT B2 ;  /* 0x0000000000027941 */ /* 0x000fea0003800200 */
.L_x_240:
[----:B------:R-:W-:Y:S05]  /*3d20*/  @!P1 BRA `(.L_x_233) ;  /* 0x00000000002c9947 */ /* 0x000fea0003800000 */
[----:B------:R-:W0:Y:S01]  /*3d30*/  LDC.64 R18, c[0x0][0x380] ;  /* 0x0000e000ff127b82 */ /* 0x000e220000000a00 */
[----:B------:R-:W-:-:S07]  /*3d40*/  IMAD.MOV R14, RZ, RZ, -R14 ;  /* 0x000000ffff0e7224 */ /* 0x000fce00078e0a0e */
.L_x_242:
[----:B0-----:R-:W-:-:S06]  /*3d50*/  IMAD.WIDE.U32 R20, R27, 0x4, R18 ;  /* 0x000000041b147825 */ /* 0x001fcc00078e0012 */
[----:B------:R-:W2:Y:S01]  /*3d60*/  LDG.E.CONSTANT R21, desc[UR8][R20.64] ;  /* 0x0000000814157981 */ /* 0x000ea2000c1e9900 */
[----:B------:R-:W-:Y:S02]  /*3d70*/  IADD3 R14, PT, PT, R14, 0x1, RZ ;  /* 0x000000010e0e7810 */ /* 0x000fe40007ffe0ff */
[----:B------:R-:W-:Y:S02]  /*3d80*/  IADD3 R27, PT, PT, R27, 0x1, RZ ;  /* 0x000000011b1b7810 */ /* 0x000fe40007ffe0ff */
[----:B------:R-:W-:Y:S02]  /*3d90*/  ISETP.NE.AND P1, PT, R14, RZ, PT ;  /* 0x000000ff0e00720c */ /* 0x000fe40003f25270 */
[C---:B--2---:R-:W-:Y:S01]  /*3da0*/  FSETP.NE.AND P0, PT, |R21|.reuse, +INF , PT ;  /* 0x7f8000001500780b */ /* 0x044fe20003f05200 */
[----:B------:R-:W-:-:S12]  /*3db0*/  FADD R23, R21, -R26 ;  /* 0x8000001a15177221 */ /* 0x000fd80000000000 */
[----:B------:R-:W-:Y:S01]  /*3dc0*/  @P0 FFMA R26, R23, R7, R26 ;  /* 0x00000007171a0223 */ /* 0x000fe2000000001a */
[----:B------:R-:W-:Y:S06]  /*3dd0*/  @P1 BRA `(.L_x_242) ;  /* 0xfffffffc00dc1947 */ /* 0x000fec000383ffff */
.L_x_233:
[----:B------:R-:W-:Y:S05]  /*3de0*/  BSYNC.RECONVERGENT B1 ;  /* 0x0000000000017941 */ /* 0x000fea0003800200 */
.L_x_232:
[----:B------:R-:W0:Y:S01]  /*3df0*/  LDC.64 R18, c[0x0][0x3b0] ;  /* 0x0000ec00ff127b82 */ /* 0x000e220000000a00 */
[----:B------:R-:W-:Y:S01]  /*3e00*/  IADD3 R15, P0, PT, R15, R16, RZ ;  /* 0x000000100f0f7210 */ /* 0x000fe20007f1e0ff */
[----:B------:R-:W-:Y:S01]  /*3e10*/  FADD R21, R26, -R13 ;  /* 0x8000000d1a157221 */ /* 0x000fe20000000000 */
[----:B------:R-:W-:Y:S02]  /*3e20*/  VIADD R23, R4, 0xfffffffe ;  /* 0xfffffffe04177836 */ /* 0x000fe40000000000 */
[----:B------:R-:W-:Y:S02]  /*3e30*/  IADD3.X R20, PT, PT, RZ, R5, RZ, P0, !PT ;  /* 0x00000005ff147210 */ /* 0x000fe400007fe4ff */
[----:B0-----:R-:W-:-:S04]  /*3e40*/  LEA R14, P0, R15, R18, 0x2 ;  /* 0x000000120f0e7211 */ /* 0x001fc800078010ff */
[----:B------:R-:W-:Y:S02]  /*3e50*/  LEA.HI.X R15, R15, R19, R20, 0x2, P0 ;  /* 0x000000130f0f7211 */ /* 0x000fe400000f1414 */
[----:B------:R-:W-:-:S03]  /*3e60*/  ISETP.GE.AND P0, PT, R23, R12, PT ;  /* 0x0000000c1700720c */ /* 0x000fc60003f06270 */
[----:B------:R0:W-:Y:S10]  /*3e70*/  STG.E desc[UR8][R14.64], R21 ;  /* 0x000000150e007986 */ /* 0x0001f4000c101908 */
[----:B------:R-:W-:Y:S05]  /*3e80*/  @P0 BRA `(.L_x_205) ;  /* 0x0000000800c00947 */ /* 0x000fea0003800000 */
[----:B------:R-:W-:Y:S02]  /*3e90*/  ISETP.NE.AND P0, PT, R3, 0x1, PT ;  /* 0x000000010300780c */ /* 0x000fe40003f05270 */
[----:B------:R-:W-:-:S11]  /*3ea0*/  MOV R12, R21 ;  /* 0x00000015000c7202 */ /* 0x000fd60000000f00 */
[----:B------:R-:W-:Y:S05]  /*3eb0*/  @P0 BRA `(.L_x_243) ;  /* 0x00000000003c0947 */ /* 0x000fea0003800000 */
[----:B------:R-:W0:Y:S01]  /*3ec0*/  LDCU.64 UR4, c[0x0][0x3b8] ;  /* 0x00007700ff0477ac */ /* 0x000e220008000a00 */
[----:B------:R-:W-:Y:S01]  /*3ed0*/  IADD3 R0, P0, PT, R23, R16, RZ ;  /* 0x0000001017007210 */ /* 0x000fe20007f1e0ff */
[----:B------:R-:W-:Y:S02]  /*3ee0*/  HFMA2 R11, -RZ, RZ, 0, 5.9604644775390625e-08 ;  /* 0x00000001ff0b7431 */ /* 0x000fe400000001ff */
[----:B------:R-:W-:Y:S01]  /*3ef0*/  IMAD.MOV.U32 R6, RZ, RZ, R12 ;  /* 0x000000ffff067224 */ /* 0x000fe200078e000c */
[----:B------:R-:W1:Y:S01]  /*3f00*/  LDCU.64 UR10, c[0x0][0x3c0] ;  /* 0x00007800ff0a77ac */ /* 0x000e620008000a00 */
[----:B------:R-:W-:Y:S02]  /*3f10*/  IADD3.X R3, PT, PT, RZ, R5, RZ, P0, !PT ;  /* 0x00000005ff037210 */ /* 0x000fe400007fe4ff */
[C---:B------:R-:W-:Y:S02]  /*3f20*/  SHF.L.U32 R18, R0.reuse, 0x2, RZ ;  /* 0x0000000200127819 */ /* 0x040fe400000006ff */
[----:B------:R-:W-:-:S02]  /*3f30*/  SHF.L.U64.HI R0, R0, 0x2, R3 ;  /* 0x0000000200007819 */ /* 0x000fc40000010203 */
[C---:B0-----:R-:W-:Y:S02]  /*3f40*/  IADD3 R14, P0, PT, R18.reuse, UR4, RZ ;  /* 0x00000004120e7c10 */ /* 0x041fe4000ff1e0ff */
[----:B-1----:R-:W-:Y:S02]  /*3f50*/  IADD3 R18, P1, PT, R18, UR10, RZ ;  /* 0x0000000a12127c10 */ /* 0x002fe4000ff3e0ff */
[C---:B------:R-:W-:Y:S02]  /*3f60*/  IADD3.X R15, PT, PT, R0.reuse, UR5, RZ, P0, !PT ;  /* 0x00000005000f7c10 */ /* 0x040fe400087fe4ff */
[----:B------:R-:W-:-:S03]  /*3f70*/  IADD3.X R19, PT, PT, R0, UR11, RZ, P1, !PT ;  /* 0x0000000b00137c10 */ /* 0x000fc60008ffe4ff */
[----:B------:R2:W-:Y:S04]  /*3f80*/  STG.E desc[UR8][R14.64], R12 ;  /* 0x0000000c0e007986 */ /* 0x0005e8000c101908 */
[----:B------:R2:W-:Y:S01]  /*3f90*/  STG.E desc[UR8][R18.64], RZ ;  /* 0x000000ff12007986 */ /* 0x0005e2000c101908 */
[----:B------:R-:W-:Y:S05]  /*3fa0*/  BRA `(.L_x_205) ;  /* 0x0000000800787947 */ /* 0x000fea0003800000 */
.L_x_243:
[----:B------:R-:W-:Y:S01]  /*3fb0*/  ISETP.GT.AND P0, PT, R2, R23, PT ;  /* 0x000000170200720c */ /* 0x000fe20003f04270 */
[----:B------:R-:W-:-:S12]  /*3fc0*/  BSSY.RECONVERGENT B1, `(.L_x_244) ;  /* 0x000007b000017945 */ /* 0x000fd80003800200 */
[----:B------:R-:W-:Y:S05]  /*3fd0*/  @P0 BRA `(.L_x_245) ;  /* 0x0000000400e40947 */ /* 0x000fea0003800000 */
[----:B------:R-:W-:Y:S01]  /*3fe0*/  LOP3.LUT R6, R3, 0x3, RZ, 0xc0, !PT ;  /* 0x0000000303067812 */ /* 0x000fe200078ec0ff */
[----:B------:R-:W-:Y:S01]  /*3ff0*/  BSSY.RECONVERGENT B2, `(.L_x_246) ;  /* 0x0000025000027945 */ /* 0x000fe20003800200 */
[----:B------:R-:W-:Y:S02]  /*4000*/  MOV R11, R2 ;  /* 0x00000002000b7202 */ /* 0x000fe40000000f00 */
[----:B------:R-:W-:Y:S02]  /*4010*/  ISETP.NE.AND P0, PT, R6, 0x1, PT ;  /* 0x000000010600780c */ /* 0x000fe40003f05270 */
[----:B------:R-:W-:-:S11]  /*4020*/  MOV R6, RZ ;  /* 0x000000ff00067202 */ /* 0x000fd60000000f00 */
[----:B------:R-:W-:Y:S05]  /*4030*/  @!P0 BRA `(.L_x_247) ;  /* 0x0000000000808947 */ /* 0x000fea0003800000 */
[----:B------:R-:W-:Y:S01]  /*4040*/  VIADD R6, R3, 0xffffffff ;  /* 0xffffffff03067836 */ /* 0x000fe20000000000 */
[----:B------:R-:W-:Y:S01]  /*4050*/  BSSY.RECONVERGENT B3, `(.L_x_248) ;  /* 0x000001d000037945 */ /* 0x000fe20003800200 */
[----:B------:R-:W-:Y:S02]  /*4060*/  MOV R22, R12 ;  /* 0x0000000c00167202 */ /* 0x000fe40000000f00 */
[----:B------:R-:W-:Y:S02]  /*4070*/  MOV R11, R2 ;  /* 0x00000002000b7202 */ /* 0x000fe40000000f00 */
[----:B0-----:R-:W-:Y:S01]  /*4080*/  LOP3.LUT R14, R6, 0x3, RZ, 0xc0, !PT ;  /* 0x00000003060e7812 */ /* 0x001fe200078ec0ff */
[----:B------:R-:W-:-:S04]  /*4090*/  HFMA2 R6, -RZ, RZ, 0, 0 ;  /* 0x00000000ff067431 */ /* 0x000fc800000001ff */
[----:B------:R-:W-:-:S07]  /*40a0*/  IMAD.MOV R12, RZ, RZ, -R14 ;  /* 0x000000ffff0c7224 */ /* 0x000fce00078e0a0e */
.L_x_249:
[----:B------:R-:W0:Y:S02]  /*40b0*/  LDC.64 R20, c[0x0][0x380] ;  /* 0x0000e000ff147b82 */ /* 0x000e240000000a00 */
[----:B0-----:R-:W-:-:S06]  /*40c0*/  IMAD.WIDE.U32 R20, R11, 0x4, R20 ;  /* 0x000000040b147825 */ /* 0x001fcc00078e0014 */
[----:B------:R-:W2:Y:S01]  /*40d0*/  LDG.E.CONSTANT R20, desc[UR8][R20.64] ;  /* 0x0000000814147981 */ /* 0x000ea2000c1e9900 */
[----:B------:R-:W-:Y:S02]  /*40e0*/  IADD3 R23, P1, PT, R11, R16, RZ ;  /* 0x000000100b177210 */ /* 0x000fe40007f3e0ff */
[----:B------:R-:W-:Y:S02]  /*40f0*/  IADD3 R12, PT, PT, R12, 0x1, RZ ;  /* 0x000000010c0c7810 */ /* 0x000fe40007ffe0ff */
[----:B------:R-:W-:Y:S02]  /*4100*/  IADD3.X R28, PT, PT, RZ, R5, RZ, P1, !PT ;  /* 0x00000005ff1c7210 */ /* 0x000fe40000ffe4ff */
[----:B------:R-:W-:Y:S02]  /*4110*/  LEA R14, P1, R23, R18, 0x2 ;  /* 0x00000012170e7211 */ /* 0x000fe400078210ff */
[----:B------:R-:W-:Y:S02]  /*4120*/  IADD3 R11, PT, PT, R11, 0x1, RZ ;  /* 0x000000010b0b7810 */ /* 0x000fe40007ffe0ff */
[C---:B--2---:R-:W-:Y:S01]  /*4130*/  FSETP.NE.AND P0, PT, |R20|.reuse, +INF , PT ;  /* 0x7f8000001400780b */ /* 0x044fe20003f05200 */
[C---:B------:R-:W-:Y:S01]  /*4140*/  FADD R15, R20.reuse, -R26 ;  /* 0x8000001a140f7221 */ /* 0x040fe20000000000 */
[----:B------:R-:W-:-:S11]  /*4150*/  FADD R24, R20, -R13 ;  /* 0x8000000d14187221 */ /* 0x000fd60000000000 */
[----:B------:R-:W-:Y:S01]  /*4160*/  @P0 FFMA R26, R15, R7, R26 ;  /* 0x000000070f1a0223 */ /* 0x000fe2000000001a */
[----:B------:R-:W-:Y:S01]  /*4170*/  @P0 FFMA R13, R24, R8, R13 ;  /* 0x00000008180d0223 */ /* 0x000fe2000000000d */
[----:B------:R-:W-:Y:S02]  /*4180*/  LEA.HI.X R15, R23, R19, R28, 0x2, P1 ;  /* 0x00000013170f7211 */ /* 0x000fe400008f141c */
[----:B------:R-:W-:Y:S01]  /*4190*/  ISETP.NE.AND P0, PT, R12, RZ, PT ;  /* 0x000000ff0c00720c */ /* 0x000fe20003f05270 */
[----:B------:R-:W-:-:S04]  /*41a0*/  FADD R21, R26, -R13 ;  /* 0x8000000d1a157221 */ /* 0x000fc80000000000 */
[----:B------:R-:W-:Y:S01]  /*41b0*/  FADD R23, R21, -R6 ;  /* 0x8000000615177221 */ /* 0x000fe20000000000 */
[----:B------:R0:W-:Y:S03]  /*41c0*/  STG.E desc[UR8][R14.64], R21 ;  /* 0x000000150e007986 */ /* 0x0001e6000c101908 */
[----:B------:R-:W-:-:S04]  /*41d0*/  FADD R25, R23, R22 ;  /* 0x0000001617197221 */ /* 0x000fc80000000000 */
[----:B------:R-:W-:Y:S01]  /*41e0*/  FADD R6, R25, -R22 ;  /* 0x8000001619067221 */ /* 0x000fe20000000000 */
[----:B------:R-:W-:-:S03]  /*41f0*/  MOV R22, R25 ;  /* 0x0000001900167202 */ /* 0x000fc60000000f00 */
[----:B------:R-:W-:Y:S01]  /*4200*/  FADD R6, -R23, R6 ;  /* 0x0000000617067221 */ /* 0x000fe20000000100 */
[----:B0-----:R-:W-:Y:S06]  /*4210*/  @P0 BRA `(.L_x_249) ;  /* 0xfffffffc00a40947 */ /* 0x001fec000383ffff */
[----:B------:R-:W-:Y:S05]  /*4220*/  BSYNC.RECONVERGENT B3 ;  /* 0x0000000000037941 */ /* 0x000fea0003800200 */
.L_x_248:
[----:B------:R-:W-:-:S07]  /*4230*/  IMAD.MOV.U32 R12, RZ, RZ, R25 ;  /* 0x000000ffff0c7224 */ /* 0x000fce00078e0019 */
.L_x_247:
[----:B------:R-:W-:Y:S05]  /*4240*/  BSYNC.RECONVERGENT B2 ;  /* 0x0000000000027941 */ /* 0x000fea0003800200 */
.L_x_246:
[----:B0-----:R-:W-:-:S04]  /*4250*/  IADD3 R14, PT, PT, R3, -0x2, RZ ;  /* 0xfffffffe030e7810 */ /* 0x001fc80007ffe0ff */
[----:B------:R-:W-:-:S13]  /*4260*/  ISETP.GE.U32.AND P0, PT, R14, 0x3, PT ;  /* 0x000000030e00780c */ /* 0x000fda0003f06070 */
[----:B------:R-:W-:Y:S05]  /*4270*/  @!P0 BRA `(.L_x_245) ;  /* 0x00000004003c8947 */ /* 0x000fea0003800000 */
[----:B------:R-:W-:Y:S02]  /*4280*/  IADD3 R0, PT, PT, -R3, R11, -R0 ;  /* 0x0000000b03007210 */ /* 0x000fe40007ffe900 */
[----:B------:R-:W-:Y:S02]  /*4290*/  IADD3 R3, PT, PT, R11, 0x1, RZ ;  /* 0x000000010b037810 */ /* 0x000fe40007ffe0ff */
[----:B------:R-:W-:-:S07]  /*42a0*/  IADD3 R0, PT, PT, R0, -UR6, RZ ;  /* 0x8000000600007c10 */ /* 0x000fce000fffe0ff */
.L_x_250:
[----:B------:R-:W0:Y:S01]  /*42b0*/  LDC.64 R14, c[0x0][0x380] ;  /* 0x0000e000ff0e7b82 */ /* 0x000e220000000a00 */
[----:B------:R-:W-:-:S05]  /*42c0*/  IADD3 R25, PT, PT, R3, -0x1, RZ ;  /* 0xffffffff03197810 */ /* 0x000fca0007ffe0ff */
[----:B0-----:R-:W-:-:S06]  /*42d0*/  IMAD.WIDE.U32 R30, R25, 0x4, R14 ;  /* 0x00000004191e7825 */ /* 0x001fcc00078e000e */
[----:B------:R-:W2:Y:S01]  /*42e0*/  LDG.E.CONSTANT R30, desc[UR8][R30.64] ;  /* 0x000000081e1e7981 */ /* 0x000ea2000c1e9900 */
[----:B------:R-:W-:-:S06]  /*42f0*/  IMAD.WIDE.U32 R22, R3, 0x4, R14 ;  /* 0x0000000403167825 */ /* 0x000fcc00078e000e */
[----:B------:R-:W3:Y:S01]  /*4300*/  LDG.E.CONSTANT R22, desc[UR8][R22.64] ;  /* 0x0000000816167981 */ /* 0x000ee2000c1e9900 */
[----:B------:R-:W-:-:S04]  /*4310*/  VIADD R11, R3, 0x1 ;  /* 0x00000001030b7836 */ /* 0x000fc80000000000 */
[----:B------:R-:W-:Y:S01]  /*4320*/  IMAD.WIDE.U32 R20, R11, 0x4, R14 ;  /* 0x000000040b147825 */ /* 0x000fe200078e000e */
[----:B------:R-:W-:-:S04]  /*4330*/  IADD3 R27, PT, PT, R3, 0x2, RZ ;  /* 0x00000002031b7810 */ /* 0x000fc80007ffe0ff */
[----:B------:R0:W4:Y:S01]  /*4340*/  LDG.E.CONSTANT R24, desc[UR8][R20.64] ;  /* 0x0000000814187981 */ /* 0x000122000c1e9900 */
[----:B------:R-:W-:-:S05]  /*4350*/  IMAD.WIDE.U32 R14, R27, 0x4, R14 ;  /* 0x000000041b0e7825 */ /* 0x000fca00078e000e */
[----:B------:R1:W5:Y:S01]  /*4360*/  LDG.E.CONSTANT R28, desc[UR8][R14.64] ;  /* 0x000000080e1c7981 */ /* 0x000362000c1e9900 */
[----:B------:R-:W-:Y:S02]  /*4370*/  IADD3 R25, P1, PT, R25, R16, RZ ;  /* 0x0000001019197210 */ /* 0x000fe40007f3e0ff */
[----:B------:R-:W-:Y:S02]  /*4380*/  IADD3 R0, PT, PT, R0, 0x4, RZ ;  /* 0x0000000400007810 */ /* 0x000fe40007ffe0ff */
[C---:B--2---:R-:W-:Y:S01]  /*4390*/  FSETP.NE.AND P0, PT, |R30|.reuse, +INF , PT ;  /* 0x7f8000001e00780b */ /* 0x044fe20003f05200 */
[C---:B------:R-:W-:Y:S01]  /*43a0*/  FADD R29, R30.reuse, -R26 ;  /* 0x8000001a1e1d7221 */ /* 0x040fe20000000000 */
[----:B------:R-:W-:-:S11]  /*43b0*/  FADD R30, R30, -R13 ;  /* 0x8000000d1e1e7221 */ /* 0x000fd60000000000 */
[----:B------:R-:W-:Y:S01]  /*43c0*/  @P0 FFMA R26, R29, R7, R26 ;  /* 0x000000071d1a0223 */ /* 0x000fe2000000001a */
[----:B------:R-:W-:Y:S01]  /*43d0*/  @P0 FFMA R13, R30, R8, R13 ;  /* 0x000000081e0d0223 */ /* 0x000fe2000000000d */
[----:B---3--:R-:W-:Y:S02]  /*43e0*/  FSETP.NE.AND P0, PT, |R22|, +INF , PT ;  /* 0x7f8000001600780b */ /* 0x008fe40003f05200 */
[----:B------:R-:W-:Y:S01]  /*43f0*/  IADD3.X R30, PT, PT, RZ, R5, RZ, P1, !PT ;  /* 0x00000005ff1e7210 */ /* 0x000fe20000ffe4ff */
[C---:B------:R-:W-:Y:S01]  /*4400*/  FADD R23, R26.reuse, -R13 ;  /* 0x8000000d1a177221 */ /* 0x040fe20000000000 */
[----:B0-----:R-:W-:Y:S01]  /*4410*/  LEA R20, P1, R25, R18, 0x2 ;  /* 0x0000001219147211 */ /* 0x001fe200078210ff */
[--C-:B-1----:R-:W-:Y:S01]  /*4420*/  FADD R15, -R26, R22.reuse ;  /* 0x000000161a0f7221 */ /* 0x102fe20000000100 */
[----:B------:R-:W-:Y:S02]  /*4430*/  FADD R22, -R13, R22 ;  /* 0x000000160d167221 */ /* 0x000fe40000000100 */
[----:B------:R-:W-:Y:S01]  /*4440*/  LEA.HI.X R21, R25, R19, R30, 0x2, P1 ;  /* 0x0000001319157211 */ /* 0x000fe200008f141e */
[----:B------:R-:W-:Y:S01]  /*4450*/  FADD R25, R23, -R6 ;  /* 0x8000000617197221 */ /* 0x000fe20000000000 */
[----:B------:R-:W-:-:S02]  /*4460*/  IADD3 R6, P1, PT, R3, R16, RZ ;  /* 0x0000001003067210 */ /* 0x000fc40007f3e0ff */
[----:B------:R-:W-:Y:S01]  /*4470*/  IADD3 R3, PT, PT, R3, 0x4, RZ ;  /* 0x0000000403037810 */ /* 0x000fe20007ffe0ff */
[----:B------:R-:W-:Y:S01]  /*4480*/  @P0 FFMA R26, R15, R7, R26 ;  /* 0x000000070f1a0223 */ /* 0x000fe2000000001a */
[----:B------:R-:W-:Y:S01]  /*4490*/  @P0 FFMA R13, R22, R8, R13 ;  /* 0x00000008160d0223 */ /* 0x000fe2000000000d */
[----:B----4-:R-:W-:Y:S01]  /*44a0*/  FSETP.NE.AND P0, PT, |R24|, +INF , PT ;  /* 0x7f8000001800780b */ /* 0x010fe20003f05200 */
[--C-:B------:R-:W-:Y:S01]  /*44b0*/  FADD R29, R25, R12.reuse ;  /* 0x0000000c191d7221 */ /* 0x100fe20000000000 */
[----:B------:R-:W-:Y:S01]  /*44c0*/  IADD3.X R15, PT, PT, RZ, R5, RZ, P1, !PT ;  /* 0x00000005ff0f7210 */ /* 0x000fe20000ffe4ff */
[----:B------:R0:W-:Y:S01]  /*44d0*/  STG.E desc[UR8][R20.64], R23 ;  /* 0x0000001714007986 */ /* 0x0001e2000c101908 */
[----:B------:R-:W-:Y:S01]  /*44e0*/  LEA R14, P1, R6, R18, 0x2 ;  /* 0x00000012060e7211 */ /* 0x000fe200078210ff */
[----:B------:R-:W-:-:S03]  /*44f0*/  FADD R12, R29, -R12 ;  /* 0x8000000c1d0c7221 */ /* 0x000fc60000000000 */
[----:B------:R-:W-:Y:S01]  /*4500*/  LEA.HI.X R15, R6, R19, R15, 0x2, P1 ;  /* 0x00000013060f7211 */ /* 0x000fe200008f140f */
[----:B------:R-:W-:Y:S01]  /*4510*/  FADD R12, -R25, R12 ;  /* 0x0000000c190c7221 */ /* 0x000fe20000000100 */
[----:B-----5:R-:W-:Y:S01]  /*4520*/  FSETP.NE.AND P1, PT, |R28|, +INF , PT ;  /* 0x7f8000001c00780b */ /* 0x020fe20003f25200 */
[C-C-:B0-----:R-:W-:Y:S01]  /*4530*/  FADD R23, -R26.reuse, R24.reuse ;  /* 0x000000181a177221 */ /* 0x141fe20000000100 */
[----:B------:R-:W-:Y:S01]  /*4540*/  FADD R21, R26, -R13 ;  /* 0x8000000d1a157221 */ /* 0x000fe20000000000 */
[----:B------:R-:W-:Y:S02]  /*4550*/  FADD R24, -R13, R24 ;  /* 0x000000180d187221 */ /* 0x000fe40000000100 */
[-C--:B------:R-:W-:Y:S01]  /*4560*/  @P0 FFMA R26, R23, R7.reuse, R26 ;  /* 0x00000007171a0223 */ /* 0x080fe2000000001a */
[----:B------:R-:W-:Y:S01]  /*4570*/  FADD R12, -R12, R21 ;  /* 0x000000150c0c7221 */ /* 0x000fe20000000100 */
[----:B------:R-:W-:Y:S01]  /*4580*/  @P0 FFMA R13, R24, R8, R13 ;  /* 0x00000008180d0223 */ /* 0x000fe2000000000d */
[----:B------:R-:W-:Y:S01]  /*4590*/  IADD3 R22, P0, PT, R11, R16, RZ ;  /* 0x000000100b167210 */ /* 0x000fe20007f1e0ff */
[C---:B------:R-:W-:Y:S01]  /*45a0*/  FADD R23, -R26.reuse, R28 ;  /* 0x0000001c1a177221 */ /* 0x040fe20000000100 */
[----:B------:R-:W-:Y:S01]  /*45b0*/  FADD R6, R29, R12 ;  /* 0x0000000c1d067221 */ /* 0x000fe20000000000 */
[----:B------:R-:W-:Y:S01]  /*45c0*/  FADD R28, -R13, R28 ;  /* 0x0000001c0d1c7221 */ /* 0x000fe20000000100 */
[--C-:B------:R-:W-:Y:S01]  /*45d0*/  FADD R11, R26, -R13.reuse ;  /* 0x8000000d1a0b7221 */ /* 0x100fe20000000000 */
[----:B------:R-:W-:Y:S01]  /*45e0*/  @P1 FFMA R26, R23, R7, R26 ;  /* 0x00000007171a1223 */ /* 0x000fe2000000001a */
[----:B------:R-:W-:Y:S01]  /*45f0*/  FADD R29, -R29, R6 ;  /* 0x000000061d1d7221 */ /* 0x000fe20000000100 */
[----:B------:R-:W-:Y:S01]  /*4600*/  @P1 FFMA R13, R28, R8, R13 ;  /* 0x000000081c0d1223 */ /* 0x000fe2000000000d */
[----:B------:R-:W-:Y:S01]  /*4610*/  IADD3 R27, P1, PT, R27, R16, RZ ;  /* 0x000000101b1b7210 */ /* 0x000fe20007f3e0ff */
[----:B------:R0:W-:Y:S01]  /*4620*/  STG.E desc[UR8][R14.64], R21 ;  /* 0x000000150e007986 */ /* 0x0001e2000c101908 */
[----:B------:R-:W-:Y:S01]  /*4630*/  FADD R29, -R12, R29 ;  /* 0x0000001d0c1d7221 */ /* 0x000fe20000000100 */
[----:B------:R-:W-:Y:S01]  /*4640*/  IADD3.X R24, PT, PT, RZ, R5, RZ, P0, !PT ;  /* 0x00000005ff187210 */ /* 0x000fe200007fe4ff */
[----:B------:R-:W-:Y:S01]  /*4650*/  FADD R25, R26, -R13 ;  /* 0x8000000d1a197221 */ /* 0x000fe20000000000 */
[----:B------:R-:W-:Y:S01]  /*4660*/  LEA R20, P0, R22, R18, 0x2 ;  /* 0x0000001216147211 */ /* 0x000fe200078010ff */
[----:B------:R-:W-:-:S02]  /*4670*/  IMAD.X R12, RZ, RZ, R5, P1 ;  /* 0x000000ffff0c7224 */ /* 0x000fc400008e0605 */
[----:B------:R-:W-:-:S04]  /*4680*/  FADD R29, -R29, R11 ;  /* 0x0000000b1d1d7221 */ /* 0x000fc80000000100 */
[----:B------:R-:W-:Y:S01]  /*4690*/  FADD R23, R6, R29 ;  /* 0x0000001d06177221 */ /* 0x000fe20000000000 */
[C---:B0-----:R-:W-:Y:S02]  /*46a0*/  LEA R14, P1, R27.reuse, R18, 0x2 ;  /* 0x000000121b0e7211 */ /* 0x041fe400078210ff */
[-C--:B------:R-:W-:Y:S01]  /*46b0*/  LEA.HI.X R21, R22, R19.reuse, R24, 0x2, P0 ;  /* 0x0000001316157211 */ /* 0x080fe200000f1418 */
[----:B------:R-:W-:Y:S01]  /*46c0*/  FADD R6, -R6, R23 ;  /* 0x0000001706067221 */ /* 0x000fe20000000100 */
[----:B------:R-:W-:Y:S02]  /*46d0*/  LEA.HI.X R15, R27, R19, R12, 0x2, P1 ;  /* 0x000000131b0f7211 */ /* 0x000fe400008f140c */
[----:B------:R-:W-:Y:S01]  /*46e0*/  ISETP.NE.AND P0, PT, R0, -0x1, PT ;  /* 0xffffffff0000780c */ /* 0x000fe20003f05270 */
[----:B------:R1:W-:Y:S01]  /*46f0*/  STG.E desc[UR8][R20.64], R11 ;  /* 0x0000000b14007986 */ /* 0x0003e2000c101908 */
[----:B------:R-:W-:-:S03]  /*4700*/  FADD R6, -R29, R6 ;  /* 0x000000061d067221 */ /* 0x000fc60000000100 */
[----:B------:R1:W-:Y:S01]  /*4710*/  STG.E desc[UR8][R14.64], R25 ;  /* 0x000000190e007986 */ /* 0x0003e2000c101908 */
[----:B------:R-:W-:-:S04]  /*4720*/  FADD R6, -R6, R25 ;  /* 0x0000001906067221 */ /* 0x000fc80000000100 */
[----:B------:R-:W-:-:S04]  /*4730*/  FADD R12, R23, R6 ;  /* 0x00000006170c7221 */ /* 0x000fc80000000000 */
[----:B------:R-:W-:-:S04]  /*4740*/  FADD R23, -R23, R12 ;  /* 0x0000000c17177221 */ /* 0x000fc80000000100 */
[----:B------:R-:W-:Y:S01]  /*4750*/  FADD R6, -R6, R23 ;  /* 0x0000001706067221 */ /* 0x000fe20000000100 */
[----:B-1----:R-:W-:Y:S06]  /*4760*/  @P0 BRA `(.L_x_250) ;  /* 0xfffffff800d00947 */ /* 0x002fec000383ffff */
.L_x_245:
[----:B------:R-:W-:Y:S05]  /*4770*/  BSYNC.RECONVERGENT B1 ;  /* 0x0000000000017941 */ /* 0x000fea0003800200 */
.L_x_244:
[----:B------:R-:W1:Y:S01]  /*4780*/  MUFU.RCP R0, R9 ;  /* 0x0000000900007308 */ /* 0x000e620000001000 */
[----:B------:R-:W-:Y:S07]  /*4790*/  BSSY.RECONVERGENT B1, `(.L_x_251) ;  /* 0x000000c000017945 */ /* 0x000fee0003800200 */
[----:B------:R-:W2:Y:S01]  /*47a0*/  FCHK P0, R12, R9 ;  /* 0x000000090c007302 */ /* 0x000ea20000000000 */
[----:B-1----:R-:W-:-:S04]  /*47b0*/  FFMA R3, -R9, R0, 1 ;  /* 0x3f80000009037423 */ /* 0x002fc80000000100 */
[----:B------:R-:W-:-:S04]  /*47c0*/  FFMA R0, R0, R3, R0 ;  /* 0x0000000300007223 */ /* 0x000fc80000000000 */
[----:B------:R-:W-:-:S04]  /*47d0*/  FFMA R3, R0, R12, RZ ;  /* 0x0000000c00037223 */ /* 0x000fc800000000ff */
[----:B------:R-:W-:-:S04]  /*47e0*/  FFMA R6, -R9, R3, R12 ;  /* 0x0000000309067223 */ /* 0x000fc8000000010c */
[----:B------:R-:W-:Y:S01]  /*47f0*/  FFMA R3, R0, R6, R3 ;  /* 0x0000000600037223 */ /* 0x000fe20000000003 */
[----:B--2---:R-:W-:Y:S06]  /*4800*/  @!P0 BRA `(.L_x_252) ;  /* 0x0000000000108947 */ /* 0x004fec0003800000 */
[----:B0-----:R-:W-:Y:S02]  /*4810*/  MOV R15, R9 ;  /* 0x00000009000f7202 */ /* 0x001fe40000000f00 */
[----:B------:R-:W-:-:S07]  /*4820*/  MOV R14, 0x4840 ;  /* 0x00004840000e7802 */ /* 0x000fce0000000f00 */
[----:B------:R-:W-:Y:S05]  /*4830*/  CALL.REL.NOINC `($__internal_1_$__cuda_sm3x_div_rn_noftz_f32_slowpath) ;  /* 0x0000001800c87944 */ /* 0x000fea0003c00000 */
[----:B------:R-:W-:-:S07]  /*4840*/  MOV R3, R12 ;  /* 0x0000000c00037202 */ /* 0x000fce0000000f00 */
.L_x_252:
[----:B------:R-:W-:Y:S05]  /*4850*/  BSYNC.RECONVERGENT B1 ;  /* 0x0000000000017941 */ /* 0x000fea0003800200 */
.L_x_251:
[----:B------:R-:W1:Y:S01]  /*4860*/  LDCU.128 UR12, c[0x0][0x3b0] ;  /* 0x00007600ff0c77ac */ /* 0x000e620008000c00 */
[----:B------:R-:W-:Y:S01]  /*4870*/  VIADD R9, R4, 0xfffffffe ;  /* 0xfffffffe04097836 */ /* 0x000fe20000000000 */
[----:B------:R-:W2:Y:S04]  /*4880*/  LDCU.64 UR4, c[0x0][0x3c0] ;  /* 0x00007800ff0477ac */ /* 0x000ea80008000a00 */
[----:B------:R-:W-:-:S04]  /*4890*/  IADD3 R9, P0, PT, R9, R16, RZ ;  /* 0x0000001009097210 */ /* 0x000fc80007f1e0ff */
[----:B------:R-:W-:Y:S02]  /*48a0*/  IADD3.X R0, PT, PT, RZ, R5, RZ, P0, !PT ;  /* 0x00000005ff007210 */ /* 0x000fe400007fe4ff */
[C---:B------:R-:W-:Y:S02]  /*48b0*/  SHF.L.U32 R20, R9.reuse, 0x2, RZ ;  /* 0x0000000209147819 */ /* 0x040fe400000006ff */
[----:B------:R-:W-:Y:S02]  /*48c0*/  SHF.L.U64.HI R0, R9, 0x2, R0 ;  /* 0x0000000209007819 */ /* 0x000fe40000010200 */
[C---:B-1----:R-:W-:Y:S02]  /*48d0*/  IADD3 R18, P1, PT, R20.reuse, UR14, RZ ;  /* 0x0000000e14127c10 */ /* 0x042fe4000ff3e0ff */
[----:B0-----:R-:W-:Y:S02]  /*48e0*/  IADD3 R14, P0, PT, R20, UR12, RZ ;  /* 0x0000000c140e7c10 */ /* 0x001fe4000ff1e0ff */
[----:B------:R-:W-:-:S02]  /*48f0*/  IADD3.X R19, PT, PT, R0, UR15, RZ, P1, !PT ;  /* 0x0000000f00137c10 */ /* 0x000fc40008ffe4ff */
[----:B------:R-:W-:-:S03]  /*4900*/  IADD3.X R15, PT, PT, R0, UR13, RZ, P0, !PT ;  /* 0x0000000d000f7c10 */ /* 0x000fc600087fe4ff */
[----:B------:R1:W-:Y:S04]  /*4910*/  STG.E desc[UR8][R18.64], R3 ;  /* 0x0000000312007986 */ /* 0x0003e8000c101908 */
[----:B------:R-:W3:Y:S01]  /*4920*/  LDG.E R14, desc[UR8][R14.64] ;  /* 0x000000080e0e7981 */ /* 0x000ee2000c1e1900 */
[----:B--2---:R-:W-:Y:S01]  /*4930*/  IADD3 R20, P0, PT, R20, UR4, RZ ;  /* 0x0000000414147c10 */ /* 0x004fe2000ff1e0ff */
[----:B------:R-:W-:Y:S01]  /*4940*/  HFMA2 R11, -RZ, RZ, 0, 5.9604644775390625e-08 ;  /* 0x00000001ff0b7431 */ /* 0x000fe200000001ff */
[----:B------:R-:W-:Y:S02]  /*4950*/  MOV R6, R3 ;  /* 0x0000000300067202 */ /* 0x000fe40000000f00 */
[----:B------:R-:W-:Y:S01]  /*4960*/  IADD3.X R21, PT, PT, R0, UR5, RZ, P0, !PT ;  /* 0x0000000500157c10 */ /* 0x000fe200087fe4ff */
[----:B---3--:R-:W-:-:S05]  /*4970*/  FADD R9, R14, -R3 ;  /* 0x800000030e097221 */ /* 0x008fca0000000000 */
[----:B------:R1:W-:Y:S03]  /*4980*/  STG.E desc[UR8][R20.64], R9 ;  /* 0x0000000914007986 */ /* 0x0003e6000c101908 */
.L_x_205:
[----:B------:R-:W-:Y:S05]  /*4990*/  BSYNC.RECONVERGENT B0 ;  /* 0x0000000000007941 */ /* 0x000fea0003800200 */
.L_x_204:
[----:B------:R-:W3:Y:S01]  /*49a0*/  SHFL.IDX PT, R11, R11, RZ, 0x1f ;  /* 0x00001fff0b0b7589 */ /* 0x000ee200000e0000 */
[----:B------:R-:W4:Y:S03]  /*49b0*/  LDCU UR4, c[0x0][0x3a0] ;  /* 0x00007400ff0477ac */ /* 0x000f260008000800 */
[----:B------:R-:W0:Y:S04]  /*49c0*/  SHFL.IDX PT, R26, R26, RZ, 0x1f ;  /* 0x00001fff1a1a7589 */ /* 0x000e2800000e0000 */
[----:B-12---:R1:W2:Y:S04]  /*49d0*/  SHFL.IDX PT, R18, R13, RZ, 0x1f ;  /* 0x00001fff0d127589 */ /* 0x0062a800000e0000 */
[----:B------:R1:W0:Y:S01]  /*49e0*/  SHFL.IDX PT, R3, R6, RZ, 0x1f ;  /* 0x00001fff06037589 */ /* 0x00022200000e0000 */
[----:B---3--:R-:W-:-:S13]  /*49f0*/  ISETP.NE.AND P0, PT, R11, RZ, PT ;  /* 0x000000ff0b00720c */ /* 0x008fda0003f05270 */
[----:B------:R-:W-:-:S05]  /*4a00*/  @P0 VIADD R2, R4, 0xffffffff ;  /* 0xffffffff04020836 */ /* 0x000fca0000000000 */
[----:B----4-:R-:W-:-:S13]  /*4a10*/  ISETP.GE.AND P0, PT, R2, UR4, PT ;  /* 0x0000000402007c0c */ /* 0x010fda000bf06270 */
[----:B012---:R-:W-:Y:S05]  /*4a20*/  @P0 EXIT ;  /* 0x000000000000094d */ /* 0x007fea0003800000 */
[----:B------:R-:W0:Y:S01]  /*4a30*/  S2R R4, SR_TID.X ;  /* 0x0000000000047919 */ /* 0x000e220000002100 */
[----:B------:R-:W1:Y:S01]  /*4a40*/  LDC.64 R12, c[0x0][0x380] ;  /* 0x0000e000ff0c7b82 */ /* 0x000e620000000a00 */
[----:B------:R-:W2:Y:S01]  /*4a50*/  LDCU.128 UR12, c[0x0][0x3b0] ;  /* 0x00007600ff0c77ac */ /* 0x000ea20008000c00 */
[----:B------:R-:W-:Y:S01]  /*4a60*/  MOV R0, R2 ;  /* 0x0000000200007202 */ /* 0x000fe20000000f00 */
[----:B------:R-:W-:Y:S01]  /*4a70*/  FADD R28, -R10, 1 ;  /* 0x3f8000000a1c7421 */ /* 0x000fe20000000100 */
[----:B------:R-:W-:Y:S01]  /*4a80*/  FADD R27, -R8, 1 ;  /* 0x3f800000081b7421 */ /* 0x000fe20000000100 */
[----:B------:R-:W3:Y:S01]  /*4a90*/  LDCU.64 UR6, c[0x0][0x3c0] ;  /* 0x00007800ff0677ac */ /* 0x000ee20008000a00 */
[----:B------:R-:W-:Y:S01]  /*4aa0*/  FADD R25, -R7, 1 ;  /* 0x3f80000007197421 */ /* 0x000fe20000000100 */
[----:B------:R-:W-:Y:S02]  /*4ab0*/  IADD3 R24, PT, PT, -R0, UR4, RZ ;  /* 0x0000000400187c10 */ /* 0x000fe4000fffe1ff */
[----:B0-----:R-:W-:-:S04]  /*4ac0*/  LOP3.LUT R9, R4, 0x1f, RZ, 0xc0, !PT ;  /* 0x0000001f04097812 */ /* 0x001fc800078ec0ff */
[----:B------:R-:W-:-:S04]  /*4ad0*/  IADD3 R9, PT, PT, R9, R0, RZ ;  /* 0x0000000009097210 */ /* 0x000fc80007ffe0ff */
[C---:B------:R-:W-:Y:S01]  /*4ae0*/  IADD3 R6, P0, PT, R9.reuse, R16, RZ ;  /* 0x0000001009067210 */ /* 0x040fe20007f1e0ff */
[----:B-1----:R-:W-:-:S03]  /*4af0*/  IMAD.WIDE.U32 R12, R9, 0x4, R12 ;  /* 0x00000004090c7825 */ /* 0x002fc600078e000c */
[----:B------:R-:W-:Y:S02]  /*4b00*/  IADD3.X R5, PT, PT, RZ, R5, RZ, P0, !PT ;  /* 0x00000005ff057210 */ /* 0x000fe400007fe4ff */
[C---:B------:R-:W-:Y:S02]  /*4b10*/  SHF.L.U32 R17, R6.reuse, 0x2, RZ ;  /* 0x0000000206117819 */ /* 0x040fe400000006ff */
[----:B------:R-:W-:Y:S01]  /*4b20*/  SHF.L.U64.HI R6, R6, 0x2, R5 ;  /* 0x0000000206067819 */ /* 0x000fe20000010205 */
[----:B------:R-:W-:Y:S01]  /*4b30*/  IMAD.MOV.U32 R5, RZ, RZ, R3 ;  /* 0x000000ffff057224 */ /* 0x000fe200078e0003 */
[C---:B--2---:R-:W-:Y:S02]  /*4b40*/  IADD3 R16, P1, PT, R17.reuse, UR14, RZ ;  /* 0x0000000e11107c10 */ /* 0x044fe4000ff3e0ff */
[C---:B------:R-:W-:Y:S02]  /*4b50*/  IADD3 R19, P2, PT, R17.reuse, UR12, RZ ;  /* 0x0000000c11137c10 */ /* 0x040fe4000ff5e0ff */
[----:B---3--:R-:W-:-:S02]  /*4b60*/  IADD3 R17, P0, PT, R17, UR6, RZ ;  /* 0x0000000611117c10 */ /* 0x008fc4000ff1e0ff */
[C---:B------:R-:W-:Y:S02]  /*4b70*/  IADD3.X R15, PT, PT, R6.reuse, UR15, RZ, P1, !PT ;  /* 0x0000000f060f7c10 */ /* 0x040fe40008ffe4ff */
[C---:B------:R-:W-:Y:S02]  /*4b80*/  IADD3.X R14, PT, PT, R6.reuse, UR13, RZ, P2, !PT ;  /* 0x0000000d060e7c10 */ /* 0x040fe400097fe4ff */
[----:B------:R-:W-:-:S07]  /*4b90*/  IADD3.X R6, PT, PT, R6, UR7, RZ, P0, !PT ;  /* 0x0000000706067c10 */ /* 0x000fce00087fe4ff */
.L_x_261:
[----:B0-----:R-:W0:Y:S01]  /*4ba0*/  LDC R4, c[0x0][0x3a0] ;  /* 0x0000e800ff047b82 */ /* 0x001e220000000800 */
[----:B-1----:R-:W1:Y:S01]  /*4bb0*/  S2R R2, SR_TID.X ;  /* 0x0000000000027919 */ /* 0x002e620000002100 */
[----:B------:R-:W-:Y:S01]  /*4bc0*/  BSSY.RECONVERGENT B0, `(.L_x_253) ;  /* 0x0000013000007945 */ /* 0x000fe20003800200 */
[----:B------:R-:W-:Y:S01]  /*4bd0*/  HFMA2 R30, -RZ, RZ, 1.875, 0 ;  /* 0x3f800000ff1e7431 */ /* 0x000fe200000001ff */
[----:B------:R-:W-:Y:S02]  /*4be0*/  CS2R R20, SRZ ;  /* 0x0000000000147805 */ /* 0x000fe4000001ff00 */
[----:B------:R-:W-:Y:S02]  /*4bf0*/  MOV R29, 0x3f800000 ;  /* 0x3f800000001d7802 */ /* 0x000fe40000000f00 */
[----:B0-----:R-:W-:Y:S02]  /*4c00*/  ISETP.GE.AND P1, PT, R9, R4, PT ;  /* 0x000000040900720c */ /* 0x001fe40003f26270 */
[----:B-1----:R-:W-:-:S04]  /*4c10*/  LOP3.LUT P0, R2, R2, 0x1f, RZ, 0xc0, !PT ;  /* 0x0000001f02027812 */ /* 0x002fc8000780c0ff */
[C---:B------:R-:W-:Y:S02]  /*4c20*/  ISETP.GE.U32.AND P2, PT, R2.reuse, 0x10, PT ;  /* 0x000000100200780c */ /* 0x040fe40003f46070 */
[C---:B------:R-:W-:Y:S02]  /*4c30*/  ISETP.GE.U32.AND P3, PT, R2.reuse, 0x8, PT ;  /* 0x000000080200780c */ /* 0x040fe40003f66070 */
[C---:B------:R-:W-:Y:S02]  /*4c40*/  ISETP.GE.U32.AND P4, PT, R2.reuse, 0x4, PT ;  /* 0x000000040200780c */ /* 0x040fe40003f86070 */
[----:B------:R-:W-:Y:S01]  /*4c50*/  ISETP.GE.U32.AND P5, PT, R2, 0x2, PT ;  /* 0x000000020200780c */ /* 0x000fe20003fa6070 */
[----:B--234-:R-:W-:-:S12]  /*4c60*/  @P1 BRA `(.L_x_254) ;  /* 0x0000000000201947 */ /* 0x01cfd80003800000 */
[----:B------:R-:W-:Y:S02]  /*4c70*/  MOV R2, R12 ;  /* 0x0000000c00027202 */ /* 0x000fe40000000f00 */
[----:B------:R-:W-:-:S05]  /*4c80*/  MOV R3, R13 ;  /* 0x0000000d00037202 */ /* 0x000fca0000000f00 */
[----:B------:R-:W2:Y:S02]  /*4c90*/  LDG.E.CONSTANT R2, desc[UR8][R2.64] ;  /* 0x0000000802027981 */ /* 0x000ea4000c1e9900 */
[----:B--2---:R-:W-:-:S13]  /*4ca0*/  FSETP.NE.AND P6, PT, |R2|, +INF , PT ;  /* 0x7f8000000200780b */ /* 0x004fda0003fc5200 */
[C---:B------:R-:W-:Y:S01]  /*4cb0*/  @P6 FMUL R21, R2.reuse, R7 ;  /* 0x0000000702156220 */ /* 0x040fe20000400000 */
[----:B------:R-:W-:Y:S01]  /*4cc0*/  @P6 FMUL R20, R2, R8 ;  /* 0x0000000802146220 */ /* 0x000fe20000400000 */
[----:B------:R-:W-:Y:S01]  /*4cd0*/  @P6 IMAD.MOV.U32 R30, RZ, RZ, R25 ;  /* 0x000000ffff1e6224 */ /* 0x000fe200078e0019 */
[----:B------:R-:W-:-:S07]  /*4ce0*/  @P6 MOV R29, R27 ;  /* 0x0000001b001d6202 */ /* 0x000fce0000000f00 */
.L_x_254:
[----:B------:R-:W-:Y:S05]  /*4cf0*/  BSYNC.RECONVERGENT B0 ;  /* 0x0000000000007941 */ /* 0x000fea0003800200 */
.L_x_253:
[----:B------:R-:W-:-:S03]  /*4d00*/  UMOV UR4, 0xffffffff ;  /* 0xffffffff00047882 */ /* 0x000fc60000000000 */
[----:B------:R-:W-:Y:S05]  /*4d10*/  BRA.DIV UR4, `(.L_x_255) ;  /* 0x0000000604f47947 */ /* 0x000fea000b800000 */
[----:B------:R-:W0:Y:S04]  /*4d20*/  SHFL.UP PT, R31, R21, 0x1, RZ ;  /* 0x04200000151f7989 */ /* 0x000e2800000e00ff */
[----:B------:R-:W1:Y:S04]  /*4d30*/  SHFL.UP PT, R33, R30, 0x1, RZ ;  /* 0x042000001e217989 */ /* 0x000e6800000e00ff */
[----:B------:R-:W-:Y:S01]  /*4d40*/  SHFL.UP PT, R32, R29, 0x1, RZ ;  /* 0x042000001d207989 */ /* 0x000fe200000e00ff */
[-C--:B0-----:R-:W-:Y:S01]  /*4d50*/  FFMA R2, R31, R30.reuse, R21 ;  /* 0x0000001e1f027223 */ /* 0x081fe20000000015 */
[----:B-1----:R-:W-:-:S04]  /*4d60*/  @P0 FMUL R30, R33, R30 ;  /* 0x0000001e211e0220 */ /* 0x002fc80000400000 */
[----:B------:R-:W-:Y:S01]  /*4d70*/  FSEL R35, R21, R2, !P0 ;  /* 0x0000000215237208 */ /* 0x000fe20004000000 */
[----:B------:R-:W-:Y:S04]  /*4d80*/  SHFL.UP PT, R33, R30, 0x2, RZ ;  /* 0x044000001e217989 */ /* 0x000fe800000e00ff */
[----:B------:R-:W0:Y:S02]  /*4d90*/  SHFL.UP PT, R31, R35, 0x2, RZ ;  /* 0x04400000231f7989 */ /* 0x000e2400000e00ff */
[C---:B0-----:R-:W-:Y:S01]  /*4da0*/  FFMA R2, R30.reuse, R31, R35 ;  /* 0x0000001f1e027223 */ /* 0x041fe20000000023 */
[----:B------:R-:W-:-:S04]  /*4db0*/  @P5 FMUL R30, R30, R33 ;  /* 0x000000211e1e5220 */ /* 0x000fc80000400000 */
        /* <DEDUP_REMOVED lines=14> */
[----:B------:R-:W-:Y:S01]  /*4ea0*/  @P2 FMUL R30, R30, R37 ;  /* 0x000000251e1e2220 */ /* 0x000fe20000400000 */
[----:B------:R-:W0:Y:S03]  /*4eb0*/  SHFL.UP PT, R31, R20, 0x1, RZ ;  /* 0x04200000141f7989 */ /* 0x000e2600000e00ff */
[----:B------:R-:W-:Y:S01]  /*4ec0*/  FSEL R21, R35, R2, !P2 ;  /* 0x0000000223157208 */ /* 0x000fe20005000000 */
[-C--:B0-----:R-:W-:Y:S01]  /*4ed0*/  FFMA R31, R31, R29.reuse, R20 ;  /* 0x0000001d1f1f7223 */ /* 0x081fe20000000014 */
        /* <DEDUP_REMOVED lines=17> */
[----:B------:R0:W1:Y:S04]  /*4ff0*/  SHFL.UP PT, R20, R29, 0x10, RZ ;  /* 0x060000001d147989 */ /* 0x00006800000e00ff */
[----:B------:R0:W2:Y:S02]  /*5000*/  SHFL.UP PT, R31, R34, 0x10, RZ ;  /* 0x06000000221f7989 */ /* 0x0000a400000e00ff */
.L_x_283:
[C---:B--2---:R-:W-:Y:S01]  /*5010*/  FFMA R31, R29.reuse, R31, R34 ;  /* 0x0000001f1d1f7223 */ /* 0x044fe20000000022 */
[----:B01----:R-:W-:Y:S01]  /*5020*/  @P2 FMUL R29, R29, R20 ;  /* 0x000000141d1d2220 */ /* 0x003fe20000400000 */
[----:B------:R-:W-:Y:S01]  /*5030*/  FFMA R20, R30, R26, R21 ;  /* 0x0000001a1e147223 */ /* 0x000fe20000000015 */
[----:B------:R-:W-:Y:S01]  /*5040*/  HFMA2 R21, -RZ, RZ, 0, 0 ;  /* 0x00000000ff157431 */ /* 0x000fe200000001ff */
[----:B------:R-:W-:Y:S01]  /*5050*/  @!P1 MOV R2, R19 ;  /* 0x0000001300029202 */ /* 0x000fe20000000f00 */
[----:B------:R-:W-:Y:S01]  /*5060*/  IMAD.MOV.U32 R33, RZ, RZ, 0x7fc00000 ;  /* 0x7fc00000ff217424 */ /* 0x000fe200078e00ff */
[----:B------:R-:W-:Y:S02]  /*5070*/  FSEL R34, R34, R31, !P2 ;  /* 0x0000001f22227208 */ /* 0x000fe40005000000 */
[----:B------:R-:W-:Y:S02]  /*5080*/  @!P1 MOV R3, R14 ;  /* 0x0000000e00039202 */ /* 0x000fe40000000f00 */
[----:B------:R-:W-:Y:S01]  /*5090*/  ISETP.NE.AND P6, PT, R11, RZ, PT ;  /* 0x000000ff0b00720c */ /* 0x000fe20003fc5270 */
[----:B------:R-:W-:-:S03]  /*50a0*/  FFMA R29, R29, R18, R34 ;  /* 0x000000121d1d7223 */ /* 0x000fc60000000022 */
[----:B------:R-:W-:Y:S01]  /*50b0*/  P2R R30, PR, RZ, 0x40 ;  /* 0x00000040ff1e7803 */ /* 0x000fe20000000000 */
[----:B------:R-:W-:-:S05]  /*50c0*/  @!P1 FADD R21, R20, -R29 ;  /* 0x8000001d14159221 */ /* 0x000fca0000000000 */
[----:B------:R0:W-:Y:S03]  /*50d0*/  @!P1 STG.E desc[UR8][R2.64], R21 ;  /* 0x0000001502009986 */ /* 0x0001e6000c101908 */
[----:B------:R-:W-:Y:S05]  /*50e0*/  @!P6 BRA `(.L_x_256) ;  /* 0x00000000009ce947 */ /* 0x000fea0003800000 */
[----:B------:R-:W-:Y:S01]  /*50f0*/  FMUL R18, R21, R10 ;  /* 0x0000000a15127220 */ /* 0x000fe20000400000 */
[----:B------:R-:W-:Y:S01]  /*5100*/  UMOV UR4, 0xffffffff ;  /* 0xffffffff00047882 */ /* 0x000fe20000000000 */
[----:B------:R-:W-:-:S04]  /*5110*/  ISETP.GE.AND P6, PT, R9, R4, PT ;  /* 0x000000040900720c */ /* 0x000fc80003fc6270 */
[----:B------:R-:W-:Y:S02]  /*5120*/  FSEL R18, R18, RZ, !P6 ;  /* 0x000000ff12127208 */ /* 0x000fe40007000000 */
[----:B------:R-:W-:Y:S01]  /*5130*/  FSEL R35, R28, 1, !P6 ;  /* 0x3f8000001c237808 */ /* 0x000fe20007000000 */
[----:B------:R-:W-:Y:S06]  /*5140*/  BRA.DIV UR4, `(.L_x_257) ;  /* 0x0000000e04047947 */ /* 0x000fec000b800000 */
[----:B------:R-:W1:Y:S04]  /*5150*/  SHFL.UP PT, R31, R18, 0x1, RZ ;  /* 0x04200000121f7989 */ /* 0x000e6800000e00ff */
[----:B------:R-:W2:Y:S01]  /*5160*/  SHFL.UP PT, R26, R35, 0x1, RZ ;  /* 0x04200000231a7989 */ /* 0x000ea200000e00ff */
[----:B-1----:R-:W-:Y:S01]  /*5170*/  @P0 FFMA R18, R35, R31, R18 ;  /* 0x0000001f23120223 */ /* 0x002fe20000000012 */
[----:B--2---:R-:W-:-:S04]  /*5180*/  FSEL R26, R26, 1, P0 ;  /* 0x3f8000001a1a7808 */ /* 0x004fc80000000000 */
[----:B------:R-:W1:Y:S01]  /*5190*/  SHFL.UP PT, R31, R18, 0x2, RZ ;  /* 0x04400000121f7989 */ /* 0x000e6200000e00ff */
[----:B------:R-:W-:-:S05]  /*51a0*/  FMUL R33, R35, R26 ;  /* 0x0000001a23217220 */ /* 0x000fca0000400000 */
[----:B------:R-:W2:Y:S01]  /*51b0*/  SHFL.UP PT, R26, R33, 0x2, RZ ;  /* 0x04400000211a7989 */ /* 0x000ea200000e00ff */
[----:B-1----:R-:W-:-:S05]  /*51c0*/  FFMA R31, R33, R31, R18 ;  /* 0x0000001f211f7223 */ /* 0x002fca0000000012 */
[----:B------:R-:W-:Y:S01]  /*51d0*/  FSEL R32, R18, R31, !P5 ;  /* 0x0000001f12207208 */ /* 0x000fe20006800000 */
[----:B--2---:R-:W-:-:S04]  /*51e0*/  @P5 FMUL R33, R33, R26 ;  /* 0x0000001a21215220 */ /* 0x004fc80000400000 */
[----:B------:R-:W1:Y:S04]  /*51f0*/  SHFL.UP PT, R31, R32, 0x4, RZ ;  /* 0x04800000201f7989 */ /* 0x000e6800000e00ff */
[----:B------:R-:W2:Y:S01]  /*5200*/  SHFL.UP PT, R26, R33, 0x4, RZ ;  /* 0x04800000211a7989 */ /* 0x000ea200000e00ff */
[C---:B-1----:R-:W-:Y:S01]  /*5210*/  FFMA R31, R33.reuse, R31, R32 ;  /* 0x0000001f211f7223 */ /* 0x042fe20000000020 */
[----:B--2---:R-:W-:-:S04]  /*5220*/  @P4 FMUL R33, R33, R26 ;  /* 0x0000001a21214220 */ /* 0x004fc80000400000 */
[----:B------:R-:W-:Y:S01]  /*5230*/  FSEL R34, R32, R31, !P4 ;  /* 0x0000001f20227208 */ /* 0x000fe20006000000 */
[----:B------:R-:W-:Y:S04]  /*5240*/  SHFL.UP PT, R18, R33, 0x8, RZ ;  /* 0x0500000021127989 */ /* 0x000fe800000e00ff */
[----:B------:R-:W1:Y:S02]  /*5250*/  SHFL.UP PT, R31, R34, 0x8, RZ ;  /* 0x05000000221f7989 */ /* 0x000e6400000e00ff */
[C---:B-1----:R-:W-:Y:S01]  /*5260*/  FFMA R31, R33.reuse, R31, R34 ;  /* 0x0000001f211f7223 */ /* 0x042fe20000000022 */
[----:B------:R-:W-:-:S04]  /*5270*/  @P3 FMUL R33, R33, R18 ;  /* 0x0000001221213220 */ /* 0x000fc80000400000 */
[----:B------:R-:W-:Y:S01]  /*5280*/  FSEL R26, R34, R31, !P3 ;  /* 0x0000001f221a7208 */ /* 0x000fe20005800000 */
[----:B------:R1:W2:Y:S04]  /*5290*/  SHFL.UP PT, R18, R33, 0x10, RZ ;  /* 0x0600000021127989 */ /* 0x0002a800000e00ff */
[----:B------:R1:W3:Y:S02]  /*52a0*/  SHFL.UP PT, R31, R26, 0x10, RZ ;  /* 0x060000001a1f7989 */ /* 0x0002e400000e00ff */
.L_x_295:
[C---:B---3--:R-:W-:Y:S01]  /*52b0*/  FFMA R31, R33.reuse, R31, R26 ;  /* 0x0000001f211f7223 */ /* 0x048fe2000000001a */
[----:B-12---:R-:W-:Y:S01]  /*52c0*/  @P2 FMUL R33, R33, R18 ;  /* 0x0000001221212220 */ /* 0x006fe20000400000 */
[----:B0-----:R-:W-:Y:S02]  /*52d0*/  @!P1 MOV R2, R16 ;  /* 0x0000001000029202 */ /* 0x001fe40000000f00 */
[----:B------:R-:W-:Y:S02]  /*52e0*/  @!P1 MOV R3, R15 ;  /* 0x0000000f00039202 */ /* 0x000fe40000000f00 */
[----:B------:R-:W-:-:S05]  /*52f0*/  FSEL R26, R26, R31, !P2 ;  /* 0x0000001f1a1a7208 */ /* 0x000fca0005000000 */
[----:B------:R-:W-:-:S04]  /*5300*/  FFMA R33, R5, R33, R26 ;  /* 0x0000002105217223 */ /* 0x000fc8000000001a */
[----:B------:R-:W-:Y:S01]  /*5310*/  @!P1 FADD R21, -R33, R21 ;  /* 0x0000001521159221 */ /* 0x000fe20000000100 */
[----:B------:R0:W-:Y:S02]  /*5320*/  @!P1 STG.E desc[UR8][R2.64], R33 ;  /* 0x0000002102009986 */ /* 0x0001e4000c101908 */
[----:B0-----:R-:W-:Y:S02]  /*5330*/  @!P1 MOV R2, R17 ;  /* 0x0000001100029202 */ /* 0x001fe40000000f00 */
[----:B------:R-:W-:-:S05]  /*5340*/  @!P1 MOV R3, R6 ;  /* 0x0000000600039202 */ /* 0x000fca0000000f00 */
[----:B------:R1:W-:Y:S02]  /*5350*/  @!P1 STG.E desc[UR8][R2.64], R21 ;  /* 0x0000001502009986 */ /* 0x0003e4000c101908 */
.L_x_256:
[----:B01----:R-:W-:Y:S01]  /*5360*/  VIMNMX R2, PT, PT, R24, 0x20, PT ;  /* 0x0000002018027848 */ /* 0x003fe20003fe0100 */
[----:B------:R-:W-:-:S04]  /*5370*/  UMOV UR4, 0xffffffff ;  /* 0xffffffff00047882 */ /* 0x000fc80000000000 */
[----:B------:R-:W-:Y:S01]  /*5380*/  VIADD R22, R2, 0xffffffff ;  /* 0xffffffff02167836 */ /* 0x000fe20000000000 */
[----:B------:R-:W-:Y:S06]  /*5390*/  BRA.DIV UR4, `(.L_x_258) ;  /* 0x0000000e04887947 */ /* 0x000fec000b800000 */
[----:B------:R0:W1:Y:S04]  /*53a0*/  SHFL.IDX PT, R26, R20, R22, 0x1f ;  /* 0x00001f16141a7589 */ /* 0x00006800000e0000 */
[----:B------:R0:W2:Y:S02]  /*53b0*/  SHFL.IDX PT, R18, R29, R22, 0x1f ;  /* 0x00001f161d127589 */ /* 0x0000a400000e0000 */
.L_x_299:
[----:B------:R-:W-:-:S13]  /*53c0*/  ISETP.NE.AND P0, PT, R30, RZ, PT ;  /* 0x000000ff1e00720c */ /* 0x000fda0003f05270 */
[----:B------:R-:W-:Y:S05]  /*53d0*/  @!P0 BRA `(.L_x_259) ;  /* 0x00000000000c8947 */ /* 0x000fea0003800000 */
[----:B------:R-:W-:-:S03]  /*53e0*/  UMOV UR4, 0xffffffff ;  /* 0xffffffff00047882 */ /* 0x000fc60000000000 */
[----:B------:R-:W-:Y:S05]  /*53f0*/  BRA.DIV UR4, `(.L_x_260) ;  /* 0x0000000e04b07947 */ /* 0x000fea000b800000 */
[----:B------:R3:W4:Y:S02]  /*5400*/  SHFL.IDX PT, R5, R33, R22, 0x1f ;  /* 0x00001f1621057589 */ /* 0x00072400000e0000 */
.L_x_259:
[----:B------:R-:W-:Y:S02]  /*5410*/  IADD3 R0, PT, PT, R0, 0x20, RZ ;  /* 0x0000002000007810 */ /* 0x000fe40007ffe0ff */
[----:B------:R-:W-:Y:S02]  /*5420*/  IADD3 R16, P2, PT, R16, 0x80, RZ ;  /* 0x0000008010107810 */ /* 0x000fe40007f5e0ff */
[----:B------:R-:W-:Y:S02]  /*5430*/  ISETP.GE.AND P0, PT, R0, R4, PT ;  /* 0x000000040000720c */ /* 0x000fe40003f06270 */
[----:B------:R-:W-:Y:S01]  /*5440*/  IADD3 R17, P1, PT, R17, 0x80, RZ ;  /* 0x0000008011117810 */ /* 0x000fe20007f3e0ff */
[----:B------:R-:W-:Y:S01]  /*5450*/  IMAD.X R15, RZ, RZ, R15, P2 ;  /* 0x000000ffff0f7224 */ /* 0x000fe200010e060f */
[----:B------:R-:W-:Y:S02]  /*5460*/  IADD3 R19, P3, PT, R19, 0x80, RZ ;  /* 0x0000008013137810 */ /* 0x000fe40007f7e0ff */
[----:B------:R-:W-:-:S02]  /*5470*/  IADD3 R12, P4, PT, R12, 0x80, RZ ;  /* 0x000000800c0c7810 */ /* 0x000fc40007f9e0ff */
[----:B------:R-:W-:Y:S02]  /*5480*/  IADD3 R24, PT, PT, R24, -0x20, RZ ;  /* 0xffffffe018187810 */ /* 0x000fe40007ffe0ff */
[----:B------:R-:W-:Y:S02]  /*5490*/  IADD3 R9, PT, PT, R9, 0x20, RZ ;  /* 0x0000002009097810 */ /* 0x000fe40007ffe0ff */
[----:B------:R-:W-:Y:S02]  /*54a0*/  IADD3.X R6, PT, PT, RZ, R6, RZ, P1, !PT ;  /* 0x00000006ff067210 */ /* 0x000fe40000ffe4ff */
[----:B------:R-:W-:Y:S02]  /*54b0*/  IADD3.X R14, PT, PT, RZ, R14, RZ, P3, !PT ;  /* 0x0000000eff0e7210 */ /* 0x000fe40001ffe4ff */
[----:B------:R-:W-:Y:S01]  /*54c0*/  IADD3.X R13, PT, PT, RZ, R13, RZ, P4, !PT ;  /* 0x0000000dff0d7210 */ /* 0x000fe200027fe4ff */
[----:B------:R-:W-:Y:S06]  /*54d0*/  @!P0 BRA `(.L_x_261) ;  /* 0xfffffff400b08947 */ /* 0x000fec000383ffff */
[----:B------:R-:W-:Y:S05]  /*54e0*/  EXIT ;  /* 0x000000000000794d */ /* 0x000fea0003800000 */
.L_x_255:
[----:B------:R-:W-:Y:S01]  /*54f0*/  HFMA2 R22, -RZ, RZ, 0, 5.9604644775390625e-08 ;  /* 0x00000001ff167431 */ /* 0x000fe200000001ff */
[----:B------:R-:W-:Y:S01]  /*5500*/  BSSY B0, `(.L_x_262) ;  /* 0x0000007000007945 */ /* 0x000fe20003800000 */
[----:B------:R-:W-:Y:S01]  /*5510*/  MOV R23, R30 ;  /* 0x0000001e00177202 */ /* 0x000fe20000000f00 */
[----:B------:R-:W-:Y:S01]  /*5520*/  IMAD.MOV.U32 R3, RZ, RZ, RZ ;  /* 0x000000ffff037224 */ /* 0x000fe200078e00ff */
[----:B------:R-:W-:-:S07]  /*5530*/  MOV R2, 0xffffffff ;  /* 0xffffffff00027802 */ /* 0x000fce0000000f00 */
[----:B------:R-:W-:Y:S05]  /*5540*/  WARPSYNC.COLLECTIVE R2, `(.L_x_263) ;  /* 0x0000000002087348 */ /* 0x000fea0003c00000 */
[----:B------:R0:W1:Y:S02]  /*5550*/  SHFL.UP P6, R31, R23, R22, R3 ;  /* 0x04000016171f7389 */ /* 0x00006400000c0003 */
[----:B01----:R-:W-:Y:S05]  /*5560*/  ENDCOLLECTIVE ;  /* 0x000000000000791b */ /* 0x003fea0003800000 */
.L_x_263:
[----:B------:R-:W-:Y:S05]  /*5570*/  BSYNC B0 ;  /* 0x0000000000007941 */ /* 0x000fea0003800000 */
.L_x_262:
[----:B------:R-:W-:Y:S01]  /*5580*/  HFMA2 R22, -RZ, RZ, 0, 5.9604644775390625e-08 ;  /* 0x00000001ff167431 */ /* 0x000fe200000001ff */
[----:B------:R-:W-:Y:S01]  /*5590*/  MOV R23, R21 ;  /* 0x0000001500177202 */ /* 0x000fe20000000f00 */
[----:B------:R-:W-:Y:S01]  /*55a0*/  IMAD.MOV.U32 R3, RZ, RZ, RZ ;  /* 0x000000ffff037224 */ /* 0x000fe200078e00ff */
[----:B------:R-:W-:Y:S02]  /*55b0*/  MOV R2, 0xffffffff ;  /* 0xffffffff00027802 */ /* 0x000fe40000000f00 */
[----:B------:R-:W-:-:S07]  /*55c0*/  MOV R33, R31 ;  /* 0x0000001f00217202 */ /* 0x000fce0000000f00 */
[----:B------:R-:W-:Y:S05]  /*55d0*/  WARPSYNC.COLLECTIVE R2, `(.L_x_264) ;  /* 0x0000000002087348 */ /* 0x000fea0003c00000 */
[----:B------:R0:W1:Y:S02]  /*55e0*/  SHFL.UP P6, R31, R23, R22, R3 ;  /* 0x04000016171f7389 */ /* 0x00006400000c0003 */
[----:B01----:R-:W-:Y:S05]  /*55f0*/  ENDCOLLECTIVE ;  /* 0x000000000000791b */ /* 0x003fea0003800000 */
.L_x_264:
[----:B------:R-:W-:Y:S02]  /*5600*/  HFMA2 R22, -RZ, RZ, 0, 1.1920928955078125e-07 ;  /* 0x00000002ff167431 */ /* 0x000fe400000001ff */
[-C--:B------:R-:W-:Y:S01]  /*5610*/  FFMA R32, R31, R30.reuse, R21 ;  /* 0x0000001e1f207223 */ /* 0x080fe20000000015 */
[----:B------:R-:W-:-:S04]  /*5620*/  @P0 FMUL R30, R33, R30 ;  /* 0x0000001e211e0220 */ /* 0x000fc80000400000 */
[----:B------:R-:W-:Y:S02]  /*5630*/  FSEL R35, R21, R32, !P0 ;  /* 0x0000002015237208 */ /* 0x000fe40004000000 */
[----:B------:R-:W-:-:S07]  /*5640*/  MOV R23, R30 ;  /* 0x0000001e00177202 */ /* 0x000fce0000000f00 */
[----:B------:R-:W-:Y:S05]  /*5650*/  WARPSYNC.COLLECTIVE R2, `(.L_x_265) ;  /* 0x0000000002087348 */ /* 0x000fea0003c00000 */
[----:B------:R0:W1:Y:S02]  /*5660*/  SHFL.UP P6, R31, R23, R22, R3 ;  /* 0x04000016171f7389 */ /* 0x00006400000c0003 */
[----:B01----:R-:W-:Y:S05]  /*5670*/  ENDCOLLECTIVE ;  /* 0x000000000000791b */ /* 0x003fea0003800000 */
.L_x_265:
[----:B------:R-:W-:Y:S01]  /*5680*/  IMAD.MOV.U32 R23, RZ, RZ, R35 ;  /* 0x000000ffff177224 */ /* 0x000fe200078e0023 */
[----:B------:R-:W-:-:S07]  /*5690*/  MOV R33, R31 ;  /* 0x0000001f00217202 */ /* 0x000fce0000000f00 */
[----:B------:R-:W-:Y:S05]  /*56a0*/  WARPSYNC.COLLECTIVE R2, `(.L_x_266) ;  /* 0x0000000002087348 */ /* 0x000fea0003c00000 */
[----:B------:R0:W1:Y:S02]  /*56b0*/  SHFL.UP P6, R31, R23, R22, R3 ;  /* 0x04000016171f7389 */ /* 0x00006400000c0003 */
[----:B01----:R-:W-:Y:S05]  /*56c0*/  ENDCOLLECTIVE ;  /* 0x000000000000791b */ /* 0x003fea0003800000 */
.L_x_266:
[----:B------:R-:W-:Y:S02]  /*56d0*/  HFMA2 R22, -RZ, RZ, 0, 2.384185791015625e-07 ;  /* 0x00000004ff167431 */ /* 0x000fe400000001ff */
[C---:B------:R-:W-:Y:S01]  /*56e0*/  FFMA R32, R30.reuse, R31, R35 ;  /* 0x0000001f1e207223 */ /* 0x040fe20000000023 */
[----:B------:R-:W-:-:S04]  /*56f0*/  @P5 FMUL R30, R30, R33 ;  /* 0x000000211e1e5220 */ /* 0x000fc80000400000 */
[----:B------:R-:W-:Y:S02]  /*5700*/  FSEL R37, R35, R32, !P5 ;  /* 0x0000002023257208 */ /* 0x000fe40006800000 */
[----:B------:R-:W-:-:S07]  /*5710*/  MOV R23, R30 ;  /* 0x0000001e00177202 */ /* 0x000fce0000000f00 */
[----:B------:R-:W-:Y:S05]  /*5720*/  WARPSYNC.COLLECTIVE R2, `(.L_x_267) ;  /* 0x0000000002087348 */ /* 0x000fea0003c00000 */
[----:B------:R0:W1:Y:S02]  /*5730*/  SHFL.UP P6, R31, R23, R22, R3 ;  /* 0x04000016171f7389 */ /* 0x00006400000c0003 */
[----:B01----:R-:W-:Y:S05]  /*5740*/  ENDCOLLECTIVE ;  /* 0x000000000000791b */ /* 0x003fea0003800000 */
.L_x_267:
[----:B------:R-:W-:Y:S02]  /*5750*/  MOV R23, R37 ;  /* 0x0000002500177202 */ /* 0x000fe40000000f00 */
[----:B------:R-:W-:-:S07]  /*5760*/  MOV R21, R31 ;  /* 0x0000001f00157202 */ /* 0x000fce0000000f00 */
[----:B------:R-:W-:Y:S05]  /*5770*/  WARPSYNC.COLLECTIVE R2, `(.L_x_268) ;  /* 0x0000000002087348 */ /* 0x000fea0003c00000 */
[----:B------:R0:W1:Y:S02]  /*5780*/  SHFL.UP P6, R31, R23, R22, R3 ;  /* 0x04000016171f7389 */ /* 0x00006400000c0003 */
[----:B01----:R-:W-:Y:S05]  /*5790*/  ENDCOLLECTIVE ;  /* 0x000000000000791b */ /* 0x003fea0003800000 */
.L_x_268:
[----:B------:R-:W-:Y:S02]  /*57a0*/  HFMA2 R22, -RZ, RZ, 0, 4.76837158203125e-07 ;  /* 0x00000008ff167431 */ /* 0x000fe400000001ff */
[C---:B------:R-:W-:Y:S01]  /*57b0*/  FFMA R32, R30.reuse, R31, R37 ;  /* 0x0000001f1e207223 */ /* 0x040fe20000000025 */
[----:B------:R-:W-:-:S04]  /*57c0*/  @P4 FMUL R30, R30, R21 ;  /* 0x000000151e1e4220 */ /* 0x000fc80000400000 */
[----:B------:R-:W-:Y:S01]  /*57d0*/  IMAD.MOV.U32 R23, RZ, RZ, R30 ;  /* 0x000000ffff177224 */ /* 0x000fe200078e001e */
[----:B------:R-:W-:-:S07]  /*57e0*/  FSEL R33, R37, R32, !P4 ;  /* 0x0000002025217208 */ /* 0x000fce0006000000 */
[----:B------:R-:W-:Y:S05]  /*57f0*/  WARPSYNC.COLLECTIVE R2, `(.L_x_269) ;  /* 0x0000000002087348 */ /* 0x000fea0003c00000 */
[----:B------:R0:W1:Y:S02]  /*5800*/  SHFL.UP P6, R31, R23, R22, R3 ;  /* 0x04000016171f7389 */ /* 0x00006400000c0003 */
[----:B01----:R-:W-:Y:S05]  /*5810*/  ENDCOLLECTIVE ;  /* 0x000000000000791b */ /* 0x003fea0003800000 */
.L_x_269:
[----:B------:R-:W-:Y:S02]  /*5820*/  MOV R23, R33 ;  /* 0x0000002100177202 */ /* 0x000fe40000000f00 */
[----:B------:R-:W-:-:S07]  /*5830*/  MOV R21, R31 ;  /* 0x0000001f00157202 */ /* 0x000fce0000000f00 */
[----:B------:R-:W-:Y:S05]  /*5840*/  WARPSYNC.COLLECTIVE R2, `(.L_x_270) ;  /* 0x0000000002087348 */ /* 0x000fea0003c00000 */
[----:B------:R0:W1:Y:S02]  /*5850*/  SHFL.UP P6, R31, R23, R22, R3 ;  /* 0x04000016171f7389 */ /* 0x00006400000c0003 */
[----:B01----:R-:W-:Y:S05]  /*5860*/  ENDCOLLECTIVE ;  /* 0x000000000000791b */ /* 0x003fea0003800000 */
.L_x_270:
[----:B------:R-:W-:Y:S02]  /*5870*/  IMAD.MOV.U32 R22, RZ, RZ, 0x10 ;  /* 0x00000010ff167424 */ /* 0x000fe400078e00ff */
[C---:B------:R-:W-:Y:S01]  /*5880*/  FFMA R32, R30.reuse, R31, R33 ;  /* 0x0000001f1e207223 */ /* 0x040fe20000000021 */
[----:B------:R-:W-:-:S04]  /*5890*/  @P3 FMUL R30, R30, R21 ;  /* 0x000000151e1e3220 */ /* 0x000fc80000400000 */
[----:B------:R-:W-:Y:S02]  /*58a0*/  FSEL R35, R33, R32, !P3 ;  /* 0x0000002021237208 */ /* 0x000fe40005800000 */
[----:B------:R-:W-:-:S07]  /*58b0*/  MOV R23, R30 ;  /* 0x0000001e00177202 */ /* 0x000fce0000000f00 */
[----:B------:R-:W-:Y:S05]  /*58c0*/  WARPSYNC.COLLECTIVE R2, `(.L_x_271) ;  /* 0x0000000002087348 */ /* 0x000fea0003c00000 */
[----:B------:R0:W1:Y:S02]  /*58d0*/  SHFL.UP P6, R31, R23, R22, R3 ;  /* 0x04000016171f7389 */ /* 0x00006400000c0003 */
[----:B01----:R-:W-:Y:S05]  /*58e0*/  ENDCOLLECTIVE ;  /* 0x000000000000791b */ /* 0x003fea0003800000 */
.L_x_271:
[----:B------:R-:W-:Y:S02]  /*58f0*/  MOV R23, R35 ;  /* 0x0000002300177202 */ /* 0x000fe40000000f00 */
[----:B------:R-:W-:-:S07]  /*5900*/  MOV R37, R31 ;  /* 0x0000001f00257202 */ /* 0x000fce0000000f00 */
[----:B------:R-:W-:Y:S05]  /*5910*/  WARPSYNC.COLLECTIVE R2, `(.L_x_272) ;  /* 0x0000000002087348 */ /* 0x000fea0003c00000 */
[----:B------:R0:W1:Y:S02]  /*5920*/  SHFL.UP P6, R31, R23, R22, R3 ;  /* 0x04000016171f7389 */ /* 0x00006400000c0003 */
[----:B01----:R-:W-:Y:S05]  /*5930*/  ENDCOLLECTIVE ;  /* 0x000000000000791b */ /* 0x003fea0003800000 */
.L_x_272:
[----:B------:R-:W-:Y:S01]  /*5940*/  HFMA2 R22, -RZ, RZ, 0, 5.9604644775390625e-08 ;  /* 0x00000001ff167431 */ /* 0x000fe200000001ff */
[----:B------:R-:W-:Y:S01]  /*5950*/  MOV R23, R29 ;  /* 0x0000001d00177202 */ /* 0x000fe20000000f00 */
[C---:B------:R-:W-:Y:S01]  /*5960*/  FFMA R32, R30.reuse, R31, R35 ;  /* 0x0000001f1e207223 */ /* 0x040fe20000000023 */
[----:B------:R-:W-:-:S07]  /*5970*/  @P2 FMUL R30, R30, R37 ;  /* 0x000000251e1e2220 */ /* 0x000fce0000400000 */
[----:B------:R-:W-:Y:S05]  /*5980*/  WARPSYNC.COLLECTIVE R2, `(.L_x_273) ;  /* 0x0000000002087348 */ /* 0x000fea0003c00000 */
[----:B------:R0:W1:Y:S02]  /*5990*/  SHFL.UP P6, R31, R23, R22, R3 ;  /* 0x04000016171f7389 */ /* 0x00006400000c0003 */
[----:B01----:R-:W-:Y:S05]  /*59a0*/  ENDCOLLECTIVE ;  /* 0x000000000000791b */ /* 0x003fea0003800000 */
.L_x_273:
[----:B------:R-:W-:Y:S02]  /*59b0*/  FSEL R21, R35, R32, !P2 ;  /* 0x0000002023157208 */ /* 0x000fe40005000000 */
[----:B------:R-:W-:Y:S01]  /*59c0*/  MOV R23, R20 ;  /* 0x0000001400177202 */ /* 0x000fe20000000f00 */
[----:B------:R-:W-:-:S07]  /*59d0*/  IMAD.MOV.U32 R32, RZ, RZ, R31 ;  /* 0x000000ffff207224 */ /* 0x000fce00078e001f */
[----:B------:R-:W-:Y:S05]  /*59e0*/  WARPSYNC.COLLECTIVE R2, `(.L_x_274) ;  /* 0x0000000002087348 */ /* 0x000fea0003c00000 */
[----:B------:R0:W1:Y:S02]  /*59f0*/  SHFL.UP P6, R31, R23, R22, R3 ;  /* 0x04000016171f7389 */ /* 0x00006400000c0003 */
[----:B01----:R-:W-:Y:S05]  /*5a00*/  ENDCOLLECTIVE ;  /* 0x000000000000791b */ /* 0x003fea0003800000 */
.L_x_274:
        /* <DEDUP_REMOVED lines=8> */
.L_x_275:
[----:B------:R-:W-:Y:S01]  /*5a90*/  IMAD.MOV.U32 R23, RZ, RZ, R34 ;  /* 0x000000ffff177224 */ /* 0x000fe200078e0022 */
[----:B------:R-:W-:-:S07]  /*5aa0*/  MOV R32, R31 ;  /* 0x0000001f00207202 */ /* 0x000fce0000000f00 */
[----:B------:R-:W-:Y:S05]  /*5ab0*/  WARPSYNC.COLLECTIVE R2, `(.L_x_276) ;  /* 0x0000000002087348 */ /* 0x000fea0003c00000 */
[----:B------:R0:W1:Y:S02]  /*5ac0*/  SHFL.UP P6, R31, R23, R22, R3 ;  /* 0x04000016171f7389 */ /* 0x00006400000c0003 */
[----:B01----:R-:W-:Y:S05]  /*5ad0*/  ENDCOLLECTIVE ;  /* 0x000000000000791b */ /* 0x003fea0003800000 */
.L_x_276:
        /* <DEDUP_REMOVED lines=8> */
.L_x_277:
[----:B------:R-:W-:Y:S02]  /*5b60*/  MOV R23, R36 ;  /* 0x0000002400177202 */ /* 0x000fe40000000f00 */
[----:B------:R-:W-:-:S07]  /*5b70*/  MOV R20, R31 ;  /* 0x0000001f00147202 */ /* 0x000fce0000000f00 */
[----:B------:R-:W-:Y:S05]  /*5b80*/  WARPSYNC.COLLECTIVE R2, `(.L_x_278) ;  /* 0x0000000002087348 */ /* 0x000fea0003c00000 */
[----:B------:R0:W1:Y:S02]  /*5b90*/  SHFL.UP P6, R31, R23, R22, R3 ;  /* 0x04000016171f7389 */ /* 0x00006400000c0003 */
[----:B01----:R-:W-:Y:S05]  /*5ba0*/  ENDCOLLECTIVE ;  /* 0x000000000000791b */ /* 0x003fea0003800000 */
.L_x_278:
        /* <DEDUP_REMOVED lines=8> */
.L_x_279:
[----:B------:R-:W-:Y:S02]  /*5c30*/  MOV R23, R32 ;  /* 0x0000002000177202 */ /* 0x000fe40000000f00 */
[----:B------:R-:W-:-:S07]  /*5c40*/  MOV R20, R31 ;  /* 0x0000001f00147202 */ /* 0x000fce0000000f00 */
[----:B------:R-:W-:Y:S05]  /*5c50*/  WARPSYNC.COLLECTIVE R2, `(.L_x_280) ;  /* 0x0000000002087348 */ /* 0x000fea0003c00000 */
[----:B------:R0:W1:Y:S02]  /*5c60*/  SHFL.UP P6, R31, R23, R22, R3 ;  /* 0x04000016171f7389 */ /* 0x00006400000c0003 */
[----:B01----:R-:W-:Y:S05]  /*5c70*/  ENDCOLLECTIVE ;  /* 0x000000000000791b */ /* 0x003fea0003800000 */
.L_x_280:
        /* <DEDUP_REMOVED lines=8> */
.L_x_281:
[----:B------:R-:W-:Y:S02]  /*5d00*/  MOV R23, R34 ;  /* 0x0000002200177202 */ /* 0x000fe40000000f00 */
[----:B------:R-:W-:-:S07]  /*5d10*/  MOV R20, R31 ;  /* 0x0000001f00147202 */ /* 0x000fce0000000f00 */
[----:B------:R-:W-:Y:S05]  /*5d20*/  WARPSYNC.COLLECTIVE R2, `(.L_x_282) ;  /* 0x0000000002087348 */ /* 0x000fea0003c00000 */
[----:B------:R0:W1:Y:S02]  /*5d30*/  SHFL.UP P6, R31, R23, R22, R3 ;  /* 0x04000016171f7389 */ /* 0x00006400000c0003 */
[----:B01----:R-:W-:Y:S05]  /*5d40*/  ENDCOLLECTIVE ;  /* 0x000000000000791b */ /* 0x003fea0003800000 */
.L_x_282:
[----:B------:R-:W-:Y:S05]  /*5d50*/  BRA `(.L_x_283) ;  /* 0xfffffff000ac7947 */ /* 0x000fea000383ffff */
.L_x_257:
[----:B------:R-:W-:Y:S01]  /*5d60*/  HFMA2 R22, -RZ, RZ, 0, 5.9604644775390625e-08 ;  /* 0x00000001ff167431 */ /* 0x000fe200000001ff */
[----:B------:R-:W-:Y:S01]  /*5d70*/  BSSY B0, `(.L_x_284) ;  /* 0x0000007000007945 */ /* 0x000fe20003800000 */
[----:B------:R-:W-:Y:S01]  /*5d80*/  MOV R23, R35 ;  /* 0x0000002300177202 */ /* 0x000fe20000000f00 */
[----:B0-----:R-:W-:Y:S01]  /*5d90*/  IMAD.MOV.U32 R3, RZ, RZ, RZ ;  /* 0x000000ffff037224 */ /* 0x001fe200078e00ff */
[----:B------:R-:W-:-:S07]  /*5da0*/  MOV R2, 0xffffffff ;  /* 0xffffffff00027802 */ /* 0x000fce0000000f00 */
[----:B------:R-:W-:Y:S05]  /*5db0*/  WARPSYNC.COLLECTIVE R2, `(.L_x_285) ;  /* 0x0000000002087348 */ /* 0x000fea0003c00000 */
[----:B------:R0:W1:Y:S02]  /*5dc0*/  SHFL.UP P6, R31, R23, R22, R3 ;  /* 0x04000016171f7389 */ /* 0x00006400000c0003 */
[----:B01----:R-:W-:Y:S05]  /*5dd0*/  ENDCOLLECTIVE ;  /* 0x000000000000791b */ /* 0x003fea0003800000 */
.L_x_285:
[----:B------:R-:W-:Y:S05]  /*5de0*/  BSYNC B0 ;  /* 0x0000000000007941 */ /* 0x000fea0003800000 */
.L_x_284:
        /* <DEDUP_REMOVED lines=8> */
.L_x_286:
[----:B------:R-:W-:-:S05]  /*5e70*/  FSEL R26, R26, 1, P0 ;  /* 0x3f8000001a1a7808 */ /* 0x000fca0000000000 */
[----:B------:R-:W-:Y:S01]  /*5e80*/  FMUL R33, R35, R26 ;  /* 0x0000001a23217220 */ /* 0x000fe20000400000 */
[----:B------:R-:W-:-:S04]  /*5e90*/  HFMA2 R22, -RZ, RZ, 0, 1.1920928955078125e-07 ;  /* 0x00000002ff167431 */ /* 0x000fc800000001ff */
[----:B------:R-:W-:Y:S01]  /*5ea0*/  MOV R23, R33 ;  /* 0x0000002100177202 */ /* 0x000fe20000000f00 */
[----:B------:R-:W-:-:S07]  /*5eb0*/  @P0 FFMA R18, R35, R31, R18 ;  /* 0x0000001f23120223 */ /* 0x000fce0000000012 */
[----:B------:R-:W-:Y:S05]  /*5ec0*/  WARPSYNC.COLLECTIVE R2, `(.L_x_287) ;  /* 0x0000000002087348 */ /* 0x000fea0003c00000 */
[----:B------:R0:W1:Y:S02]  /*5ed0*/  SHFL.UP P6, R31, R23, R22, R3 ;  /* 0x04000016171f7389 */ /* 0x00006400000c0003 */
[----:B01----:R-:W-:Y:S05]  /*5ee0*/  ENDCOLLECTIVE ;  /* 0x000000000000791b */ /* 0x003fea0003800000 */
.L_x_287:
[----:B------:R-:W-:Y:S01]  /*5ef0*/  IMAD.MOV.U32 R23, RZ, RZ, R18 ;  /* 0x000000ffff177224 */ /* 0x000fe200078e0012 */
[----:B------:R-:W-:-:S07]  /*5f00*/  MOV R26, R31 ;  /* 0x0000001f001a7202 */ /* 0x000fce0000000f00 */
[----:B------:R-:W-:Y:S05]  /*5f10*/  WARPSYNC.COLLECTIVE R2, `(.L_x_288) ;  /* 0x0000000002087348 */ /* 0x000fea0003c00000 */
[----:B------:R0:W1:Y:S02]  /*5f20*/  SHFL.UP P6, R31, R23, R22, R3 ;  /* 0x04000016171f7389 */ /* 0x00006400000c0003 */
[----:B01----:R-:W-:Y:S05]  /*5f30*/  ENDCOLLECTIVE ;  /* 0x000000000000791b */ /* 0x003fea0003800000 */
.L_x_288:
        /* <DEDUP_REMOVED lines=8> */
.L_x_289:
[----:B------:R-:W-:Y:S02]  /*5fc0*/  MOV R23, R32 ;  /* 0x0000002000177202 */ /* 0x000fe40000000f00 */
[----:B------:R-:W-:-:S07]  /*5fd0*/  MOV R26, R31 ;  /* 0x0000001f001a7202 */ /* 0x000fce0000000f00 */
[----:B------:R-:W-:Y:S05]  /*5fe0*/  WARPSYNC.COLLECTIVE R2, `(.L_x_290) ;  /* 0x0000000002087348 */ /* 0x000fea0003c00000 */
[----:B------:R0:W1:Y:S02]  /*5ff0*/  SHFL.UP P6, R31, R23, R22, R3 ;  /* 0x04000016171f7389 */ /* 0x00006400000c0003 */
[----:B01----:R-:W-:Y:S05]  /*6000*/  ENDCOLLECTIVE ;  /* 0x000000000000791b */ /* 0x003fea0003800000 */
.L_x_290:
        /* <DEDUP_REMOVED lines=8> */
.L_x_291:
[----:B------:R-:W-:Y:S02]  /*6090*/  MOV R23, R34 ;  /* 0x0000002200177202 */ /* 0x000fe40000000f00 */
[----:B------:R-:W-:-:S07]  /*60a0*/  MOV R18, R31 ;  /* 0x0000001f00127202 */ /* 0x000fce0000000f00 */
[----:B------:R-:W-:Y:S05]  /*60b0*/  WARPSYNC.COLLECTIVE R2, `(.L_x_292) ;  /* 0x0000000002087348 */ /* 0x000fea0003c00000 */
[----:B------:R0:W1:Y:S02]  /*60c0*/  SHFL.UP P6, R31, R23, R22, R3 ;  /* 0x04000016171f7389 */ /* 0x00006400000c0003 */
[----:B01----:R-:W-:Y:S05]  /*60d0*/  ENDCOLLECTIVE ;  /* 0x000000000000791b */ /* 0x003fea0003800000 */
.L_x_292:
        /* <DEDUP_REMOVED lines=8> */
.L_x_293:
[----:B------:R-:W-:Y:S02]  /*6160*/  MOV R23, R26 ;  /* 0x0000001a00177202 */ /* 0x000fe40000000f00 */
[----:B------:R-:W-:-:S07]  /*6170*/  MOV R18, R31 ;  /* 0x0000001f00127202 */ /* 0x000fce0000000f00 */
[----:B------:R-:W-:Y:S05]  /*6180*/  WARPSYNC.COLLECTIVE R2, `(.L_x_294) ;  /* 0x0000000002087348 */ /* 0x000fea0003c00000 */
[----:B------:R0:W1:Y:S02]  /*6190*/  SHFL.UP P6, R31, R23, R22, R3 ;  /* 0x04000016171f7389 */ /* 0x00006400000c0003 */
[----:B01----:R-:W-:Y:S05]  /*61a0*/  ENDCOLLECTIVE ;  /* 0x000000000000791b */ /* 0x003fea0003800000 */
.L_x_294:
[----:B------:R-:W-:Y:S05]  /*61b0*/  BRA `(.L_x_295) ;  /* 0xfffffff0003c7947 */ /* 0x000fea000383ffff */
.L_x_258:
[----:B------:R-:W-:Y:S01]  /*61c0*/  HFMA2 R3, -RZ, RZ, 0, 1.847743988037109375e-06 ;  /* 0x0000001fff037431 */ /* 0x000fe200000001ff */
[----:B------:R-:W-:Y:S01]  /*61d0*/  BSSY B0, `(.L_x_296) ;  /* 0x0000005000007945 */ /* 0x000fe20003800000 */
[----:B------:R-:W-:-:S07]  /*61e0*/  MOV R2, 0xffffffff ;  /* 0xffffffff00027802 */ /* 0x000fce0000000f00 */
[----:B------:R-:W-:Y:S05]  /*61f0*/  WARPSYNC.COLLECTIVE R2, `(.L_x_297) ;  /* 0x0000000002087348 */ /* 0x000fea0003c00000 */
[----:B------:R0:W1:Y:S02]  /*6200*/  SHFL.IDX P0, R2, R20, R22, R3 ;  /* 0x0000001614027389 */ /* 0x0000640000000003 */
[----:B01----:R-:W-:Y:S05]  /*6210*/  ENDCOLLECTIVE ;  /* 0x000000000000791b */ /* 0x003fea0003800000 */
.L_x_297:
[----:B------:R-:W-:Y:S05]  /*6220*/  BSYNC B0 ;  /* 0x0000000000007941 */ /* 0x000fea0003800000 */
.L_x_296:
[----:B------:R-:W-:Y:S02]  /*6230*/  IMAD.MOV.U32 R26, RZ, RZ, R2 ;  /* 0x000000ffff1a7224 */ /* 0x000fe400078e0002 */
[----:B------:R-:W-:Y:S01]  /*6240*/  HFMA2 R3, -RZ, RZ, 0, 1.847743988037109375e-06 ;  /* 0x0000001fff037431 */ /* 0x000fe200000001ff */
[----:B------:R-:W-:Y:S02]  /*6250*/  MOV R2, 0xffffffff ;  /* 0xffffffff00027802 */ /* 0x000fe40000000f00 */
[----:B------:R-:W-:-:S07]  /*6260*/  MOV R20, R29 ;  /* 0x0000001d00147202 */ /* 0x000fce0000000f00 */
[----:B------:R-:W-:Y:S05]  /*6270*/  WARPSYNC.COLLECTIVE R2, `(.L_x_298) ;  /* 0x0000000002087348 */ /* 0x000fea0003c00000 */
[----:B------:R0:W1:Y:S02]  /*6280*/  SHFL.IDX P0, R2, R20, R22, R3 ;  /* 0x0000001614027389 */ /* 0x0000640000000003 */
[----:B01----:R-:W-:Y:S05]  /*6290*/  ENDCOLLECTIVE ;  /* 0x000000000000791b */ /* 0x003fea0003800000 */
.L_x_298:
[----:B------:R-:W-:Y:S01]  /*62a0*/  MOV R18, R2 ;  /* 0x0000000200127202 */ /* 0x000fe20000000f00 */
[----:B------:R-:W-:Y:S06]  /*62b0*/  BRA `(.L_x_299) ;  /* 0xfffffff000407947 */ /* 0x000fec000383ffff */
.L_x_260:
[----:B------:R-:W-:Y:S01]  /*62c0*/  HFMA2 R3, -RZ, RZ, 0, 1.847743988037109375e-06 ;  /* 0x0000001fff037431 */ /* 0x000fe200000001ff */
[----:B------:R-:W-:Y:S01]  /*62d0*/  BSSY B0, `(.L_x_300) ;  /* 0x0000006000007945 */ /* 0x000fe20003800000 */
[----:B0-----:R-:W-:Y:S01]  /*62e0*/  IMAD.MOV.U32 R20, RZ, RZ, R33 ;  /* 0x000000ffff147224 */ /* 0x001fe200078e0021 */
[----:B------:R-:W-:-:S07]  /*62f0*/  MOV R2, 0xffffffff ;  /* 0xffffffff00027802 */ /* 0x000fce0000000f00 */
[----:B-12---:R-:W-:Y:S05]  /*6300*/  WARPSYNC.COLLECTIVE R2, `(.L_x_301) ;  /* 0x0000000002087348 */ /* 0x006fea0003c00000 */
[----:B------:R0:W3:Y:S02]  /*6310*/  SHFL.IDX P0, R2, R20, R22, R3 ;  /* 0x0000001614027389 */ /* 0x0000e40000000003 */
[----:B0123--:R-:W-:Y:S05]  /*6320*/  ENDCOLLECTIVE ;  /* 0x000000000000791b */ /* 0x00ffea0003800000 */
.L_x_301:
[----:B------:R-:W-:Y:S05]  /*6330*/  BSYNC B0 ;  /* 0x0000000000007941 */ /* 0x000fea0003800000 */
.L_x_300:
[----:B------:R-:W-:Y:S01]  /*6340*/  MOV R5, R2 ;  /* 0x0000000200057202 */ /* 0x000fe20000000f00 */
[----:B------:R-:W-:Y:S06]  /*6350*/  BRA `(.L_x_259) ;  /* 0xfffffff0002c7947 */ /* 0x000fec000383ffff */
        .weak           $__internal_1_$__cuda_sm3x_div_rn_noftz_f32_slowpath
        .type           $__internal_1_$__cuda_sm3x_div_rn_noftz_f32_slowpath,@function
        .size           $__internal_1_$__cuda_sm3x_div_rn_noftz_f32_slowpath,(.L_x_315 - $__internal_1_$__cuda_sm3x_div_rn_noftz_f32_slowpath)
$__internal_1_$__cuda_sm3x_div_rn_noftz_f32_slowpath:
[----:B------:R-:W-:Y:S01]  /*6360*/  SHF.R.U32.HI R21, RZ, 0x17, R15 ;  /* 0x00000017ff157819 */ /* 0x000fe2000001160f */
[----:B------:R-:W-:Y:S01]  /*6370*/  BSSY.RECONVERGENT B2, `(.L_x_302) ;  /* 0x0000062000027945 */ /* 0x000fe20003800200 */
[----:B------:R-:W-:Y:S02]  /*6380*/  SHF.R.U32.HI R20, RZ, 0x17, R12 ;  /* 0x00000017ff147819 */ /* 0x000fe4000001160c */
[----:B------:R-:W-:Y:S02]  /*6390*/  LOP3.LUT R21, R21, 0xff, RZ, 0xc0, !PT ;  /* 0x000000ff15157812 */ /* 0x000fe400078ec0ff */
[----:B------:R-:W-:Y:S02]  /*63a0*/  LOP3.LUT R24, R20, 0xff, RZ, 0xc0, !PT ;  /* 0x000000ff14187812 */ /* 0x000fe400078ec0ff */
[----:B------:R-:W-:-:S03]  /*63b0*/  IADD3 R23, PT, PT, R21, -0x1, RZ ;  /* 0xffffffff15177810 */ /* 0x000fc60007ffe0ff */
[----:B------:R-:W-:Y:S01]  /*63c0*/  VIADD R22, R24, 0xffffffff ;  /* 0xffffffff18167836 */ /* 0x000fe20000000000 */
        /* <DEDUP_REMOVED lines=27> */
.L_x_303:
[----:B------:R-:W-:Y:S01]  /*6580*/  LEA R22, R21, 0xc0800000, 0x17 ;  /* 0xc080000015167811 */ /* 0x000fe200078eb8ff */
[----:B------:R-:W-:Y:S04]  /*6590*/  BSSY.RECONVERGENT B3, `(.L_x_308) ;  /* 0x0000036000037945 */ /* 0x000fe80003800200 */
[----:B------:R-:W-:Y:S01]  /*65a0*/  IMAD.IADD R23, R15, 0x1, -R22 ;  /* 0x000000010f177824 */ /* 0x000fe200078e0a16 */
[----:B------:R-:W-:-:S03]  /*65b0*/  IADD3 R22, PT, PT, R24, -0x7f, RZ ;  /* 0xffffff8118167810 */ /* 0x000fc60007ffe0ff */
[----:B------:R0:W1:Y:S01]  /*65c0*/  MUFU.RCP R15, R23 ;  /* 0x00000017000f7308 */ /* 0x0000620000001000 */
[----:B------:R-:W-:Y:S01]  /*65d0*/  FADD.FTZ R25, -R23, -RZ ;  /* 0x800000ff17197221 */ /* 0x000fe20000010100 */
[C---:B------:R-:W-:Y:S01]  /*65e0*/  IMAD R12, R22.reuse, -0x800000, R12 ;  /* 0xff800000160c7824 */ /* 0x040fe200078e020c */
[----:B0-----:R-:W-:-:S04]  /*65f0*/  IADD3 R23, PT, PT, R22, 0x7f, -R21 ;  /* 0x0000007f16177810 */ /* 0x001fc80007ffe815 */
[----:B------:R-:W-:Y:S01]  /*6600*/  IADD3 R23, PT, PT, R23, R20, RZ ;  /* 0x0000001417177210 */ /* 0x000fe20007ffe0ff */
[----:B-1----:R-:W-:-:S04]  /*6610*/  FFMA R24, R15, R25, 1 ;  /* 0x3f8000000f187423 */ /* 0x002fc80000000019 */
[----:B------:R-:W-:-:S04]  /*6620*/  FFMA R15, R15, R24, R15 ;  /* 0x000000180f0f7223 */ /* 0x000fc8000000000f */
[----:B------:R-:W-:-:S04]  /*6630*/  FFMA R24, R12, R15, RZ ;  /* 0x0000000f0c187223 */ /* 0x000fc800000000ff */
[----:B------:R-:W-:-:S04]  /*6640*/  FFMA R27, R25, R24, R12 ;  /* 0x00000018191b7223 */ /* 0x000fc8000000000c */
[----:B------:R-:W-:-:S04]  /*6650*/  FFMA R24, R15, R27, R24 ;  /* 0x0000001b0f187223 */ /* 0x000fc80000000018 */
[----:B------:R-:W-:-:S04]  /*6660*/  FFMA R25, R25, R24, R12 ;  /* 0x0000001819197223 */ /* 0x000fc8000000000c */
        /* <DEDUP_REMOVED lines=14> */
[-CC-:B------:R-:W-:Y:S01]  /*6750*/  FFMA.RZ R20, R15, R25.reuse, R24.reuse ;  /* 0x000000190f147223 */ /* 0x180fe2000000c018 */
[C---:B------:R-:W-:Y:S01]  /*6760*/  VIADD R22, R27.reuse, 0x20 ;  /* 0x000000201b167836 */ /* 0x040fe20000000000 */
[C---:B------:R-:W-:Y:S02]  /*6770*/  ISETP.NE.AND P2, PT, R27.reuse, RZ, PT ;  /* 0x000000ff1b00720c */ /* 0x040fe40003f45270 */
[----:B------:R-:W-:Y:S02]  /*6780*/  ISETP.NE.AND P1, PT, R27, RZ, PT ;  /* 0x000000ff1b00720c */ /* 0x000fe40003f25270 */
[----:B------:R-:W-:Y:S01]  /*6790*/  LOP3.LUT R21, R20, 0x7fffff, RZ, 0xc0, !PT ;  /* 0x007fffff14157812 */ /* 0x000fe200078ec0ff */
[CCC-:B------:R-:W-:Y:S01]  /*67a0*/  FFMA.RP R20, R15.reuse, R25.reuse, R24.reuse ;  /* 0x000000190f147223 */ /* 0x1c0fe20000008018 */
[----:B------:R-:W-:Y:S01]  /*67b0*/  FFMA.RM R15, R15, R25, R24 ;  /* 0x000000190f0f7223 */ /* 0x000fe20000004018 */
[----:B------:R-:W-:Y:S02]  /*67c0*/  IADD3 R23, PT, PT, -R27, RZ, RZ ;  /* 0x000000ff1b177210 */ /* 0x000fe40007ffe1ff */
[----:B------:R-:W-:-:S02]  /*67d0*/  LOP3.LUT R21, R21, 0x800000, RZ, 0xfc, !PT ;  /* 0x0080000015157812 */ /* 0x000fc400078efcff */
[----:B------:R-:W-:Y:S02]  /*67e0*/  FSETP.NEU.FTZ.AND P0, PT, R20, R15, PT ;  /* 0x0000000f1400720b */ /* 0x000fe40003f1d000 */
[----:B------:R-:W-:Y:S02]  /*67f0*/  SHF.L.U32 R22, R21, R22, RZ ;  /* 0x0000001615167219 */ /* 0x000fe400000006ff */
[----:B------:R-:W-:Y:S02]  /*6800*/  SEL R20, R23, RZ, P2 ;  /* 0x000000ff17147207 */ /* 0x000fe40001000000 */
[----:B------:R-:W-:Y:S02]  /*6810*/  ISETP.NE.AND P1, PT, R22, RZ, P1 ;  /* 0x000000ff1600720c */ /* 0x000fe40000f25270 */
[----:B------:R-:W-:Y:S02]  /*6820*/  SHF.R.U32.HI R20, RZ, R20, R21 ;  /* 0x00000014ff147219 */ /* 0x000fe40000011615 */
[----:B------:R-:W-:-:S02]  /*6830*/  PLOP3.LUT P0, PT, P0, P1, PT, 0xf8, 0x8f ;  /* 0x00000000008f781c */ /* 0x000fc40000703f70 */
[----:B------:R-:W-:Y:S02]  /*6840*/  SHF.R.U32.HI R22, RZ, 0x1, R20 ;  /* 0x00000001ff167819 */ /* 0x000fe40000011614 */
[----:B------:R-:W-:-:S04]  /*6850*/  SEL R15, RZ, 0x1, !P0 ;  /* 0x00000001ff0f7807 */ /* 0x000fc80004000000 */
[----:B------:R-:W-:-:S04]  /*6860*/  LOP3.LUT R15, R15, 0x1, R22, 0xf8, !PT ;  /* 0x000000010f0f7812 */ /* 0x000fc800078ef816 */
[----:B------:R-:W-:-:S04]  /*6870*/  LOP3.LUT R15, R15, R20, RZ, 0xc0, !PT ;  /* 0x000000140f0f7212 */ /* 0x000fc800078ec0ff */
[----:B------:R-:W-:-:S04]  /*6880*/  IADD3 R15, PT, PT, R22, R15, RZ ;  /* 0x0000000f160f7210 */ /* 0x000fc80007ffe0ff */
[----:B------:R-:W-:Y:S01]  /*6890*/  LOP3.LUT R12, R15, R12, RZ, 0xfc, !PT ;  /* 0x0000000c0f0c7212 */ /* 0x000fe200078efcff */
[----:B------:R-:W-:Y:S06]  /*68a0*/  BRA `(.L_x_311) ;  /* 0x0000000000107947 */ /* 0x000fec0003800000 */
.L_x_310:
[----:B------:R-:W-:-:S04]  /*68b0*/  LOP3.LUT R12, R12, 0x80000000, RZ, 0xc0, !PT ;  /* 0x800000000c0c7812 */ /* 0x000fc800078ec0ff */
[----:B------:R-:W-:Y:S01]  /*68c0*/  LOP3.LUT R12, R12, 0x7f800000, RZ, 0xfc, !PT ;  /* 0x7f8000000c0c7812 */ /* 0x000fe200078efcff */
[----:B------:R-:W-:Y:S06]  /*68d0*/  BRA `(.L_x_311) ;  /* 0x0000000000047947 */ /* 0x000fec0003800000 */
.L_x_309:
[----:B------:R-:W-:-:S07]  /*68e0*/  LEA R12, R23, R12, 0x17 ;  /* 0x0000000c170c7211 */ /* 0x000fce00078eb8ff */
.L_x_311:
[----:B------:R-:W-:Y:S05]  /*68f0*/  BSYNC.RECONVERGENT B3 ;  /* 0x0000000000037941 */ /* 0x000fea0003800200 */
.L_x_308:
[----:B------:R-:W-:Y:S05]  /*6900*/  BRA `(.L_x_312) ;  /* 0x0000000000207947 */ /* 0x000fea0003800000 */
.L_x_307:
[----:B------:R-:W-:-:S04]  /*6910*/  LOP3.LUT R12, R15, 0x80000000, R12, 0x48, !PT ;  /* 0x800000000f0c7812 */ /* 0x000fc800078e480c */
[----:B------:R-:W-:Y:S01]  /*6920*/  LOP3.LUT R12, R12, 0x7f800000, RZ, 0xfc, !PT ;  /* 0x7f8000000c0c7812 */ /* 0x000fe200078efcff */
[----:B------:R-:W-:Y:S06]  /*6930*/  BRA `(.L_x_312) ;  /* 0x0000000000147947 */ /* 0x000fec0003800000 */
.L_x_306:
[----:B------:R-:W-:Y:S01]  /*6940*/  LOP3.LUT R12, R15, 0x80000000, R12, 0x48, !PT ;  /* 0x800000000f0c7812 */ /* 0x000fe200078e480c */
[----:B------:R-:W-:Y:S06]  /*6950*/  BRA `(.L_x_312) ;  /* 0x00000000000c7947 */ /* 0x000fec0003800000 */
.L_x_305:
[----:B------:R-:W0:Y:S01]  /*6960*/  MUFU.RSQ R12, -QNAN ;  /* 0xffc00000000c7908 */ /* 0x000e220000001400 */
[----:B------:R-:W-:Y:S05]  /*6970*/  BRA `(.L_x_312) ;  /* 0x0000000000047947 */ /* 0x000fea0003800000 */
.L_x_304:
[----:B------:R-:W-:-:S07]  /*6980*/  FADD.FTZ R12, R12, R15 ;  /* 0x0000000f0c0c7221 */ /* 0x000fce0000010000 */
.L_x_312:
[----:B------:R-:W-:Y:S05]  /*6990*/  BSYNC.RECONVERGENT B2 ;  /* 0x0000000000027941 */ /* 0x000fea0003800200 */
.L_x_302:
[----:B------:R-:W-:-:S04]  /*69a0*/  HFMA2 R15, -RZ, RZ, 0, 0 ;  /* 0x00000000ff0f7431 */ /* 0x000fc800000001ff */
[----:B0-----:R-:W-:Y:S05]  /*69b0*/  RET.REL.NODEC R14 `(macd_batch_f32) ;  /* 0xffffff940e907950 */ /* 0x001fea0003c3ffff */
.L_x_313:
        /* <DEDUP_REMOVED lines=12> */
.L_x_315:


//--------------------- .nv.shared.reserved.0     --------------------------
	.section	.nv.shared.reserved.0,"aw",@nobits
	.weak		__nv_reservedSMEM_offset_0_alias
	.size		__nv_reservedSMEM_offset_0_alias, 0, 64
	.other		__nv_reservedSMEM_offset_0_alias,@"STO_CUDA_RESERVED_SHARED STV_DEFAULT"
__nv_reservedSMEM_offset_0_alias:
	.zero		0
	.zero		64


//--------------------- .nv.constant0.macd_many_series_one_param_f32 --------------------------
	.section	.nv.constant0.macd_many_series_one_param_f32,"a",@progbits
	.sectionflags	@""
	.align	4
.nv.constant0.macd_many_series_one_param_f32:
	.zero		960


//--------------------- .nv.constant0.macd_batch_f32 --------------------------
	.section	.nv.constant0.macd_batch_f32,"a",@progbits
	.sectionflags	@""
	.align	4
.nv.constant0.macd_batch_f32:
	.zero		968


//--------------------- SYMBOLS --------------------------

	.type		.nv.reservedSmem.offset0,@object
	.size		.nv.reservedSmem.offset0,0x4
